	.target	sm_90

	.elftype	@"ET_EXEC"


//--------------------- .note.nv.tkinfo           --------------------------
	.section	.note.nv.tkinfo,"",@"SHT_NOTE"
	.sectionflags	@"SHF_NOTE_NV_TKINFO"
	.tkinfo
        /*0018*/ 	.word	0x00000002
        /*0030*/ 	.string	""
        /*0030*/ 	.string	"ptxas"
        /*0030*/ 	.string	"Cuda compilation tools, release 13.0, V13.0.88"
        /*0030*/ 	.string	"Build cuda_13.0.r13.0/compiler.36424714_0"
        /*0030*/ 	.string	"-arch sm_90 -m 64 "



//--------------------- .note.nv.cuinfo           --------------------------
	.section	.note.nv.cuinfo,"",@"SHT_NOTE"
	.sectionflags	@"SHF_NOTE_NV_CUINFO"
        /*0018*/ 	.short	0x0002
        /*001a*/ 	.short	0x005a
        /*001c*/ 	.short	0x0082
	.zero		2


//--------------------- .nv.info                  --------------------------
	.section	.nv.info,"",@"SHT_CUDA_INFO"
	.align	4


	//----- nvinfo : EIATTR_REGCOUNT
	.align		4
        /*0000*/ 	.byte	0x04, 0x2f
        /*0002*/ 	.short	(.L_29 - .L_28)
	.align		4
.L_28:
        /*0004*/ 	.word	index@(_ZN2at6native54_GLOBAL__N__aa9a477a_21_UpSampleBilinear2d_cu_607db5e334upsample_bilinear2d_nhwc_out_frameIddEEvT0_S3_biiiiiPKT_PS4_i)
        /*0008*/ 	.word	0x0000001e


	//----- nvinfo : EIATTR_FRAME_SIZE
	.align		4
.L_29:
        /*000c*/ 	.byte	0x04, 0x11
        /*000e*/ 	.short	(.L_31 - .L_30)
	.align		4
.L_30:
        /*0010*/ 	.word	index@(_ZN2at6native54_GLOBAL__N__aa9a477a_21_UpSampleBilinear2d_cu_607db5e334upsample_bilinear2d_nhwc_out_frameIddEEvT0_S3_biiiiiPKT_PS4_i)
        /*0014*/ 	.word	0x00000000


	//----- nvinfo : EIATTR_REGCOUNT
	.align		4
.L_31:
        /*0018*/ 	.byte	0x04, 0x2f
        /*001a*/ 	.short	(.L_33 - .L_32)
	.align		4
.L_32:
        /*001c*/ 	.word	index@(_ZN2at6native54_GLOBAL__N__aa9a477a_21_UpSampleBilinear2d_cu_607db5e329upsample_bilinear2d_out_frameIddEEviT0_S3_bNS_27GenericPackedTensorAccessorIKT_Lm4ENS_16DefaultPtrTraitsElEENS4_IS5_Lm4ES7_lEE)
        /*0020*/ 	.word	0x0000003c


	//----- nvinfo : EIATTR_FRAME_SIZE
	.align		4
.L_33:
        /*0024*/ 	.byte	0x04, 0x11
        /*0026*/ 	.short	(.L_35 - .L_34)
	.align		4
.L_34:
        /*0028*/ 	.word	index@(_ZN2at6native54_GLOBAL__N__aa9a477a_21_UpSampleBilinear2d_cu_607db5e329upsample_bilinear2d_out_frameIddEEviT0_S3_bNS_27GenericPackedTensorAccessorIKT_Lm4ENS_16DefaultPtrTraitsElEENS4_IS5_Lm4ES7_lEE)
        /*002c*/ 	.word	0x00000000


	//----- nvinfo : EIATTR_REGCOUNT
	.align		4
.L_35:
        /*0030*/ 	.byte	0x04, 0x2f
        /*0032*/ 	.short	(.L_37 - .L_36)
	.align		4
.L_36:
        /*0034*/ 	.word	index@(_ZN2at6native54_GLOBAL__N__aa9a477a_21_UpSampleBilinear2d_cu_607db5e334upsample_bilinear2d_nhwc_out_frameIffEEvT0_S3_biiiiiPKT_PS4_i)
        /*0038*/ 	.word	0x00000020


	//----- nvinfo : EIATTR_FRAME_SIZE
	.align		4
.L_37:
        /*003c*/ 	.byte	0x04, 0x11
        /*003e*/ 	.short	(.L_39 - .L_38)
	.align		4
.L_38:
        /*0040*/ 	.word	index@(_ZN2at6native54_GLOBAL__N__aa9a477a_21_UpSampleBilinear2d_cu_607db5e334upsample_bilinear2d_nhwc_out_frameIffEEvT0_S3_biiiiiPKT_PS4_i)
        /*0044*/ 	.word	0x00000000


	//----- nvinfo : EIATTR_REGCOUNT
	.align		4
.L_39:
        /*0048*/ 	.byte	0x04, 0x2f
        /*004a*/ 	.short	(.L_41 - .L_40)
	.align		4
.L_40:
        /*004c*/ 	.word	index@(_ZN2at6native54_GLOBAL__N__aa9a477a_21_UpSampleBilinear2d_cu_607db5e329upsample_bilinear2d_out_frameIffEEviT0_S3_bNS_27GenericPackedTensorAccessorIKT_Lm4ENS_16DefaultPtrTraitsElEENS4_IS5_Lm4ES7_lEE)
        /*0050*/ 	.word	0x00000036


	//----- nvinfo : EIATTR_FRAME_SIZE
	.align		4
.L_41:
        /*0054*/ 	.byte	0x04, 0x11
        /*0056*/ 	.short	(.L_43 - .L_42)
	.align		4
.L_42:
        /*0058*/ 	.word	index@(_ZN2at6native54_GLOBAL__N__aa9a477a_21_UpSampleBilinear2d_cu_607db5e329upsample_bilinear2d_out_frameIffEEviT0_S3_bNS_27GenericPackedTensorAccessorIKT_Lm4ENS_16DefaultPtrTraitsElEENS4_IS5_Lm4ES7_lEE)
        /*005c*/ 	.word	0x00000000


	//----- nvinfo : EIATTR_REGCOUNT
	.align		4
.L_43:
        /*0060*/ 	.byte	0x04, 0x2f
        /*0062*/ 	.short	(.L_45 - .L_44)
	.align		4
.L_44:
        /*0064*/ 	.word	index@(_ZN2at6native54_GLOBAL__N__aa9a477a_21_UpSampleBilinear2d_cu_607db5e334upsample_bilinear2d_nhwc_out_frameIN3c104HalfEfEEvT0_S5_biiiiiPKT_PS6_i)
        /*0068*/ 	.word	0x0000001e


	//----- nvinfo : EIATTR_FRAME_SIZE
	.align		4
.L_45:
        /*006c*/ 	.byte	0x04, 0x11
        /*006e*/ 	.short	(.L_47 - .L_46)
	.align		4
.L_46:
        /*0070*/ 	.word	index@(_ZN2at6native54_GLOBAL__N__aa9a477a_21_UpSampleBilinear2d_cu_607db5e334upsample_bilinear2d_nhwc_out_frameIN3c104HalfEfEEvT0_S5_biiiiiPKT_PS6_i)
        /*0074*/ 	.word	0x00000000


	//----- nvinfo : EIATTR_REGCOUNT
	.align		4
.L_47:
        /*0078*/ 	.byte	0x04, 0x2f
        /*007a*/ 	.short	(.L_49 - .L_48)
	.align		4
.L_48:
        /*007c*/ 	.word	index@(_ZN2at6native54_GLOBAL__N__aa9a477a_21_UpSampleBilinear2d_cu_607db5e329upsample_bilinear2d_out_frameIN3c104HalfEfEEviT0_S5_bNS_27GenericPackedTensorAccessorIKT_Lm4ENS_16DefaultPtrTraitsElEENS6_IS7_Lm4ES9_lEE)
        /*0080*/ 	.word	0x00000038


	//----- nvinfo : EIATTR_FRAME_SIZE
	.align		4
.L_49:
        /*0084*/ 	.byte	0x04, 0x11
        /*0086*/ 	.short	(.L_51 - .L_50)
	.align		4
.L_50:
        /*0088*/ 	.word	index@(_ZN2at6native54_GLOBAL__N__aa9a477a_21_UpSampleBilinear2d_cu_607db5e329upsample_bilinear2d_out_frameIN3c104HalfEfEEviT0_S5_bNS_27GenericPackedTensorAccessorIKT_Lm4ENS_16DefaultPtrTraitsElEENS6_IS7_Lm4ES9_lEE)
        /*008c*/ 	.word	0x00000000


	//----- nvinfo : EIATTR_REGCOUNT
	.align		4
.L_51:
        /*0090*/ 	.byte	0x04, 0x2f
        /*0092*/ 	.short	(.L_53 - .L_52)
	.align		4
.L_52:
        /*0094*/ 	.word	index@(_ZN2at6native54_GLOBAL__N__aa9a477a_21_UpSampleBilinear2d_cu_607db5e334upsample_bilinear2d_nhwc_out_frameIN3c108BFloat16EfEEvT0_S5_biiiiiPKT_PS6_i)
        /*0098*/ 	.word	0x0000001e


	//----- nvinfo : EIATTR_FRAME_SIZE
	.align		4
.L_53:
        /*009c*/ 	.byte	0x04, 0x11
        /*009e*/ 	.short	(.L_55 - .L_54)
	.align		4
.L_54:
        /*00a0*/ 	.word	index@(_ZN2at6native54_GLOBAL__N__aa9a477a_21_UpSampleBilinear2d_cu_607db5e334upsample_bilinear2d_nhwc_out_frameIN3c108BFloat16EfEEvT0_S5_biiiiiPKT_PS6_i)
        /*00a4*/ 	.word	0x00000000


	//----- nvinfo : EIATTR_REGCOUNT
	.align		4
.L_55:
        /*00a8*/ 	.byte	0x04, 0x2f
        /*00aa*/ 	.short	(.L_57 - .L_56)
	.align		4
.L_56:
        /*00ac*/ 	.word	index@(_ZN2at6native54_GLOBAL__N__aa9a477a_21_UpSampleBilinear2d_cu_607db5e329upsample_bilinear2d_out_frameIN3c108BFloat16EfEEviT0_S5_bNS_27GenericPackedTensorAccessorIKT_Lm4ENS_16DefaultPtrTraitsElEENS6_IS7_Lm4ES9_lEE)
        /*00b0*/ 	.word	0x00000038


	//----- nvinfo : EIATTR_FRAME_SIZE
	.align		4
.L_57:
        /*00b4*/ 	.byte	0x04, 0x11
        /*00b6*/ 	.short	(.L_59 - .L_58)
	.align		4
.L_58:
        /*00b8*/ 	.word	index@(_ZN2at6native54_GLOBAL__N__aa9a477a_21_UpSampleBilinear2d_cu_607db5e329upsample_bilinear2d_out_frameIN3c108BFloat16EfEEviT0_S5_bNS_27GenericPackedTensorAccessorIKT_Lm4ENS_16DefaultPtrTraitsElEENS6_IS7_Lm4ES9_lEE)
        /*00bc*/ 	.word	0x00000000


	//----- nvinfo : EIATTR_REGCOUNT
	.align		4
.L_59:
        /*00c0*/ 	.byte	0x04, 0x2f
        /*00c2*/ 	.short	(.L_61 - .L_60)
	.align		4
.L_60:
        /*00c4*/ 	.word	index@(_ZN2at6native54_GLOBAL__N__aa9a477a_21_UpSampleBilinear2d_cu_607db5e343upsample_bilinear2d_backward_nhwc_out_frameIddEEviiiiT0_S3_bPT_PKS4_imm)
        /*00c8*/ 	.word	0x00000020


	//----- nvinfo : EIATTR_FRAME_SIZE
	.align		4
.L_61:
        /*00cc*/ 	.byte	0x04, 0x11
        /*00ce*/ 	.short	(.L_63 - .L_62)
	.align		4
.L_62:
        /*00d0*/ 	.word	index@(_ZN2at6native54_GLOBAL__N__aa9a477a_21_UpSampleBilinear2d_cu_607db5e343upsample_bilinear2d_backward_nhwc_out_frameIddEEviiiiT0_S3_bPT_PKS4_imm)
        /*00d4*/ 	.word	0x00000000


	//----- nvinfo : EIATTR_REGCOUNT
	.align		4
.L_63:
        /*00d8*/ 	.byte	0x04, 0x2f
        /*00da*/ 	.short	(.L_65 - .L_64)
	.align		4
.L_64:
        /*00dc*/ 	.word	index@(_ZN2at6native54_GLOBAL__N__aa9a477a_21_UpSampleBilinear2d_cu_607db5e338upsample_bilinear2d_backward_out_frameIddEEvmiiiiT0_S3_bPT_PKS4_)
        /*00e0*/ 	.word	0x0000001d


	//----- nvinfo : EIATTR_FRAME_SIZE
	.align		4
.L_65:
        /*00e4*/ 	.byte	0x04, 0x11
        /*00e6*/ 	.short	(.L_67 - .L_66)
	.align		4
.L_66:
        /*00e8*/ 	.word	index@($__internal_23_$__cuda_sm20_div_u64)
        /*00ec*/ 	.word	0x00000000


	//----- nvinfo : EIATTR_FRAME_SIZE
	.align		4
.L_67:
        /*00f0*/ 	.byte	0x04, 0x11
        /*00f2*/ 	.short	(.L_69 - .L_68)
	.align		4
.L_68:
        /*00f4*/ 	.word	index@(_ZN2at6native54_GLOBAL__N__aa9a477a_21_UpSampleBilinear2d_cu_607db5e338upsample_bilinear2d_backward_out_frameIddEEvmiiiiT0_S3_bPT_PKS4_)
        /*00f8*/ 	.word	0x00000000


	//----- nvinfo : EIATTR_REGCOUNT
	.align		4
.L_69:
        /*00fc*/ 	.byte	0x04, 0x2f
        /*00fe*/ 	.short	(.L_71 - .L_70)
	.align		4
.L_70:
        /*0100*/ 	.word	index@(_ZN2at6native54_GLOBAL__N__aa9a477a_21_UpSampleBilinear2d_cu_607db5e343upsample_bilinear2d_backward_nhwc_out_frameIffEEviiiiT0_S3_bPT_PKS4_imm)
        /*0104*/ 	.word	0x00000020


	//----- nvinfo : EIATTR_FRAME_SIZE
	.align		4
.L_71:
        /*0108*/ 	.byte	0x04, 0x11
        /*010a*/ 	.short	(.L_73 - .L_72)
	.align		4
.L_72:
        /*010c*/ 	.word	index@(_ZN2at6native54_GLOBAL__N__aa9a477a_21_UpSampleBilinear2d_cu_607db5e343upsample_bilinear2d_backward_nhwc_out_frameIffEEviiiiT0_S3_bPT_PKS4_imm)
        /*0110*/ 	.word	0x00000000


	//----- nvinfo : EIATTR_REGCOUNT
	.align		4
.L_73:
        /*0114*/ 	.byte	0x04, 0x2f
        /*0116*/ 	.short	(.L_75 - .L_74)
	.align		4
.L_74:
        /*0118*/ 	.word	index@(_ZN2at6native54_GLOBAL__N__aa9a477a_21_UpSampleBilinear2d_cu_607db5e338upsample_bilinear2d_backward_out_frameIffEEvmiiiiT0_S3_bPT_PKS4_)
        /*011c*/ 	.word	0x0000001e


	//----- nvinfo : EIATTR_FRAME_SIZE
	.align		4
.L_75:
        /*0120*/ 	.byte	0x04, 0x11
        /*0122*/ 	.short	(.L_77 - .L_76)
	.align		4
.L_76:
        /*0124*/ 	.word	index@($__internal_22_$__cuda_sm20_div_u64)
        /*0128*/ 	.word	0x00000000


	//----- nvinfo : EIATTR_FRAME_SIZE
	.align		4
.L_77:
        /*012c*/ 	.byte	0x04, 0x11
        /*012e*/ 	.short	(.L_79 - .L_78)
	.align		4
.L_78:
        /*0130*/ 	.word	index@(_ZN2at6native54_GLOBAL__N__aa9a477a_21_UpSampleBilinear2d_cu_607db5e338upsample_bilinear2d_backward_out_frameIffEEvmiiiiT0_S3_bPT_PKS4_)
        /*0134*/ 	.word	0x00000000


	//----- nvinfo : EIATTR_REGCOUNT
	.align		4
.L_79:
        /*0138*/ 	.byte	0x04, 0x2f
        /*013a*/ 	.short	(.L_81 - .L_80)
	.align		4
.L_80:
        /*013c*/ 	.word	index@(_ZN2at6native54_GLOBAL__N__aa9a477a_21_UpSampleBilinear2d_cu_607db5e343upsample_bilinear2d_backward_nhwc_out_frameIN3c104HalfEfEEviiiiT0_S5_bPT_PKS6_imm)
        /*0140*/ 	.word	0x0000001e


	//----- nvinfo : EIATTR_FRAME_SIZE
	.align		4
.L_81:
        /*0144*/ 	.byte	0x04, 0x11
        /*0146*/ 	.short	(.L_83 - .L_82)
	.align		4
.L_82:
        /*0148*/ 	.word	index@(_ZN2at6native54_GLOBAL__N__aa9a477a_21_UpSampleBilinear2d_cu_607db5e343upsample_bilinear2d_backward_nhwc_out_frameIN3c104HalfEfEEviiiiT0_S5_bPT_PKS6_imm)
        /*014c*/ 	.word	0x00000000


	//----- nvinfo : EIATTR_REGCOUNT
	.align		4
.L_83:
        /*0150*/ 	.byte	0x04, 0x2f
        /*0152*/ 	.short	(.L_85 - .L_84)
	.align		4
.L_84:
        /*0154*/ 	.word	index@(_ZN2at6native54_GLOBAL__N__aa9a477a_21_UpSampleBilinear2d_cu_607db5e338upsample_bilinear2d_backward_out_frameIN3c104HalfEfEEvmiiiiT0_S5_bPT_PKS6_)
        /*0158*/ 	.word	0x00000026


	//----- nvinfo : EIATTR_FRAME_SIZE
	.align		4
.L_85:
        /*015c*/ 	.byte	0x04, 0x11
        /*015e*/ 	.short	(.L_87 - .L_86)
	.align		4
.L_86:
        /*0160*/ 	.word	index@($__internal_21_$__cuda_sm20_div_u64)
        /*0164*/ 	.word	0x00000000


	//----- nvinfo : EIATTR_FRAME_SIZE
	.align		4
.L_87:
        /*0168*/ 	.byte	0x04, 0x11
        /*016a*/ 	.short	(.L_89 - .L_88)
	.align		4
.L_88:
        /*016c*/ 	.word	index@(_ZN2at6native54_GLOBAL__N__aa9a477a_21_UpSampleBilinear2d_cu_607db5e338upsample_bilinear2d_backward_out_frameIN3c104HalfEfEEvmiiiiT0_S5_bPT_PKS6_)
        /*0170*/ 	.word	0x00000000


	//----- nvinfo : EIATTR_REGCOUNT
	.align		4
.L_89:
        /*0174*/ 	.byte	0x04, 0x2f
        /*0176*/ 	.short	(.L_91 - .L_90)
	.align		4
.L_90:
        /*0178*/ 	.word	index@(_ZN2at6native54_GLOBAL__N__aa9a477a_21_UpSampleBilinear2d_cu_607db5e343upsample_bilinear2d_backward_nhwc_out_frameIN3c108BFloat16EfEEviiiiT0_S5_bPT_PKS6_imm)
        /*017c*/ 	.word	0x0000001c


	//----- nvinfo : EIATTR_FRAME_SIZE
	.align		4
.L_91:
        /*0180*/ 	.byte	0x04, 0x11
        /*0182*/ 	.short	(.L_93 - .L_92)
	.align		4
.L_92:
        /*0184*/ 	.word	index@(_ZN2at6native54_GLOBAL__N__aa9a477a_21_UpSampleBilinear2d_cu_607db5e343upsample_bilinear2d_backward_nhwc_out_frameIN3c108BFloat16EfEEviiiiT0_S5_bPT_PKS6_imm)
        /*0188*/ 	.word	0x00000000


	//----- nvinfo : EIATTR_REGCOUNT
	.align		4
.L_93:
        /*018c*/ 	.byte	0x04, 0x2f
        /*018e*/ 	.short	(.L_95 - .L_94)
	.align		4
.L_94:
        /*0190*/ 	.word	index@(_ZN2at6native54_GLOBAL__N__aa9a477a_21_UpSampleBilinear2d_cu_607db5e338upsample_bilinear2d_backward_out_frameIN3c108BFloat16EfEEvmiiiiT0_S5_bPT_PKS6_)
        /*0194*/ 	.word	0x00000026


	//----- nvinfo : EIATTR_FRAME_SIZE
	.align		4
.L_95:
        /*0198*/ 	.byte	0x04, 0x11
        /*019a*/ 	.short	(.L_97 - .L_96)
	.align		4
.L_96:
        /*019c*/ 	.word	index@($__internal_20_$__cuda_sm20_div_u64)
        /*01a0*/ 	.word	0x00000000


	//----- nvinfo : EIATTR_FRAME_SIZE
	.align		4
.L_97:
        /*01a4*/ 	.byte	0x04, 0x11
        /*01a6*/ 	.short	(.L_99 - .L_98)
	.align		4
.L_98:
        /*01a8*/ 	.word	index@(_ZN2at6native54_GLOBAL__N__aa9a477a_21_UpSampleBilinear2d_cu_607db5e338upsample_bilinear2d_backward_out_frameIN3c108BFloat16EfEEvmiiiiT0_S5_bPT_PKS6_)
        /*01ac*/ 	.word	0x00000000


	//----- nvinfo : EIATTR_REGCOUNT
	.align		4
.L_99:
        /*01b0*/ 	.byte	0x04, 0x2f
        /*01b2*/ 	.short	(.L_101 - .L_100)
	.align		4
.L_100:
        /*01b4*/ 	.word	index@(_ZN2at6native54_GLOBAL__N__aa9a477a_21_UpSampleBilinear2d_cu_607db5e327upsample_gen2d_aa_out_frameIddNS0_18upsample_antialias21BilinearFilterFunctorEEEvT0_S5_NS_27GenericPackedTensorAccessorIKT_Lm4ENS_16DefaultPtrTraitsElEENS6_IS7_Lm4ES9_lEERKT1_)
        /*01b8*/ 	.word	0x0000002f


	//----- nvinfo : EIATTR_FRAME_SIZE
	.align		4
.L_101:
        /*01bc*/ 	.byte	0x04, 0x11
        /*01be*/ 	.short	(.L_103 - .L_102)
	.align		4
.L_102:
        /*01c0*/ 	.word	index@($__internal_19_$__cuda_sm20_div_rn_f64_full)
        /*01c4*/ 	.word	0x00000000


	//----- nvinfo : EIATTR_FRAME_SIZE
	.align		4
.L_103:
        /*01c8*/ 	.byte	0x04, 0x11
        /*01ca*/ 	.short	(.L_105 - .L_104)
	.align		4
.L_104:
        /*01cc*/ 	.word	index@($__internal_18_$__cuda_sm20_dblrcp_rn_slowpath_v3)
        /*01d0*/ 	.word	0x00000000


	//----- nvinfo : EIATTR_FRAME_SIZE
	.align		4
.L_105:
        /*01d4*/ 	.byte	0x04, 0x11
        /*01d6*/ 	.short	(.L_107 - .L_106)
	.align		4
.L_106:
        /*01d8*/ 	.word	index@(_ZN2at6native54_GLOBAL__N__aa9a477a_21_UpSampleBilinear2d_cu_607db5e327upsample_gen2d_aa_out_frameIddNS0_18upsample_antialias21BilinearFilterFunctorEEEvT0_S5_NS_27GenericPackedTensorAccessorIKT_Lm4ENS_16DefaultPtrTraitsElEENS6_IS7_Lm4ES9_lEERKT1_)
        /*01dc*/ 	.word	0x00000000


	//----- nvinfo : EIATTR_REGCOUNT
	.align		4
.L_107:
        /*01e0*/ 	.byte	0x04, 0x2f
        /*01e2*/ 	.short	(.L_109 - .L_108)
	.align		4
.L_108:
        /*01e4*/ 	.word	index@(_ZN2at6native54_GLOBAL__N__aa9a477a_21_UpSampleBilinear2d_cu_607db5e327upsample_gen2d_aa_out_frameIffNS0_18upsample_antialias21BilinearFilterFunctorEEEvT0_S5_NS_27GenericPackedTensorAccessorIKT_Lm4ENS_16DefaultPtrTraitsElEENS6_IS7_Lm4ES9_lEERKT1_)
        /*01e8*/ 	.word	0x00000020


	//----- nvinfo : EIATTR_FRAME_SIZE
	.align		4
.L_109:
        /*01ec*/ 	.byte	0x04, 0x11
        /*01ee*/ 	.short	(.L_111 - .L_110)
	.align		4
.L_110:
        /*01f0*/ 	.word	index@($__internal_17_$__cuda_sm20_dblrcp_rn_slowpath_v3)
        /*01f4*/ 	.word	0x00000000


	//----- nvinfo : EIATTR_FRAME_SIZE
	.align		4
.L_111:
        /*01f8*/ 	.byte	0x04, 0x11
        /*01fa*/ 	.short	(.L_113 - .L_112)
	.align		4
.L_112:
        /*01fc*/ 	.word	index@(_ZN2at6native54_GLOBAL__N__aa9a477a_21_UpSampleBilinear2d_cu_607db5e327upsample_gen2d_aa_out_frameIffNS0_18upsample_antialias21BilinearFilterFunctorEEEvT0_S5_NS_27GenericPackedTensorAccessorIKT_Lm4ENS_16DefaultPtrTraitsElEENS6_IS7_Lm4ES9_lEERKT1_)
        /*0200*/ 	.word	0x00000000


	//----- nvinfo : EIATTR_REGCOUNT
	.align		4
.L_113:
        /*0204*/ 	.byte	0x04, 0x2f
        /*0206*/ 	.short	(.L_115 - .L_114)
	.align		4
.L_114:
        /*0208*/ 	.word	index@(_ZN2at6native54_GLOBAL__N__aa9a477a_21_UpSampleBilinear2d_cu_607db5e327upsample_gen2d_aa_out_frameIN3c104HalfEfNS0_18upsample_antialias21BilinearFilterFunctorEEEvT0_S7_NS_27GenericPackedTensorAccessorIKT_Lm4ENS_16DefaultPtrTraitsElEENS8_IS9_Lm4ESB_lEERKT1_)
        /*020c*/ 	.word	0x00000028


	//----- nvinfo : EIATTR_FRAME_SIZE
	.align		4
.L_115:
        /*0210*/ 	.byte	0x04, 0x11
        /*0212*/ 	.short	(.L_117 - .L_116)
	.align		4
.L_116:
        /*0214*/ 	.word	index@($__internal_16_$__cuda_sm20_dblrcp_rn_slowpath_v3)
        /*0218*/ 	.word	0x00000000


	//----- nvinfo : EIATTR_FRAME_SIZE
	.align		4
.L_117:
        /*021c*/ 	.byte	0x04, 0x11
        /*021e*/ 	.short	(.L_119 - .L_118)
	.align		4
.L_118:
        /*0220*/ 	.word	index@(_ZN2at6native54_GLOBAL__N__aa9a477a_21_UpSampleBilinear2d_cu_607db5e327upsample_gen2d_aa_out_frameIN3c104HalfEfNS0_18upsample_antialias21BilinearFilterFunctorEEEvT0_S7_NS_27GenericPackedTensorAccessorIKT_Lm4ENS_16DefaultPtrTraitsElEENS8_IS9_Lm4ESB_lEERKT1_)
        /*0224*/ 	.word	0x00000000


	//----- nvinfo : EIATTR_REGCOUNT
	.align		4
.L_119:
        /*0228*/ 	.byte	0x04, 0x2f
        /*022a*/ 	.short	(.L_121 - .L_120)
	.align		4
.L_120:
        /*022c*/ 	.word	index@(_ZN2at6native54_GLOBAL__N__aa9a477a_21_UpSampleBilinear2d_cu_607db5e327upsample_gen2d_aa_out_frameIN3c108BFloat16EfNS0_18upsample_antialias21BilinearFilterFunctorEEEvT0_S7_NS_27GenericPackedTensorAccessorIKT_Lm4ENS_16DefaultPtrTraitsElEENS8_IS9_Lm4ESB_lEERKT1_)
        /*0230*/ 	.word	0x00000028


	//----- nvinfo : EIATTR_FRAME_SIZE
	.align		4
.L_121:
        /*0234*/ 	.byte	0x04, 0x11
        /*0236*/ 	.short	(.L_123 - .L_122)
	.align		4
.L_122:
        /*0238*/ 	.word	index@($__internal_15_$__cuda_sm20_dblrcp_rn_slowpath_v3)
        /*023c*/ 	.word	0x00000000


	//----- nvinfo : EIATTR_FRAME_SIZE
	.align		4
.L_123:
        /*0240*/ 	.byte	0x04, 0x11
        /*0242*/ 	.short	(.L_125 - .L_124)
	.align		4
.L_124:
        /*0244*/ 	.word	index@(_ZN2at6native54_GLOBAL__N__aa9a477a_21_UpSampleBilinear2d_cu_607db5e327upsample_gen2d_aa_out_frameIN3c108BFloat16EfNS0_18upsample_antialias21BilinearFilterFunctorEEEvT0_S7_NS_27GenericPackedTensorAccessorIKT_Lm4ENS_16DefaultPtrTraitsElEENS8_IS9_Lm4ESB_lEERKT1_)
        /*0248*/ 	.word	0x00000000


	//----- nvinfo : EIATTR_REGCOUNT
	.align		4
.L_125:
        /*024c*/ 	.byte	0x04, 0x2f
        /*024e*/ 	.short	(.L_127 - .L_126)
	.align		4
.L_126:
        /*0250*/ 	.word	index@(_ZN2at6native54_GLOBAL__N__aa9a477a_21_UpSampleBilinear2d_cu_607db5e336upsample_gen2d_aa_backward_out_frameIddNS0_18upsample_antialias21BilinearFilterFunctorEEEvT0_S5_NS_27GenericPackedTensorAccessorIT_Lm4ENS_16DefaultPtrTraitsElEENS6_IKS7_Lm4ES8_lEERKT1_)
        /*0254*/ 	.word	0x00000030


	//----- nvinfo : EIATTR_FRAME_SIZE
	.align		4
.L_127:
        /*0258*/ 	.byte	0x04, 0x11
        /*025a*/ 	.short	(.L_129 - .L_128)
	.align		4
.L_128:
        /*025c*/ 	.word	index@($__internal_14_$__cuda_sm20_div_rn_f64_full)
        /*0260*/ 	.word	0x00000000


	//----- nvinfo : EIATTR_FRAME_SIZE
	.align		4
.L_129:
        /*0264*/ 	.byte	0x04, 0x11
        /*0266*/ 	.short	(.L_131 - .L_130)
	.align		4
.L_130:
        /*0268*/ 	.word	index@($__internal_13_$__cuda_sm20_dblrcp_rn_slowpath_v3)
        /*026c*/ 	.word	0x00000000


	//----- nvinfo : EIATTR_FRAME_SIZE
	.align		4
.L_131:
        /*0270*/ 	.byte	0x04, 0x11
        /*0272*/ 	.short	(.L_133 - .L_132)
	.align		4
.L_132:
        /*0274*/ 	.word	index@(_ZN2at6native54_GLOBAL__N__aa9a477a_21_UpSampleBilinear2d_cu_607db5e336upsample_gen2d_aa_backward_out_frameIddNS0_18upsample_antialias21BilinearFilterFunctorEEEvT0_S5_NS_27GenericPackedTensorAccessorIT_Lm4ENS_16DefaultPtrTraitsElEENS6_IKS7_Lm4ES8_lEERKT1_)
        /*0278*/ 	.word	0x00000000


	//----- nvinfo : EIATTR_REGCOUNT
	.align		4
.L_133:
        /*027c*/ 	.byte	0x04, 0x2f
        /*027e*/ 	.short	(.L_135 - .L_134)
	.align		4
.L_134:
        /*0280*/ 	.word	index@(_ZN2at6native54_GLOBAL__N__aa9a477a_21_UpSampleBilinear2d_cu_607db5e336upsample_gen2d_aa_backward_out_frameIffNS0_18upsample_antialias21BilinearFilterFunctorEEEvT0_S5_NS_27GenericPackedTensorAccessorIT_Lm4ENS_16DefaultPtrTraitsElEENS6_IKS7_Lm4ES8_lEERKT1_)
        /*0284*/ 	.word	0x00000028


	//----- nvinfo : EIATTR_FRAME_SIZE
	.align		4
.L_135:
        /*0288*/ 	.byte	0x04, 0x11
        /*028a*/ 	.short	(.L_137 - .L_136)
	.align		4
.L_136:
        /*028c*/ 	.word	index@($__internal_12_$__cuda_sm20_dblrcp_rn_slowpath_v3)
        /*0290*/ 	.word	0x00000000


	//----- nvinfo : EIATTR_FRAME_SIZE
	.align		4
.L_137:
        /*0294*/ 	.byte	0x04, 0x11
        /*0296*/ 	.short	(.L_139 - .L_138)
	.align		4
.L_138:
        /*0298*/ 	.word	index@(_ZN2at6native54_GLOBAL__N__aa9a477a_21_UpSampleBilinear2d_cu_607db5e336upsample_gen2d_aa_backward_out_frameIffNS0_18upsample_antialias21BilinearFilterFunctorEEEvT0_S5_NS_27GenericPackedTensorAccessorIT_Lm4ENS_16DefaultPtrTraitsElEENS6_IKS7_Lm4ES8_lEERKT1_)
        /*029c*/ 	.word	0x00000000


	//----- nvinfo : EIATTR_REGCOUNT
	.align		4
.L_139:
        /*02a0*/ 	.byte	0x04, 0x2f
        /*02a2*/ 	.short	(.L_141 - .L_140)
	.align		4
.L_140:
        /*02a4*/ 	.word	index@(_ZN2at6native54_GLOBAL__N__aa9a477a_21_UpSampleBilinear2d_cu_607db5e336upsample_gen2d_aa_backward_out_frameIN3c104HalfEfNS0_18upsample_antialias21BilinearFilterFunctorEEEvT0_S7_NS_27GenericPackedTensorAccessorIT_Lm4ENS_16DefaultPtrTraitsElEENS8_IKS9_Lm4ESA_lEERKT1_)
        /*02a8*/ 	.word	0x00000028


	//----- nvinfo : EIATTR_FRAME_SIZE
	.align		4
.L_141:
        /*02ac*/ 	.byte	0x04, 0x11
        /*02ae*/ 	.short	(.L_143 - .L_142)
	.align		4
.L_142:
        /*02b0*/ 	.word	index@($__internal_11_$__cuda_sm20_dblrcp_rn_slowpath_v3)
        /*02b4*/ 	.word	0x00000010


	//----- nvinfo : EIATTR_FRAME_SIZE
	.align		4
.L_143:
        /*02b8*/ 	.byte	0x04, 0x11
        /*02ba*/ 	.short	(.L_145 - .L_144)
	.align		4
.L_144:
        /*02bc*/ 	.word	index@(_ZN2at6native54_GLOBAL__N__aa9a477a_21_UpSampleBilinear2d_cu_607db5e336upsample_gen2d_aa_backward_out_frameIN3c104HalfEfNS0_18upsample_antialias21BilinearFilterFunctorEEEvT0_S7_NS_27GenericPackedTensorAccessorIT_Lm4ENS_16DefaultPtrTraitsElEENS8_IKS9_Lm4ESA_lEERKT1_)
        /*02c0*/ 	.word	0x00000010


	//----- nvinfo : EIATTR_REGCOUNT
	.align		4
.L_145:
        /*02c4*/ 	.byte	0x04, 0x2f
        /*02c6*/ 	.short	(.L_147 - .L_146)
	.align		4
.L_146:
        /*02c8*/ 	.word	index@(_ZN2at6native54_GLOBAL__N__aa9a477a_21_UpSampleBilinear2d_cu_607db5e336upsample_gen2d_aa_backward_out_frameIN3c108BFloat16EfNS0_18upsample_antialias21BilinearFilterFunctorEEEvT0_S7_NS_27GenericPackedTensorAccessorIT_Lm4ENS_16DefaultPtrTraitsElEENS8_IKS9_Lm4ESA_lEERKT1_)
        /*02cc*/ 	.word	0x00000028


	//----- nvinfo : EIATTR_FRAME_SIZE
	.align		4
.L_147:
        /*02d0*/ 	.byte	0x04, 0x11
        /*02d2*/ 	.short	(.L_149 - .L_148)
	.align		4
.L_148:
        /*02d4*/ 	.word	index@($__internal_10_$__cuda_sm20_dblrcp_rn_slowpath_v3)
        /*02d8*/ 	.word	0x00000010


	//----- nvinfo : EIATTR_FRAME_SIZE
	.align		4
.L_149:
        /*02dc*/ 	.byte	0x04, 0x11
        /*02de*/ 	.short	(.L_151 - .L_150)
	.align		4
.L_150:
        /*02e0*/ 	.word	index@(_ZN2at6native54_GLOBAL__N__aa9a477a_21_UpSampleBilinear2d_cu_607db5e336upsample_gen2d_aa_backward_out_frameIN3c108BFloat16EfNS0_18upsample_antialias21BilinearFilterFunctorEEEvT0_S7_NS_27GenericPackedTensorAccessorIT_Lm4ENS_16DefaultPtrTraitsElEENS8_IKS9_Lm4ESA_lEERKT1_)
        /*02e4*/ 	.word	0x00000010


	//----- nvinfo : EIATTR_REGCOUNT
	.align		4
.L_151:
        /*02e8*/ 	.byte	0x04, 0x2f
        /*02ea*/ 	.short	(.L_153 - .L_152)
	.align		4
.L_152:
        /*02ec*/ 	.word	index@(_ZN2at6native54_GLOBAL__N__aa9a477a_21_UpSampleBilinear2d_cu_607db5e327upsample_gen2d_aa_out_frameIddNS0_18upsample_antialias20BicubicFilterFunctorEEEvT0_S5_NS_27GenericPackedTensorAccessorIKT_Lm4ENS_16DefaultPtrTraitsElEENS6_IS7_Lm4ES9_lEERKT1_)
        /*02f0*/ 	.word	0x00000030


	//----- nvinfo : EIATTR_FRAME_SIZE
	.align		4
.L_153:
        /*02f4*/ 	.byte	0x04, 0x11
        /*02f6*/ 	.short	(.L_155 - .L_154)
	.align		4
.L_154:
        /*02f8*/ 	.word	index@($__internal_9_$__cuda_sm20_div_rn_f64_full)
        /*02fc*/ 	.word	0x00000000


	//----- nvinfo : EIATTR_FRAME_SIZE
	.align		4
.L_155:
        /*0300*/ 	.byte	0x04, 0x11
        /*0302*/ 	.short	(.L_157 - .L_156)
	.align		4
.L_156:
        /*0304*/ 	.word	index@($__internal_8_$__cuda_sm20_dblrcp_rn_slowpath_v3)
        /*0308*/ 	.word	0x00000000


	//----- nvinfo : EIATTR_FRAME_SIZE
	.align		4
.L_157:
        /*030c*/ 	.byte	0x04, 0x11
        /*030e*/ 	.short	(.L_159 - .L_158)
	.align		4
.L_158:
        /*0310*/ 	.word	index@(_ZN2at6native54_GLOBAL__N__aa9a477a_21_UpSampleBilinear2d_cu_607db5e327upsample_gen2d_aa_out_frameIddNS0_18upsample_antialias20BicubicFilterFunctorEEEvT0_S5_NS_27GenericPackedTensorAccessorIKT_Lm4ENS_16DefaultPtrTraitsElEENS6_IS7_Lm4ES9_lEERKT1_)
        /*0314*/ 	.word	0x00000000


	//----- nvinfo : EIATTR_REGCOUNT
	.align		4
.L_159:
        /*0318*/ 	.byte	0x04, 0x2f
        /*031a*/ 	.short	(.L_161 - .L_160)
	.align		4
.L_160:
        /*031c*/ 	.word	index@(_ZN2at6native54_GLOBAL__N__aa9a477a_21_UpSampleBilinear2d_cu_607db5e327upsample_gen2d_aa_out_frameIffNS0_18upsample_antialias20BicubicFilterFunctorEEEvT0_S5_NS_27GenericPackedTensorAccessorIKT_Lm4ENS_16DefaultPtrTraitsElEENS6_IS7_Lm4ES9_lEERKT1_)
        /*0320*/ 	.word	0x00000020


	//----- nvinfo : EIATTR_FRAME_SIZE
	.align		4
.L_161:
        /*0324*/ 	.byte	0x04, 0x11
        /*0326*/ 	.short	(.L_163 - .L_162)
	.align		4
.L_162:
        /*0328*/ 	.word	index@($__internal_7_$__cuda_sm20_dblrcp_rn_slowpath_v3)
        /*032c*/ 	.word	0x00000000


	//----- nvinfo : EIATTR_FRAME_SIZE
	.align		4
.L_163:
        /*0330*/ 	.byte	0x04, 0x11
        /*0332*/ 	.short	(.L_165 - .L_164)
	.align		4
.L_164:
        /*0334*/ 	.word	index@(_ZN2at6native54_GLOBAL__N__aa9a477a_21_UpSampleBilinear2d_cu_607db5e327upsample_gen2d_aa_out_frameIffNS0_18upsample_antialias20BicubicFilterFunctorEEEvT0_S5_NS_27GenericPackedTensorAccessorIKT_Lm4ENS_16DefaultPtrTraitsElEENS6_IS7_Lm4ES9_lEERKT1_)
        /*0338*/ 	.word	0x00000000


	//----- nvinfo : EIATTR_REGCOUNT
	.align		4
.L_165:
        /*033c*/ 	.byte	0x04, 0x2f
        /*033e*/ 	.short	(.L_167 - .L_166)
	.align		4
.L_166:
        /*0340*/ 	.word	index@(_ZN2at6native54_GLOBAL__N__aa9a477a_21_UpSampleBilinear2d_cu_607db5e327upsample_gen2d_aa_out_frameIN3c104HalfEfNS0_18upsample_antialias20BicubicFilterFunctorEEEvT0_S7_NS_27GenericPackedTensorAccessorIKT_Lm4ENS_16DefaultPtrTraitsElEENS8_IS9_Lm4ESB_lEERKT1_)
        /*0344*/ 	.word	0x00000027


	//----- nvinfo : EIATTR_FRAME_SIZE
	.align		4
.L_167:
        /*0348*/ 	.byte	0x04, 0x11
        /*034a*/ 	.short	(.L_169 - .L_168)
	.align		4
.L_168:
        /*034c*/ 	.word	index@($__internal_6_$__cuda_sm20_dblrcp_rn_slowpath_v3)
        /*0350*/ 	.word	0x00000000


	//----- nvinfo : EIATTR_FRAME_SIZE
	.align		4
.L_169:
        /*0354*/ 	.byte	0x04, 0x11
        /*0356*/ 	.short	(.L_171 - .L_170)
	.align		4
.L_170:
        /*0358*/ 	.word	index@(_ZN2at6native54_GLOBAL__N__aa9a477a_21_UpSampleBilinear2d_cu_607db5e327upsample_gen2d_aa_out_frameIN3c104HalfEfNS0_18upsample_antialias20BicubicFilterFunctorEEEvT0_S7_NS_27GenericPackedTensorAccessorIKT_Lm4ENS_16DefaultPtrTraitsElEENS8_IS9_Lm4ESB_lEERKT1_)
        /*035c*/ 	.word	0x00000000


	//----- nvinfo : EIATTR_REGCOUNT
	.align		4
.L_171:
        /*0360*/ 	.byte	0x04, 0x2f
        /*0362*/ 	.short	(.L_173 - .L_172)
	.align		4
.L_172:
        /*0364*/ 	.word	index@(_ZN2at6native54_GLOBAL__N__aa9a477a_21_UpSampleBilinear2d_cu_607db5e327upsample_gen2d_aa_out_frameIN3c108BFloat16EfNS0_18upsample_antialias20BicubicFilterFunctorEEEvT0_S7_NS_27GenericPackedTensorAccessorIKT_Lm4ENS_16DefaultPtrTraitsElEENS8_IS9_Lm4ESB_lEERKT1_)
        /*0368*/ 	.word	0x00000028


	//----- nvinfo : EIATTR_FRAME_SIZE
	.align		4
.L_173:
        /*036c*/ 	.byte	0x04, 0x11
        /*036e*/ 	.short	(.L_175 - .L_174)
	.align		4
.L_174:
        /*0370*/ 	.word	index@($__internal_5_$__cuda_sm20_dblrcp_rn_slowpath_v3)
        /*0374*/ 	.word	0x00000000


	//----- nvinfo : EIATTR_FRAME_SIZE
	.align		4
.L_175:
        /*0378*/ 	.byte	0x04, 0x11
        /*037a*/ 	.short	(.L_177 - .L_176)
	.align		4
.L_176:
        /*037c*/ 	.word	index@(_ZN2at6native54_GLOBAL__N__aa9a477a_21_UpSampleBilinear2d_cu_607db5e327upsample_gen2d_aa_out_frameIN3c108BFloat16EfNS0_18upsample_antialias20BicubicFilterFunctorEEEvT0_S7_NS_27GenericPackedTensorAccessorIKT_Lm4ENS_16DefaultPtrTraitsElEENS8_IS9_Lm4ESB_lEERKT1_)
        /*0380*/ 	.word	0x00000000


	//----- nvinfo : EIATTR_REGCOUNT
	.align		4
.L_177:
        /*0384*/ 	.byte	0x04, 0x2f
        /*0386*/ 	.short	(.L_179 - .L_178)
	.align		4
.L_178:
        /*0388*/ 	.word	index@(_ZN2at6native54_GLOBAL__N__aa9a477a_21_UpSampleBilinear2d_cu_607db5e336upsample_gen2d_aa_backward_out_frameIddNS0_18upsample_antialias20BicubicFilterFunctorEEEvT0_S5_NS_27GenericPackedTensorAccessorIT_Lm4ENS_16DefaultPtrTraitsElEENS6_IKS7_Lm4ES8_lEERKT1_)
        /*038c*/ 	.word	0x00000030


	//----- nvinfo : EIATTR_FRAME_SIZE
	.align		4
.L_179:
        /*0390*/ 	.byte	0x04, 0x11
        /*0392*/ 	.short	(.L_181 - .L_180)
	.align		4
.L_180:
        /*0394*/ 	.word	index@($__internal_4_$__cuda_sm20_div_rn_f64_full)
        /*0398*/ 	.word	0x00000000


	//----- nvinfo : EIATTR_FRAME_SIZE
	.align		4
.L_181:
        /*039c*/ 	.byte	0x04, 0x11
        /*039e*/ 	.short	(.L_183 - .L_182)
	.align		4
.L_182:
        /*03a0*/ 	.word	index@($__internal_3_$__cuda_sm20_dblrcp_rn_slowpath_v3)
        /*03a4*/ 	.word	0x00000000


	//----- nvinfo : EIATTR_FRAME_SIZE
	.align		4
.L_183:
        /*03a8*/ 	.byte	0x04, 0x11
        /*03aa*/ 	.short	(.L_185 - .L_184)
	.align		4
.L_184:
        /*03ac*/ 	.word	index@(_ZN2at6native54_GLOBAL__N__aa9a477a_21_UpSampleBilinear2d_cu_607db5e336upsample_gen2d_aa_backward_out_frameIddNS0_18upsample_antialias20BicubicFilterFunctorEEEvT0_S5_NS_27GenericPackedTensorAccessorIT_Lm4ENS_16DefaultPtrTraitsElEENS6_IKS7_Lm4ES8_lEERKT1_)
        /*03b0*/ 	.word	0x00000000


	//----- nvinfo : EIATTR_REGCOUNT
	.align		4
.L_185:
        /*03b4*/ 	.byte	0x04, 0x2f
        /*03b6*/ 	.short	(.L_187 - .L_186)
	.align		4
.L_186:
        /*03b8*/ 	.word	index@(_ZN2at6native54_GLOBAL__N__aa9a477a_21_UpSampleBilinear2d_cu_607db5e336upsample_gen2d_aa_backward_out_frameIffNS0_18upsample_antialias20BicubicFilterFunctorEEEvT0_S5_NS_27GenericPackedTensorAccessorIT_Lm4ENS_16DefaultPtrTraitsElEENS6_IKS7_Lm4ES8_lEERKT1_)
        /*03bc*/ 	.word	0x00000028


	//----- nvinfo : EIATTR_FRAME_SIZE
	.align		4
.L_187:
        /*03c0*/ 	.byte	0x04, 0x11
        /*03c2*/ 	.short	(.L_189 - .L_188)
	.align		4
.L_188:
        /*03c4*/ 	.word	index@($__internal_2_$__cuda_sm20_dblrcp_rn_slowpath_v3)
        /*03c8*/ 	.word	0x00000000


	//----- nvinfo : EIATTR_FRAME_SIZE
	.align		4
.L_189:
        /*03cc*/ 	.byte	0x04, 0x11
        /*03ce*/ 	.short	(.L_191 - .L_190)
	.align		4
.L_190:
        /*03d0*/ 	.word	index@(_ZN2at6native54_GLOBAL__N__aa9a477a_21_UpSampleBilinear2d_cu_607db5e336upsample_gen2d_aa_backward_out_frameIffNS0_18upsample_antialias20BicubicFilterFunctorEEEvT0_S5_NS_27GenericPackedTensorAccessorIT_Lm4ENS_16DefaultPtrTraitsElEENS6_IKS7_Lm4ES8_lEERKT1_)
        /*03d4*/ 	.word	0x00000000


	//----- nvinfo : EIATTR_REGCOUNT
	.align		4
.L_191:
        /*03d8*/ 	.byte	0x04, 0x2f
        /*03da*/ 	.short	(.L_193 - .L_192)
	.align		4
.L_192:
        /*03dc*/ 	.word	index@(_ZN2at6native54_GLOBAL__N__aa9a477a_21_UpSampleBilinear2d_cu_607db5e336upsample_gen2d_aa_backward_out_frameIN3c104HalfEfNS0_18upsample_antialias20BicubicFilterFunctorEEEvT0_S7_NS_27GenericPackedTensorAccessorIT_Lm4ENS_16DefaultPtrTraitsElEENS8_IKS9_Lm4ESA_lEERKT1_)
        /*03e0*/ 	.word	0x00000028


	//----- nvinfo : EIATTR_FRAME_SIZE
	.align		4
.L_193:
        /*03e4*/ 	.byte	0x04, 0x11
        /*03e6*/ 	.short	(.L_195 - .L_194)
	.align		4
.L_194:
        /*03e8*/ 	.word	index@($__internal_1_$__cuda_sm20_dblrcp_rn_slowpath_v3)
        /*03ec*/ 	.word	0x00000010


	//----- nvinfo : EIATTR_FRAME_SIZE
	.align		4
.L_195:
        /*03f0*/ 	.byte	0x04, 0x11
        /*03f2*/ 	.short	(.L_197 - .L_196)
	.align		4
.L_196:
        /*03f4*/ 	.word	index@(_ZN2at6native54_GLOBAL__N__aa9a477a_21_UpSampleBilinear2d_cu_607db5e336upsample_gen2d_aa_backward_out_frameIN3c104HalfEfNS0_18upsample_antialias20BicubicFilterFunctorEEEvT0_S7_NS_27GenericPackedTensorAccessorIT_Lm4ENS_16DefaultPtrTraitsElEENS8_IKS9_Lm4ESA_lEERKT1_)
        /*03f8*/ 	.word	0x00000010


	//----- nvinfo : EIATTR_REGCOUNT
	.align		4
.L_197:
        /*03fc*/ 	.byte	0x04, 0x2f
        /*03fe*/ 	.short	(.L_199 - .L_198)
	.align		4
.L_198:
        /*0400*/ 	.word	index@(_ZN2at6native54_GLOBAL__N__aa9a477a_21_UpSampleBilinear2d_cu_607db5e336upsample_gen2d_aa_backward_out_frameIN3c108BFloat16EfNS0_18upsample_antialias20BicubicFilterFunctorEEEvT0_S7_NS_27GenericPackedTensorAccessorIT_Lm4ENS_16DefaultPtrTraitsElEENS8_IKS9_Lm4ESA_lEERKT1_)
        /*0404*/ 	.word	0x00000028


	//----- nvinfo : EIATTR_FRAME_SIZE
	.align		4
.L_199:
        /*0408*/ 	.byte	0x04, 0x11
        /*040a*/ 	.short	(.L_201 - .L_200)
	.align		4
.L_200:
        /*040c*/ 	.word	index@($__internal_0_$__cuda_sm20_dblrcp_rn_slowpath_v3)
        /*0410*/ 	.word	0x00000010


	//----- nvinfo : EIATTR_FRAME_SIZE
	.align		4
.L_201:
        /*0414*/ 	.byte	0x04, 0x11
        /*0416*/ 	.short	(.L_203 - .L_202)
	.align		4
.L_202:
        /*0418*/ 	.word	index@(_ZN2at6native54_GLOBAL__N__aa9a477a_21_UpSampleBilinear2d_cu_607db5e336upsample_gen2d_aa_backward_out_frameIN3c108BFloat16EfNS0_18upsample_antialias20BicubicFilterFunctorEEEvT0_S7_NS_27GenericPackedTensorAccessorIT_Lm4ENS_16DefaultPtrTraitsElEENS8_IKS9_Lm4ESA_lEERKT1_)
        /*041c*/ 	.word	0x00000010


	//----- nvinfo : EIATTR_MIN_STACK_SIZE
	.align		4
.L_203:
        /*0420*/ 	.byte	0x04, 0x12
        /*0422*/ 	.short	(.L_205 - .L_204)
	.align		4
.L_204:
        /*0424*/ 	.word	index@(_ZN2at6native54_GLOBAL__N__aa9a477a_21_UpSampleBilinear2d_cu_607db5e336upsample_gen2d_aa_backward_out_frameIN3c108BFloat16EfNS0_18upsample_antialias20BicubicFilterFunctorEEEvT0_S7_NS_27GenericPackedTensorAccessorIT_Lm4ENS_16DefaultPtrTraitsElEENS8_IKS9_Lm4ESA_lEERKT1_)
        /*0428*/ 	.word	0x00000010


	//----- nvinfo : EIATTR_MIN_STACK_SIZE
	.align		4
.L_205:
        /*042c*/ 	.byte	0x04, 0x12
        /*042e*/ 	.short	(.L_207 - .L_206)
	.align		4
.L_206:
        /*0430*/ 	.word	index@(_ZN2at6native54_GLOBAL__N__aa9a477a_21_UpSampleBilinear2d_cu_607db5e336upsample_gen2d_aa_backward_out_frameIN3c104HalfEfNS0_18upsample_antialias20BicubicFilterFunctorEEEvT0_S7_NS_27GenericPackedTensorAccessorIT_Lm4ENS_16DefaultPtrTraitsElEENS8_IKS9_Lm4ESA_lEERKT1_)
        /*0434*/ 	.word	0x00000010


	//----- nvinfo : EIATTR_MIN_STACK_SIZE
	.align		4
.L_207:
        /*0438*/ 	.byte	0x04, 0x12
        /*043a*/ 	.short	(.L_209 - .L_208)
	.align		4
.L_208:
        /*043c*/ 	.word	index@(_ZN2at6native54_GLOBAL__N__aa9a477a_21_UpSampleBilinear2d_cu_607db5e336upsample_gen2d_aa_backward_out_frameIffNS0_18upsample_antialias20BicubicFilterFunctorEEEvT0_S5_NS_27GenericPackedTensorAccessorIT_Lm4ENS_16DefaultPtrTraitsElEENS6_IKS7_Lm4ES8_lEERKT1_)
        /*0440*/ 	.word	0x00000000


	//----- nvinfo : EIATTR_MIN_STACK_SIZE
	.align		4
.L_209:
        /*0444*/ 	.byte	0x04, 0x12
        /*0446*/ 	.short	(.L_211 - .L_210)
	.align		4
.L_210:
        /*0448*/ 	.word	index@(_ZN2at6native54_GLOBAL__N__aa9a477a_21_UpSampleBilinear2d_cu_607db5e336upsample_gen2d_aa_backward_out_frameIddNS0_18upsample_antialias20BicubicFilterFunctorEEEvT0_S5_NS_27GenericPackedTensorAccessorIT_Lm4ENS_16DefaultPtrTraitsElEENS6_IKS7_Lm4ES8_lEERKT1_)
        /*044c*/ 	.word	0x00000000


	//----- nvinfo : EIATTR_MIN_STACK_SIZE
	.align		4
.L_211:
        /*0450*/ 	.byte	0x04, 0x12
        /*0452*/ 	.short	(.L_213 - .L_212)
	.align		4
.L_212:
        /*0454*/ 	.word	index@(_ZN2at6native54_GLOBAL__N__aa9a477a_21_UpSampleBilinear2d_cu_607db5e327upsample_gen2d_aa_out_frameIN3c108BFloat16EfNS0_18upsample_antialias20BicubicFilterFunctorEEEvT0_S7_NS_27GenericPackedTensorAccessorIKT_Lm4ENS_16DefaultPtrTraitsElEENS8_IS9_Lm4ESB_lEERKT1_)
        /*0458*/ 	.word	0x00000000


	//----- nvinfo : EIATTR_MIN_STACK_SIZE
	.align		4
.L_213:
        /*045c*/ 	.byte	0x04, 0x12
        /*045e*/ 	.short	(.L_215 - .L_214)
	.align		4
.L_214:
        /*0460*/ 	.word	index@(_ZN2at6native54_GLOBAL__N__aa9a477a_21_UpSampleBilinear2d_cu_607db5e327upsample_gen2d_aa_out_frameIN3c104HalfEfNS0_18upsample_antialias20BicubicFilterFunctorEEEvT0_S7_NS_27GenericPackedTensorAccessorIKT_Lm4ENS_16DefaultPtrTraitsElEENS8_IS9_Lm4ESB_lEERKT1_)
        /*0464*/ 	.word	0x00000000


	//----- nvinfo : EIATTR_MIN_STACK_SIZE
	.align		4
.L_215:
        /*0468*/ 	.byte	0x04, 0x12
        /*046a*/ 	.short	(.L_217 - .L_216)
	.align		4
.L_216:
        /*046c*/ 	.word	index@(_ZN2at6native54_GLOBAL__N__aa9a477a_21_UpSampleBilinear2d_cu_607db5e327upsample_gen2d_aa_out_frameIffNS0_18upsample_antialias20BicubicFilterFunctorEEEvT0_S5_NS_27GenericPackedTensorAccessorIKT_Lm4ENS_16DefaultPtrTraitsElEENS6_IS7_Lm4ES9_lEERKT1_)
        /*0470*/ 	.word	0x00000000


	//----- nvinfo : EIATTR_MIN_STACK_SIZE
	.align		4
.L_217:
        /*0474*/ 	.byte	0x04, 0x12
        /*0476*/ 	.short	(.L_219 - .L_218)
	.align		4
.L_218:
        /*0478*/ 	.word	index@(_ZN2at6native54_GLOBAL__N__aa9a477a_21_UpSampleBilinear2d_cu_607db5e327upsample_gen2d_aa_out_frameIddNS0_18upsample_antialias20BicubicFilterFunctorEEEvT0_S5_NS_27GenericPackedTensorAccessorIKT_Lm4ENS_16DefaultPtrTraitsElEENS6_IS7_Lm4ES9_lEERKT1_)
        /*047c*/ 	.word	0x00000000


	//----- nvinfo : EIATTR_MIN_STACK_SIZE
	.align		4
.L_219:
        /*0480*/ 	.byte	0x04, 0x12
        /*0482*/ 	.short	(.L_221 - .L_220)
	.align		4
.L_220:
        /*0484*/ 	.word	index@(_ZN2at6native54_GLOBAL__N__aa9a477a_21_UpSampleBilinear2d_cu_607db5e336upsample_gen2d_aa_backward_out_frameIN3c108BFloat16EfNS0_18upsample_antialias21BilinearFilterFunctorEEEvT0_S7_NS_27GenericPackedTensorAccessorIT_Lm4ENS_16DefaultPtrTraitsElEENS8_IKS9_Lm4ESA_lEERKT1_)
        /*0488*/ 	.word	0x00000010


	//----- nvinfo : EIATTR_MIN_STACK_SIZE
	.align		4
.L_221:
        /*048c*/ 	.byte	0x04, 0x12
        /*048e*/ 	.short	(.L_223 - .L_222)
	.align		4
.L_222:
        /*0490*/ 	.word	index@(_ZN2at6native54_GLOBAL__N__aa9a477a_21_UpSampleBilinear2d_cu_607db5e336upsample_gen2d_aa_backward_out_frameIN3c104HalfEfNS0_18upsample_antialias21BilinearFilterFunctorEEEvT0_S7_NS_27GenericPackedTensorAccessorIT_Lm4ENS_16DefaultPtrTraitsElEENS8_IKS9_Lm4ESA_lEERKT1_)
        /*0494*/ 	.word	0x00000010


	//----- nvinfo : EIATTR_MIN_STACK_SIZE
	.align		4
.L_223:
        /*0498*/ 	.byte	0x04, 0x12
        /*049a*/ 	.short	(.L_225 - .L_224)
	.align		4
.L_224:
        /*049c*/ 	.word	index@(_ZN2at6native54_GLOBAL__N__aa9a477a_21_UpSampleBilinear2d_cu_607db5e336upsample_gen2d_aa_backward_out_frameIffNS0_18upsample_antialias21BilinearFilterFunctorEEEvT0_S5_NS_27GenericPackedTensorAccessorIT_Lm4ENS_16DefaultPtrTraitsElEENS6_IKS7_Lm4ES8_lEERKT1_)
        /*04a0*/ 	.word	0x00000000


	//----- nvinfo : EIATTR_MIN_STACK_SIZE
	.align		4
.L_225:
        /*04a4*/ 	.byte	0x04, 0x12
        /*04a6*/ 	.short	(.L_227 - .L_226)
	.align		4
.L_226:
        /*04a8*/ 	.word	index@(_ZN2at6native54_GLOBAL__N__aa9a477a_21_UpSampleBilinear2d_cu_607db5e336upsample_gen2d_aa_backward_out_frameIddNS0_18upsample_antialias21BilinearFilterFunctorEEEvT0_S5_NS_27GenericPackedTensorAccessorIT_Lm4ENS_16DefaultPtrTraitsElEENS6_IKS7_Lm4ES8_lEERKT1_)
        /*04ac*/ 	.word	0x00000000


	//----- nvinfo : EIATTR_MIN_STACK_SIZE
	.align		4
.L_227:
        /*04b0*/ 	.byte	0x04, 0x12
        /*04b2*/ 	.short	(.L_229 - .L_228)
	.align		4
.L_228:
        /*04b4*/ 	.word	index@(_ZN2at6native54_GLOBAL__N__aa9a477a_21_UpSampleBilinear2d_cu_607db5e327upsample_gen2d_aa_out_frameIN3c108BFloat16EfNS0_18upsample_antialias21BilinearFilterFunctorEEEvT0_S7_NS_27GenericPackedTensorAccessorIKT_Lm4ENS_16DefaultPtrTraitsElEENS8_IS9_Lm4ESB_lEERKT1_)
        /*04b8*/ 	.word	0x00000000


	//----- nvinfo : EIATTR_MIN_STACK_SIZE
	.align		4
.L_229:
        /*04bc*/ 	.byte	0x04, 0x12
        /*04be*/ 	.short	(.L_231 - .L_230)
	.align		4
.L_230:
        /*04c0*/ 	.word	index@(_ZN2at6native54_GLOBAL__N__aa9a477a_21_UpSampleBilinear2d_cu_607db5e327upsample_gen2d_aa_out_frameIN3c104HalfEfNS0_18upsample_antialias21BilinearFilterFunctorEEEvT0_S7_NS_27GenericPackedTensorAccessorIKT_Lm4ENS_16DefaultPtrTraitsElEENS8_IS9_Lm4ESB_lEERKT1_)
        /*04c4*/ 	.word	0x00000000


	//----- nvinfo : EIATTR_MIN_STACK_SIZE
	.align		4
.L_231:
        /*04c8*/ 	.byte	0x04, 0x12
        /*04ca*/ 	.short	(.L_233 - .L_232)
	.align		4
.L_232:
        /*04cc*/ 	.word	index@(_ZN2at6native54_GLOBAL__N__aa9a477a_21_UpSampleBilinear2d_cu_607db5e327upsample_gen2d_aa_out_frameIffNS0_18upsample_antialias21BilinearFilterFunctorEEEvT0_S5_NS_27GenericPackedTensorAccessorIKT_Lm4ENS_16DefaultPtrTraitsElEENS6_IS7_Lm4ES9_lEERKT1_)
        /*04d0*/ 	.word	0x00000000


	//----- nvinfo : EIATTR_MIN_STACK_SIZE
	.align		4
.L_233:
        /*04d4*/ 	.byte	0x04, 0x12
        /*04d6*/ 	.short	(.L_235 - .L_234)
	.align		4
.L_234:
        /*04d8*/ 	.word	index@(_ZN2at6native54_GLOBAL__N__aa9a477a_21_UpSampleBilinear2d_cu_607db5e327upsample_gen2d_aa_out_frameIddNS0_18upsample_antialias21BilinearFilterFunctorEEEvT0_S5_NS_27GenericPackedTensorAccessorIKT_Lm4ENS_16DefaultPtrTraitsElEENS6_IS7_Lm4ES9_lEERKT1_)
        /*04dc*/ 	.word	0x00000000


	//----- nvinfo : EIATTR_MIN_STACK_SIZE
	.align		4
.L_235:
        /*04e0*/ 	.byte	0x04, 0x12
        /*04e2*/ 	.short	(.L_237 - .L_236)
	.align		4
.L_236:
        /*04e4*/ 	.word	index@(_ZN2at6native54_GLOBAL__N__aa9a477a_21_UpSampleBilinear2d_cu_607db5e338upsample_bilinear2d_backward_out_frameIN3c108BFloat16EfEEvmiiiiT0_S5_bPT_PKS6_)
        /*04e8*/ 	.word	0x00000000


	//----- nvinfo : EIATTR_MIN_STACK_SIZE
	.align		4
.L_237:
        /*04ec*/ 	.byte	0x04, 0x12
        /*04ee*/ 	.short	(.L_239 - .L_238)
	.align		4
.L_238:
        /*04f0*/ 	.word	index@(_ZN2at6native54_GLOBAL__N__aa9a477a_21_UpSampleBilinear2d_cu_607db5e343upsample_bilinear2d_backward_nhwc_out_frameIN3c108BFloat16EfEEviiiiT0_S5_bPT_PKS6_imm)
        /*04f4*/ 	.word	0x00000000


	//----- nvinfo : EIATTR_MIN_STACK_SIZE
	.align		4
.L_239:
        /*04f8*/ 	.byte	0x04, 0x12
        /*04fa*/ 	.short	(.L_241 - .L_240)
	.align		4
.L_240:
        /*04fc*/ 	.word	index@(_ZN2at6native54_GLOBAL__N__aa9a477a_21_UpSampleBilinear2d_cu_607db5e338upsample_bilinear2d_backward_out_frameIN3c104HalfEfEEvmiiiiT0_S5_bPT_PKS6_)
        /*0500*/ 	.word	0x00000000


	//----- nvinfo : EIATTR_MIN_STACK_SIZE
	.align		4
.L_241:
        /*0504*/ 	.byte	0x04, 0x12
        /*0506*/ 	.short	(.L_243 - .L_242)
	.align		4
.L_242:
        /*0508*/ 	.word	index@(_ZN2at6native54_GLOBAL__N__aa9a477a_21_UpSampleBilinear2d_cu_607db5e343upsample_bilinear2d_backward_nhwc_out_frameIN3c104HalfEfEEviiiiT0_S5_bPT_PKS6_imm)
        /*050c*/ 	.word	0x00000000


	//----- nvinfo : EIATTR_MIN_STACK_SIZE
	.align		4
.L_243:
        /*0510*/ 	.byte	0x04, 0x12
        /*0512*/ 	.short	(.L_245 - .L_244)
	.align		4
.L_244:
        /*0514*/ 	.word	index@(_ZN2at6native54_GLOBAL__N__aa9a477a_21_UpSampleBilinear2d_cu_607db5e338upsample_bilinear2d_backward_out_frameIffEEvmiiiiT0_S3_bPT_PKS4_)
        /*0518*/ 	.word	0x00000000


	//----- nvinfo : EIATTR_MIN_STACK_SIZE
	.align		4
.L_245:
        /*051c*/ 	.byte	0x04, 0x12
        /*051e*/ 	.short	(.L_247 - .L_246)
	.align		4
.L_246:
        /*0520*/ 	.word	index@(_ZN2at6native54_GLOBAL__N__aa9a477a_21_UpSampleBilinear2d_cu_607db5e343upsample_bilinear2d_backward_nhwc_out_frameIffEEviiiiT0_S3_bPT_PKS4_imm)
        /*0524*/ 	.word	0x00000000


	//----- nvinfo : EIATTR_MIN_STACK_SIZE
	.align		4
.L_247:
        /*0528*/ 	.byte	0x04, 0x12
        /*052a*/ 	.short	(.L_249 - .L_248)
	.align		4
.L_248:
        /*052c*/ 	.word	index@(_ZN2at6native54_GLOBAL__N__aa9a477a_21_UpSampleBilinear2d_cu_607db5e338upsample_bilinear2d_backward_out_frameIddEEvmiiiiT0_S3_bPT_PKS4_)
        /*0530*/ 	.word	0x00000000


	//----- nvinfo : EIATTR_MIN_STACK_SIZE
	.align		4
.L_249:
        /*0534*/ 	.byte	0x04, 0x12
        /*0536*/ 	.short	(.L_251 - .L_250)
	.align		4
.L_250:
        /*0538*/ 	.word	index@(_ZN2at6native54_GLOBAL__N__aa9a477a_21_UpSampleBilinear2d_cu_607db5e343upsample_bilinear2d_backward_nhwc_out_frameIddEEviiiiT0_S3_bPT_PKS4_imm)
        /*053c*/ 	.word	0x00000000


	//----- nvinfo : EIATTR_MIN_STACK_SIZE
	.align		4
.L_251:
        /*0540*/ 	.byte	0x04, 0x12
        /*0542*/ 	.short	(.L_253 - .L_252)
	.align		4
.L_252:
        /*0544*/ 	.word	index@(_ZN2at6native54_GLOBAL__N__aa9a477a_21_UpSampleBilinear2d_cu_607db5e329upsample_bilinear2d_out_frameIN3c108BFloat16EfEEviT0_S5_bNS_27GenericPackedTensorAccessorIKT_Lm4ENS_16DefaultPtrTraitsElEENS6_IS7_Lm4ES9_lEE)
        /*0548*/ 	.word	0x00000000


	//----- nvinfo : EIATTR_MIN_STACK_SIZE
	.align		4
.L_253:
        /*054c*/ 	.byte	0x04, 0x12
        /*054e*/ 	.short	(.L_255 - .L_254)
	.align		4
.L_254:
        /*0550*/ 	.word	index@(_ZN2at6native54_GLOBAL__N__aa9a477a_21_UpSampleBilinear2d_cu_607db5e334upsample_bilinear2d_nhwc_out_frameIN3c108BFloat16EfEEvT0_S5_biiiiiPKT_PS6_i)
        /*0554*/ 	.word	0x00000000


	//----- nvinfo : EIATTR_MIN_STACK_SIZE
	.align		4
.L_255:
        /*0558*/ 	.byte	0x04, 0x12
        /*055a*/ 	.short	(.L_257 - .L_256)
	.align		4
.L_256:
        /*055c*/ 	.word	index@(_ZN2at6native54_GLOBAL__N__aa9a477a_21_UpSampleBilinear2d_cu_607db5e329upsample_bilinear2d_out_frameIN3c104HalfEfEEviT0_S5_bNS_27GenericPackedTensorAccessorIKT_Lm4ENS_16DefaultPtrTraitsElEENS6_IS7_Lm4ES9_lEE)
        /*0560*/ 	.word	0x00000000


	//----- nvinfo : EIATTR_MIN_STACK_SIZE
	.align		4
.L_257:
        /*0564*/ 	.byte	0x04, 0x12
        /*0566*/ 	.short	(.L_259 - .L_258)
	.align		4
.L_258:
        /*0568*/ 	.word	index@(_ZN2at6native54_GLOBAL__N__aa9a477a_21_UpSampleBilinear2d_cu_607db5e334upsample_bilinear2d_nhwc_out_frameIN3c104HalfEfEEvT0_S5_biiiiiPKT_PS6_i)
        /*056c*/ 	.word	0x00000000


	//----- nvinfo : EIATTR_MIN_STACK_SIZE
	.align		4
.L_259:
        /*0570*/ 	.byte	0x04, 0x12
        /*0572*/ 	.short	(.L_261 - .L_260)
	.align		4
.L_260:
        /*0574*/ 	.word	index@(_ZN2at6native54_GLOBAL__N__aa9a477a_21_UpSampleBilinear2d_cu_607db5e329upsample_bilinear2d_out_frameIffEEviT0_S3_bNS_27GenericPackedTensorAccessorIKT_Lm4ENS_16DefaultPtrTraitsElEENS4_IS5_Lm4ES7_lEE)
        /*0578*/ 	.word	0x00000000


	//----- nvinfo : EIATTR_MIN_STACK_SIZE
	.align		4
.L_261:
        /*057c*/ 	.byte	0x04, 0x12
        /*057e*/ 	.short	(.L_263 - .L_262)
	.align		4
.L_262:
        /*0580*/ 	.word	index@(_ZN2at6native54_GLOBAL__N__aa9a477a_21_UpSampleBilinear2d_cu_607db5e334upsample_bilinear2d_nhwc_out_frameIffEEvT0_S3_biiiiiPKT_PS4_i)
        /*0584*/ 	.word	0x00000000


	//----- nvinfo : EIATTR_MIN_STACK_SIZE
	.align		4
.L_263:
        /*0588*/ 	.byte	0x04, 0x12
        /*058a*/ 	.short	(.L_265 - .L_264)
	.align		4
.L_264:
        /*058c*/ 	.word	index@(_ZN2at6native54_GLOBAL__N__aa9a477a_21_UpSampleBilinear2d_cu_607db5e329upsample_bilinear2d_out_frameIddEEviT0_S3_bNS_27GenericPackedTensorAccessorIKT_Lm4ENS_16DefaultPtrTraitsElEENS4_IS5_Lm4ES7_lEE)
        /*0590*/ 	.word	0x00000000


	//----- nvinfo : EIATTR_MIN_STACK_SIZE
	.align		4
.L_265:
        /*0594*/ 	.byte	0x04, 0x12
        /*0596*/ 	.short	(.L_267 - .L_266)
	.align		4
.L_266:
        /*0598*/ 	.word	index@(_ZN2at6native54_GLOBAL__N__aa9a477a_21_UpSampleBilinear2d_cu_607db5e334upsample_bilinear2d_nhwc_out_frameIddEEvT0_S3_biiiiiPKT_PS4_i)
        /*059c*/ 	.word	0x00000000
.L_267:


//--------------------- .nv.compat                --------------------------
	.section	.nv.compat,"",@"SHT_CUDA_COMPAT_INFO"
	.align	4
        /*0000*/ 	.byte	0x02, 0x09, 0x00, 0x00, 0x02, 0x02, 0x01, 0x00, 0x02, 0x05, 0x05, 0x00, 0x03, 0x07, 0x01, 0x01
        /*0010*/ 	.byte	0x02, 0x03, 0x00, 0x00, 0x02, 0x06, 0x01, 0x00, 0x04, 0x0b, 0x08, 0x00, 0x00, 0x00, 0x00, 0x00
        /*0020*/ 	.byte	0x00, 0x00, 0x00, 0x00


//--------------------- .nv.info._ZN2at6native54_GLOBAL__N__aa9a477a_21_UpSampleBilinear2d_cu_607db5e336upsample_gen2d_aa_backward_out_frameIN3c108BFloat16EfNS0_18upsample_antialias20BicubicFilterFunctorEEEvT0_S7_NS_27GenericPackedTensorAccessorIT_Lm4ENS_16DefaultPtrTraitsElEENS8_IKS9_Lm4ESA_lEERKT1_ --------------------------
	.section	.nv.info._ZN2at6native54_GLOBAL__N__aa9a477a_21_UpSampleBilinear2d_cu_607db5e336upsample_gen2d_aa_backward_out_frameIN3c108BFloat16EfNS0_18upsample_antialias20BicubicFilterFunctorEEEvT0_S7_NS_27GenericPackedTensorAccessorIT_Lm4ENS_16DefaultPtrTraitsElEENS8_IKS9_Lm4ESA_lEERKT1_,"",@"SHT_CUDA_INFO"
	.sectionflags	@""
	.align	4


	//----- nvinfo : EIATTR_CUDA_API_VERSION
	.align		4
        /*0000*/ 	.byte	0x04, 0x37
        /*0002*/ 	.short	(.L_269 - .L_268)
.L_268:
        /*0004*/ 	.word	0x00000082


	//----- nvinfo : EIATTR_KPARAM_INFO
	.align		4
.L_269:
        /*0008*/ 	.byte	0x04, 0x17
        /*000a*/ 	.short	(.L_271 - .L_270)
.L_270:
        /*000c*/ 	.word	0x00000000
        /*0010*/ 	.short	0x0004
        /*0012*/ 	.short	0x0098
        /*0014*/ 	.byte	0x00, 0xf0, 0x21, 0x00


	//----- nvinfo : EIATTR_KPARAM_INFO
	.align		4
.L_271:
        /*0018*/ 	.byte	0x04, 0x17
        /*001a*/ 	.short	(.L_273 - .L_272)
.L_272:
        /*001c*/ 	.word	0x00000000
        /*0020*/ 	.short	0x0003
        /*0022*/ 	.short	0x0050
        /*0024*/ 	.byte	0x00, 0xf0, 0x21, 0x01


	//----- nvinfo : EIATTR_KPARAM_INFO
	.align		4
.L_273:
        /*0028*/ 	.byte	0x04, 0x17
        /*002a*/ 	.short	(.L_275 - .L_274)
.L_274:
        /*002c*/ 	.word	0x00000000
        /*0030*/ 	.short	0x0002
        /*0032*/ 	.short	0x0008
        /*0034*/ 	.byte	0x00, 0xf0, 0x21, 0x01


	//----- nvinfo : EIATTR_KPARAM_INFO
	.align		4
.L_275:
        /*0038*/ 	.byte	0x04, 0x17
        /*003a*/ 	.short	(.L_277 - .L_276)
.L_276:
        /*003c*/ 	.word	0x00000000
        /*0040*/ 	.short	0x0001
        /*0042*/ 	.short	0x0004
        /*0044*/ 	.byte	0x00, 0xf0, 0x11, 0x00


	//----- nvinfo : EIATTR_KPARAM_INFO
	.align		4
.L_277:
        /*0048*/ 	.byte	0x04, 0x17
        /*004a*/ 	.short	(.L_279 - .L_278)
.L_278:
        /*004c*/ 	.word	0x00000000
        /*0050*/ 	.short	0x0000
        /*0052*/ 	.short	0x0000
        /*0054*/ 	.byte	0x00, 0xf0, 0x11, 0x00


	//----- nvinfo : EIATTR_SPARSE_MMA_MASK
	.align		4
.L_279:
        /*0058*/ 	.byte	0x03, 0x50
        /*005a*/ 	.short	0x0000


	//----- nvinfo : EIATTR_MAXREG_COUNT
	.align		4
        /*005c*/ 	.byte	0x03, 0x1b
        /*005e*/ 	.short	0x00ff


	//----- nvinfo : EIATTR_NUM_BARRIERS
	.align		4
        /*0060*/ 	.byte	0x02, 0x4c
        /*0062*/ 	.byte	0x01
	.zero		1


	//----- nvinfo : EIATTR_ANNOTATIONS
	.align		4
        /*0064*/ 	.byte	0x04, 0x55
        /*0066*/ 	.short	(.L_281 - .L_280)


	//   ....[0]....
.L_280:
        /*0068*/ 	.word	0x00000001
        /*006c*/ 	.byte	0xd0, 0x2b, 0x00, 0x00, 0x01, 0x00, 0x00, 0x00, 0xf0, 0x2b, 0x00, 0x00, 0x01, 0x00, 0x00, 0x00
        /*007c*/ 	.byte	0x00, 0x2c, 0x00, 0x00, 0x01, 0x00, 0x00, 0x00, 0x20, 0x2c, 0x00, 0x00, 0x01, 0x00, 0x00, 0x00
        /*008c*/ 	.byte	0x40, 0x2c, 0x00, 0x00, 0x01, 0x00, 0x00, 0x00, 0xe0, 0x41, 0x00, 0x00


	//----- nvinfo : EIATTR_MERCURY_ISA_VERSION
	.align		4
.L_281:
        /*0098*/ 	.byte	0x03, 0x5f
        /*009a*/ 	.short	0x0101


	//----- nvinfo : EIATTR_ATOM16_EMUL_INSTR_REG_MAP
	.align		4
        /*009c*/ 	.byte	0x04, 0x2e
        /*009e*/ 	.short	(.L_283 - .L_282)


	//   ....[0]....
.L_282:
        /*00a0*/ 	.word	0x00003240
        /*00a4*/ 	.short	0x0023
        /*00a6*/ 	.short	0x0000


	//   ....[1]....
        /*00a8*/ 	.word	0x00003340
        /*00ac*/ 	.short	0x0023
        /*00ae*/ 	.short	0x0000


	//   ....[2]....
        /*00b0*/ 	.word	0x00003470
        /*00b4*/ 	.short	0x0023
        /*00b6*/ 	.short	0x0000


	//   ....[3]....
        /*00b8*/ 	.word	0x00003560
        /*00bc*/ 	.short	0x0023
        /*00be*/ 	.short	0x0000


	//   ....[4]....
        /*00c0*/ 	.word	0x00003690
        /*00c4*/ 	.short	0x0023
        /*00c6*/ 	.short	0x0000


	//   ....[5]....
        /*00c8*/ 	.word	0x00003780
        /*00cc*/ 	.short	0x0023
        /*00ce*/ 	.short	0x0000


	//   ....[6]....
        /*00d0*/ 	.word	0x000038b0
        /*00d4*/ 	.short	0x0011
        /*00d6*/ 	.short	0x0000


	//   ....[7]....
        /*00d8*/ 	.word	0x000039a0
        /*00dc*/ 	.short	0x0011
        /*00de*/ 	.short	0x0000


	//   ....[8]....
        /*00e0*/ 	.word	0x00003bd0
        /*00e4*/ 	.short	0x0018
        /*00e6*/ 	.short	0x0000


	//   ....[9]....
        /*00e8*/ 	.word	0x00003cd0
        /*00ec*/ 	.short	0x0018
        /*00ee*/ 	.short	0x0000


	//   ....[10]....
        /*00f0*/ 	.word	0x00003e20
        /*00f4*/ 	.short	0x0018
        /*00f6*/ 	.short	0x0000


	//   ....[11]....
        /*00f8*/ 	.word	0x00003f20
        /*00fc*/ 	.short	0x0018
        /*00fe*/ 	.short	0x0000


	//   ....[12]....
        /*0100*/ 	.word	0x00004050
        /*0104*/ 	.short	0x0009
        /*0106*/ 	.short	0x0000


	//   ....[13]....
        /*0108*/ 	.word	0x00004150
        /*010c*/ 	.short	0x0009
        /*010e*/ 	.short	0x0000


	//----- nvinfo : EIATTR_EXIT_INSTR_OFFSETS
	.align		4
.L_283:
        /*0110*/ 	.byte	0x04, 0x1c
        /*0112*/ 	.short	(.L_285 - .L_284)


	//   ....[0]....
.L_284:
        /*0114*/ 	.word	0x000000e0


	//   ....[1]....
        /*0118*/ 	.word	0x00002a10


	//   ....[2]....
        /*011c*/ 	.word	0x00004220


	//   ....[3]....
        /*0120*/ 	.word	0x00004280


	//   ....[4]....
        /*0124*/ 	.word	0x00004840


	//----- nvinfo : EIATTR_MAX_THREADS
	.align		4
.L_285:
        /*0128*/ 	.byte	0x04, 0x05
        /*012a*/ 	.short	(.L_287 - .L_286)
.L_286:
        /*012c*/ 	.word	0x00000100
        /*0130*/ 	.word	0x00000001
        /*0134*/ 	.word	0x00000001


	//----- nvinfo : EIATTR_CRS_STACK_SIZE
	.align		4
.L_287:
        /*0138*/ 	.byte	0x04, 0x1e
        /*013a*/ 	.short	(.L_289 - .L_288)
.L_288:
        /*013c*/ 	.word	0x00000000


	//----- nvinfo : EIATTR_CBANK_PARAM_SIZE
	.align		4
.L_289:
        /*0140*/ 	.byte	0x03, 0x19
        /*0142*/ 	.short	0x00a0


	//----- nvinfo : EIATTR_PARAM_CBANK
	.align		4
        /*0144*/ 	.byte	0x04, 0x0a
        /*0146*/ 	.short	(.L_291 - .L_290)
	.align		4
.L_290:
        /*0148*/ 	.word	index@(.nv.constant0._ZN2at6native54_GLOBAL__N__aa9a477a_21_UpSampleBilinear2d_cu_607db5e336upsample_gen2d_aa_backward_out_frameIN3c108BFloat16EfNS0_18upsample_antialias20BicubicFilterFunctorEEEvT0_S7_NS_27GenericPackedTensorAccessorIT_Lm4ENS_16DefaultPtrTraitsElEENS8_IKS9_Lm4ESA_lEERKT1_)
        /*014c*/ 	.short	0x0210
        /*014e*/ 	.short	0x00a0


	//----- nvinfo : EIATTR_SW_WAR
	.align		4
.L_291:
        /*0150*/ 	.byte	0x04, 0x36
        /*0152*/ 	.short	(.L_293 - .L_292)
.L_292:
        /*0154*/ 	.word	0x00000008
.L_293:


//--------------------- .nv.info._ZN2at6native54_GLOBAL__N__aa9a477a_21_UpSampleBilinear2d_cu_607db5e336upsample_gen2d_aa_backward_out_frameIN3c104HalfEfNS0_18upsample_antialias20BicubicFilterFunctorEEEvT0_S7_NS_27GenericPackedTensorAccessorIT_Lm4ENS_16DefaultPtrTraitsElEENS8_IKS9_Lm4ESA_lEERKT1_ --------------------------
	.section	.nv.info._ZN2at6native54_GLOBAL__N__aa9a477a_21_UpSampleBilinear2d_cu_607db5e336upsample_gen2d_aa_backward_out_frameIN3c104HalfEfNS0_18upsample_antialias20BicubicFilterFunctorEEEvT0_S7_NS_27GenericPackedTensorAccessorIT_Lm4ENS_16DefaultPtrTraitsElEENS8_IKS9_Lm4ESA_lEERKT1_,"",@"SHT_CUDA_INFO"
	.sectionflags	@""
	.align	4


	//----- nvinfo : EIATTR_CUDA_API_VERSION
	.align		4
        /*0000*/ 	.byte	0x04, 0x37
        /*0002*/ 	.short	(.L_295 - .L_294)
.L_294:
        /*0004*/ 	.word	0x00000082


	//----- nvinfo : EIATTR_KPARAM_INFO
	.align		4
.L_295:
        /*0008*/ 	.byte	0x04, 0x17
        /*000a*/ 	.short	(.L_297 - .L_296)
.L_296:
        /*000c*/ 	.word	0x00000000
        /*0010*/ 	.short	0x0004
        /*0012*/ 	.short	0x0098
        /*0014*/ 	.byte	0x00, 0xf0, 0x21, 0x00


	//----- nvinfo : EIATTR_KPARAM_INFO
	.align		4
.L_297:
        /*0018*/ 	.byte	0x04, 0x17
        /*001a*/ 	.short	(.L_299 - .L_298)
.L_298:
        /*001c*/ 	.word	0x00000000
        /*0020*/ 	.short	0x0003
        /*0022*/ 	.short	0x0050
        /*0024*/ 	.byte	0x00, 0xf0, 0x21, 0x01


	//----- nvinfo : EIATTR_KPARAM_INFO
	.align		4
.L_299:
        /*0028*/ 	.byte	0x04, 0x17
        /*002a*/ 	.short	(.L_301 - .L_300)
.L_300:
        /*002c*/ 	.word	0x00000000
        /*0030*/ 	.short	0x0002
        /*0032*/ 	.short	0x0008
        /*0034*/ 	.byte	0x00, 0xf0, 0x21, 0x01


	//----- nvinfo : EIATTR_KPARAM_INFO
	.align		4
.L_301:
        /*0038*/ 	.byte	0x04, 0x17
        /*003a*/ 	.short	(.L_303 - .L_302)
.L_302:
        /*003c*/ 	.word	0x00000000
        /*0040*/ 	.short	0x0001
        /*0042*/ 	.short	0x0004
        /*0044*/ 	.byte	0x00, 0xf0, 0x11, 0x00


	//----- nvinfo : EIATTR_KPARAM_INFO
	.align		4
.L_303:
        /*0048*/ 	.byte	0x04, 0x17
        /*004a*/ 	.short	(.L_305 - .L_304)
.L_304:
        /*004c*/ 	.word	0x00000000
        /*0050*/ 	.short	0x0000
        /*0052*/ 	.short	0x0000
        /*0054*/ 	.byte	0x00, 0xf0, 0x11, 0x00


	//----- nvinfo : EIATTR_SPARSE_MMA_MASK
	.align		4
.L_305:
        /*0058*/ 	.byte	0x03, 0x50
        /*005a*/ 	.short	0x0000


	//----- nvinfo : EIATTR_MAXREG_COUNT
	.align		4
        /*005c*/ 	.byte	0x03, 0x1b
        /*005e*/ 	.short	0x00ff


	//----- nvinfo : EIATTR_NUM_BARRIERS
	.align		4
        /*0060*/ 	.byte	0x02, 0x4c
        /*0062*/ 	.byte	0x01
	.zero		1


	//----- nvinfo : EIATTR_ANNOTATIONS
	.align		4
        /*0064*/ 	.byte	0x04, 0x55
        /*0066*/ 	.short	(.L_307 - .L_306)


	//   ....[0]....
.L_306:
        /*0068*/ 	.word	0x00000001
        /*006c*/ 	.byte	0xd0, 0x2b, 0x00, 0x00, 0x01, 0x00, 0x00, 0x00, 0xf0, 0x2b, 0x00, 0x00, 0x01, 0x00, 0x00, 0x00
        /*007c*/ 	.byte	0x00, 0x2c, 0x00, 0x00, 0x01, 0x00, 0x00, 0x00, 0x20, 0x2c, 0x00, 0x00, 0x01, 0x00, 0x00, 0x00
        /*008c*/ 	.byte	0x40, 0x2c, 0x00, 0x00, 0x01, 0x00, 0x00, 0x00, 0xe0, 0x41, 0x00, 0x00


	//----- nvinfo : EIATTR_MERCURY_ISA_VERSION
	.align		4
.L_307:
        /*0098*/ 	.byte	0x03, 0x5f
        /*009a*/ 	.short	0x0101


	//----- nvinfo : EIATTR_ATOM16_EMUL_INSTR_REG_MAP
	.align		4
        /*009c*/ 	.byte	0x04, 0x2e
        /*009e*/ 	.short	(.L_309 - .L_308)


	//   ....[0]....
.L_308:
        /*00a0*/ 	.word	0x00003240
        /*00a4*/ 	.short	0x0023
        /*00a6*/ 	.short	0x0000


	//   ....[1]....
        /*00a8*/ 	.word	0x00003340
        /*00ac*/ 	.short	0x0023
        /*00ae*/ 	.short	0x0000


	//   ....[2]....
        /*00b0*/ 	.word	0x00003470
        /*00b4*/ 	.short	0x0023
        /*00b6*/ 	.short	0x0000


	//   ....[3]....
        /*00b8*/ 	.word	0x00003560
        /*00bc*/ 	.short	0x0023
        /*00be*/ 	.short	0x0000


	//   ....[4]....
        /*00c0*/ 	.word	0x00003690
        /*00c4*/ 	.short	0x0023
        /*00c6*/ 	.short	0x0000


	//   ....[5]....
        /*00c8*/ 	.word	0x00003780
        /*00cc*/ 	.short	0x0023
        /*00ce*/ 	.short	0x0000


	//   ....[6]....
        /*00d0*/ 	.word	0x000038b0
        /*00d4*/ 	.short	0x0011
        /*00d6*/ 	.short	0x0000


	//   ....[7]....
        /*00d8*/ 	.word	0x000039a0
        /*00dc*/ 	.short	0x0011
        /*00de*/ 	.short	0x0000


	//   ....[8]....
        /*00e0*/ 	.word	0x00003bd0
        /*00e4*/ 	.short	0x0018
        /*00e6*/ 	.short	0x0000


	//   ....[9]....
        /*00e8*/ 	.word	0x00003cd0
        /*00ec*/ 	.short	0x0018
        /*00ee*/ 	.short	0x0000


	//   ....[10]....
        /*00f0*/ 	.word	0x00003e20
        /*00f4*/ 	.short	0x0018
        /*00f6*/ 	.short	0x0000


	//   ....[11]....
        /*00f8*/ 	.word	0x00003f20
        /*00fc*/ 	.short	0x0018
        /*00fe*/ 	.short	0x0000


	//   ....[12]....
        /*0100*/ 	.word	0x00004060
        /*0104*/ 	.short	0x0009
        /*0106*/ 	.short	0x0000


	//   ....[13]....
        /*0108*/ 	.word	0x00004150
        /*010c*/ 	.short	0x0009
        /*010e*/ 	.short	0x0000


	//----- nvinfo : EIATTR_EXIT_INSTR_OFFSETS
	.align		4
.L_309:
        /*0110*/ 	.byte	0x04, 0x1c
        /*0112*/ 	.short	(.L_311 - .L_310)


	//   ....[0]....
.L_310:
        /*0114*/ 	.word	0x000000e0


	//   ....[1]....
        /*0118*/ 	.word	0x00002a10


	//   ....[2]....
        /*011c*/ 	.word	0x00004220


	//   ....[3]....
        /*0120*/ 	.word	0x00004280


	//   ....[4]....
        /*0124*/ 	.word	0x00004840


	//----- nvinfo : EIATTR_MAX_THREADS
	.align		4
.L_311:
        /*0128*/ 	.byte	0x04, 0x05
        /*012a*/ 	.short	(.L_313 - .L_312)
.L_312:
        /*012c*/ 	.word	0x00000100
        /*0130*/ 	.word	0x00000001
        /*0134*/ 	.word	0x00000001


	//----- nvinfo : EIATTR_CRS_STACK_SIZE
	.align		4
.L_313:
        /*0138*/ 	.byte	0x04, 0x1e
        /*013a*/ 	.short	(.L_315 - .L_314)
.L_314:
        /*013c*/ 	.word	0x00000000


	//----- nvinfo : EIATTR_CBANK_PARAM_SIZE
	.align		4
.L_315:
        /*0140*/ 	.byte	0x03, 0x19
        /*0142*/ 	.short	0x00a0


	//----- nvinfo : EIATTR_PARAM_CBANK
	.align		4
        /*0144*/ 	.byte	0x04, 0x0a
        /*0146*/ 	.short	(.L_317 - .L_316)
	.align		4
.L_316:
        /*0148*/ 	.word	index@(.nv.constant0._ZN2at6native54_GLOBAL__N__aa9a477a_21_UpSampleBilinear2d_cu_607db5e336upsample_gen2d_aa_backward_out_frameIN3c104HalfEfNS0_18upsample_antialias20BicubicFilterFunctorEEEvT0_S7_NS_27GenericPackedTensorAccessorIT_Lm4ENS_16DefaultPtrTraitsElEENS8_IKS9_Lm4ESA_lEERKT1_)
        /*014c*/ 	.short	0x0210
        /*014e*/ 	.short	0x00a0


	//----- nvinfo : EIATTR_SW_WAR
	.align		4
.L_317:
        /*0150*/ 	.byte	0x04, 0x36
        /*0152*/ 	.short	(.L_319 - .L_318)
.L_318:
        /*0154*/ 	.word	0x00000008
.L_319:


//--------------------- .nv.info._ZN2at6native54_GLOBAL__N__aa9a477a_21_UpSampleBilinear2d_cu_607db5e336upsample_gen2d_aa_backward_out_frameIffNS0_18upsample_antialias20BicubicFilterFunctorEEEvT0_S5_NS_27GenericPackedTensorAccessorIT_Lm4ENS_16DefaultPtrTraitsElEENS6_IKS7_Lm4ES8_lEERKT1_ --------------------------
	.section	.nv.info._ZN2at6native54_GLOBAL__N__aa9a477a_21_UpSampleBilinear2d_cu_607db5e336upsample_gen2d_aa_backward_out_frameIffNS0_18upsample_antialias20BicubicFilterFunctorEEEvT0_S5_NS_27GenericPackedTensorAccessorIT_Lm4ENS_16DefaultPtrTraitsElEENS6_IKS7_Lm4ES8_lEERKT1_,"",@"SHT_CUDA_INFO"
	.sectionflags	@""
	.align	4


	//----- nvinfo : EIATTR_CUDA_API_VERSION
	.align		4
        /*0000*/ 	.byte	0x04, 0x37
        /*0002*/ 	.short	(.L_321 - .L_320)
.L_320:
        /*0004*/ 	.word	0x00000082


	//----- nvinfo : EIATTR_KPARAM_INFO
	.align		4
.L_321:
        /*0008*/ 	.byte	0x04, 0x17
        /*000a*/ 	.short	(.L_323 - .L_322)
.L_322:
        /*000c*/ 	.word	0x00000000
        /*0010*/ 	.short	0x0004
        /*0012*/ 	.short	0x0098
        /*0014*/ 	.byte	0x00, 0xf0, 0x21, 0x00


	//----- nvinfo : EIATTR_KPARAM_INFO
	.align		4
.L_323:
        /*0018*/ 	.byte	0x04, 0x17
        /*001a*/ 	.short	(.L_325 - .L_324)
.L_324:
        /*001c*/ 	.word	0x00000000
        /*0020*/ 	.short	0x0003
        /*0022*/ 	.short	0x0050
        /*0024*/ 	.byte	0x00, 0xf0, 0x21, 0x01


	//----- nvinfo : EIATTR_KPARAM_INFO
	.align		4
.L_325:
        /*0028*/ 	.byte	0x04, 0x17
        /*002a*/ 	.short	(.L_327 - .L_326)
.L_326:
        /*002c*/ 	.word	0x00000000
        /*0030*/ 	.short	0x0002
        /*0032*/ 	.short	0x0008
        /*0034*/ 	.byte	0x00, 0xf0, 0x21, 0x01


	//----- nvinfo : EIATTR_KPARAM_INFO
	.align		4
.L_327:
        /*0038*/ 	.byte	0x04, 0x17
        /*003a*/ 	.short	(.L_329 - .L_328)
.L_328:
        /*003c*/ 	.word	0x00000000
        /*0040*/ 	.short	0x0001
        /*0042*/ 	.short	0x0004
        /*0044*/ 	.byte	0x00, 0xf0, 0x11, 0x00


	//----- nvinfo : EIATTR_KPARAM_INFO
	.align		4
.L_329:
        /*0048*/ 	.byte	0x04, 0x17
        /*004a*/ 	.short	(.L_331 - .L_330)
.L_330:
        /*004c*/ 	.word	0x00000000
        /*0050*/ 	.short	0x0000
        /*0052*/ 	.short	0x0000
        /*0054*/ 	.byte	0x00, 0xf0, 0x11, 0x00


	//----- nvinfo : EIATTR_SPARSE_MMA_MASK
	.align		4
.L_331:
        /*0058*/ 	.byte	0x03, 0x50
        /*005a*/ 	.short	0x0000


	//----- nvinfo : EIATTR_MAXREG_COUNT
	.align		4
        /*005c*/ 	.byte	0x03, 0x1b
        /*005e*/ 	.short	0x00ff


	//----- nvinfo : EIATTR_NUM_BARRIERS
	.align		4
        /*0060*/ 	.byte	0x02, 0x4c
        /*0062*/ 	.byte	0x01
	.zero		1


	//----- nvinfo : EIATTR_MERCURY_ISA_VERSION
	.align		4
        /*0064*/ 	.byte	0x03, 0x5f
        /*0066*/ 	.short	0x0101


	//----- nvinfo : EIATTR_EXIT_INSTR_OFFSETS
	.align		4
        /*0068*/ 	.byte	0x04, 0x1c
        /*006a*/ 	.short	(.L_333 - .L_332)


	//   ....[0]....
.L_332:
        /*006c*/ 	.word	0x000000d0


	//   ....[1]....
        /*0070*/ 	.word	0x000027e0


	//   ....[2]....
        /*0074*/ 	.word	0x00003600


	//   ....[3]....
        /*0078*/ 	.word	0x00003660


	//   ....[4]....
        /*007c*/ 	.word	0x00003c20


	//----- nvinfo : EIATTR_MAX_THREADS
	.align		4
.L_333:
        /*0080*/ 	.byte	0x04, 0x05
        /*0082*/ 	.short	(.L_335 - .L_334)
.L_334:
        /*0084*/ 	.word	0x00000100
        /*0088*/ 	.word	0x00000001
        /*008c*/ 	.word	0x00000001


	//----- nvinfo : EIATTR_CRS_STACK_SIZE
	.align		4
.L_335:
        /*0090*/ 	.byte	0x04, 0x1e
        /*0092*/ 	.short	(.L_337 - .L_336)
.L_336:
        /*0094*/ 	.word	0x00000000


	//----- nvinfo : EIATTR_CBANK_PARAM_SIZE
	.align		4
.L_337:
        /*0098*/ 	.byte	0x03, 0x19
        /*009a*/ 	.short	0x00a0


	//----- nvinfo : EIATTR_PARAM_CBANK
	.align		4
        /*009c*/ 	.byte	0x04, 0x0a
        /*009e*/ 	.short	(.L_339 - .L_338)
	.align		4
.L_338:
        /*00a0*/ 	.word	index@(.nv.constant0._ZN2at6native54_GLOBAL__N__aa9a477a_21_UpSampleBilinear2d_cu_607db5e336upsample_gen2d_aa_backward_out_frameIffNS0_18upsample_antialias20BicubicFilterFunctorEEEvT0_S5_NS_27GenericPackedTensorAccessorIT_Lm4ENS_16DefaultPtrTraitsElEENS6_IKS7_Lm4ES8_lEERKT1_)
        /*00a4*/ 	.short	0x0210
        /*00a6*/ 	.short	0x00a0


	//----- nvinfo : EIATTR_SW_WAR
	.align		4
.L_339:
        /*00a8*/ 	.byte	0x04, 0x36
        /*00aa*/ 	.short	(.L_341 - .L_340)
.L_340:
        /*00ac*/ 	.word	0x00000008
.L_341:


//--------------------- .nv.info._ZN2at6native54_GLOBAL__N__aa9a477a_21_UpSampleBilinear2d_cu_607db5e336upsample_gen2d_aa_backward_out_frameIddNS0_18upsample_antialias20BicubicFilterFunctorEEEvT0_S5_NS_27GenericPackedTensorAccessorIT_Lm4ENS_16DefaultPtrTraitsElEENS6_IKS7_Lm4ES8_lEERKT1_ --------------------------
	.section	.nv.info._ZN2at6native54_GLOBAL__N__aa9a477a_21_UpSampleBilinear2d_cu_607db5e336upsample_gen2d_aa_backward_out_frameIddNS0_18upsample_antialias20BicubicFilterFunctorEEEvT0_S5_NS_27GenericPackedTensorAccessorIT_Lm4ENS_16DefaultPtrTraitsElEENS6_IKS7_Lm4ES8_lEERKT1_,"",@"SHT_CUDA_INFO"
	.sectionflags	@""
	.align	4


	//----- nvinfo : EIATTR_CUDA_API_VERSION
	.align		4
        /*0000*/ 	.byte	0x04, 0x37
        /*0002*/ 	.short	(.L_343 - .L_342)
.L_342:
        /*0004*/ 	.word	0x00000082


	//----- nvinfo : EIATTR_KPARAM_INFO
	.align		4
.L_343:
        /*0008*/ 	.byte	0x04, 0x17
        /*000a*/ 	.short	(.L_345 - .L_344)
.L_344:
        /*000c*/ 	.word	0x00000000
        /*0010*/ 	.short	0x0004
        /*0012*/ 	.short	0x00a0
        /*0014*/ 	.byte	0x00, 0xf0, 0x21, 0x00


	//----- nvinfo : EIATTR_KPARAM_INFO
	.align		4
.L_345:
        /*0018*/ 	.byte	0x04, 0x17
        /*001a*/ 	.short	(.L_347 - .L_346)
.L_346:
        /*001c*/ 	.word	0x00000000
        /*0020*/ 	.short	0x0003
        /*0022*/ 	.short	0x0058
        /*0024*/ 	.byte	0x00, 0xf0, 0x21, 0x01


	//----- nvinfo : EIATTR_KPARAM_INFO
	.align		4
.L_347:
        /*0028*/ 	.byte	0x04, 0x17
        /*002a*/ 	.short	(.L_349 - .L_348)
.L_348:
        /*002c*/ 	.word	0x00000000
        /*0030*/ 	.short	0x0002
        /*0032*/ 	.short	0x0010
        /*0034*/ 	.byte	0x00, 0xf0, 0x21, 0x01


	//----- nvinfo : EIATTR_KPARAM_INFO
	.align		4
.L_349:
        /*0038*/ 	.byte	0x04, 0x17
        /*003a*/ 	.short	(.L_351 - .L_350)
.L_350:
        /*003c*/ 	.word	0x00000000
        /*0040*/ 	.short	0x0001
        /*0042*/ 	.short	0x0008
        /*0044*/ 	.byte	0x00, 0xf0, 0x21, 0x00


	//----- nvinfo : EIATTR_KPARAM_INFO
	.align		4
.L_351:
        /*0048*/ 	.byte	0x04, 0x17
        /*004a*/ 	.short	(.L_353 - .L_352)
.L_352:
        /*004c*/ 	.word	0x00000000
        /*0050*/ 	.short	0x0000
        /*0052*/ 	.short	0x0000
        /*0054*/ 	.byte	0x00, 0xf0, 0x21, 0x00


	//----- nvinfo : EIATTR_SPARSE_MMA_MASK
	.align		4
.L_353:
        /*0058*/ 	.byte	0x03, 0x50
        /*005a*/ 	.short	0x0000


	//----- nvinfo : EIATTR_MAXREG_COUNT
	.align		4
        /*005c*/ 	.byte	0x03, 0x1b
        /*005e*/ 	.short	0x00ff


	//----- nvinfo : EIATTR_NUM_BARRIERS
	.align		4
        /*0060*/ 	.byte	0x02, 0x4c
        /*0062*/ 	.byte	0x01
	.zero		1


	//----- nvinfo : EIATTR_MERCURY_ISA_VERSION
	.align		4
        /*0064*/ 	.byte	0x03, 0x5f
        /*0066*/ 	.short	0x0101


	//----- nvinfo : EIATTR_EXIT_INSTR_OFFSETS
	.align		4
        /*0068*/ 	.byte	0x04, 0x1c
        /*006a*/ 	.short	(.L_355 - .L_354)


	//   ....[0]....
.L_354:
        /*006c*/ 	.word	0x000000d0


	//   ....[1]....
        /*0070*/ 	.word	0x00003690


	//   ....[2]....
        /*0074*/ 	.word	0x00004540


	//   ....[3]....
        /*0078*/ 	.word	0x000045a0


	//   ....[4]....
        /*007c*/ 	.word	0x00004b30


	//----- nvinfo : EIATTR_MAX_THREADS
	.align		4
.L_355:
        /*0080*/ 	.byte	0x04, 0x05
        /*0082*/ 	.short	(.L_357 - .L_356)
.L_356:
        /*0084*/ 	.word	0x00000100
        /*0088*/ 	.word	0x00000001
        /*008c*/ 	.word	0x00000001


	//----- nvinfo : EIATTR_CRS_STACK_SIZE
	.align		4
.L_357:
        /*0090*/ 	.byte	0x04, 0x1e
        /*0092*/ 	.short	(.L_359 - .L_358)
.L_358:
        /*0094*/ 	.word	0x00000000


	//----- nvinfo : EIATTR_CBANK_PARAM_SIZE
	.align		4
.L_359:
        /*0098*/ 	.byte	0x03, 0x19
        /*009a*/ 	.short	0x00a8


	//----- nvinfo : EIATTR_PARAM_CBANK
	.align		4
        /*009c*/ 	.byte	0x04, 0x0a
        /*009e*/ 	.short	(.L_361 - .L_360)
	.align		4
.L_360:
        /*00a0*/ 	.word	index@(.nv.constant0._ZN2at6native54_GLOBAL__N__aa9a477a_21_UpSampleBilinear2d_cu_607db5e336upsample_gen2d_aa_backward_out_frameIddNS0_18upsample_antialias20BicubicFilterFunctorEEEvT0_S5_NS_27GenericPackedTensorAccessorIT_Lm4ENS_16DefaultPtrTraitsElEENS6_IKS7_Lm4ES8_lEERKT1_)
        /*00a4*/ 	.short	0x0210
        /*00a6*/ 	.short	0x00a8


	//----- nvinfo : EIATTR_SW_WAR
	.align		4
.L_361:
        /*00a8*/ 	.byte	0x04, 0x36
        /*00aa*/ 	.short	(.L_363 - .L_362)
.L_362:
        /*00ac*/ 	.word	0x00000008
.L_363:


//--------------------- .nv.info._ZN2at6native54_GLOBAL__N__aa9a477a_21_UpSampleBilinear2d_cu_607db5e327upsample_gen2d_aa_out_frameIN3c108BFloat16EfNS0_18upsample_antialias20BicubicFilterFunctorEEEvT0_S7_NS_27GenericPackedTensorAccessorIKT_Lm4ENS_16DefaultPtrTraitsElEENS8_IS9_Lm4ESB_lEERKT1_ --------------------------
	.section	.nv.info._ZN2at6native54_GLOBAL__N__aa9a477a_21_UpSampleBilinear2d_cu_607db5e327upsample_gen2d_aa_out_frameIN3c108BFloat16EfNS0_18upsample_antialias20BicubicFilterFunctorEEEvT0_S7_NS_27GenericPackedTensorAccessorIKT_Lm4ENS_16DefaultPtrTraitsElEENS8_IS9_Lm4ESB_lEERKT1_,"",@"SHT_CUDA_INFO"
	.sectionflags	@""
	.align	4


	//----- nvinfo : EIATTR_CUDA_API_VERSION
	.align		4
        /*0000*/ 	.byte	0x04, 0x37
        /*0002*/ 	.short	(.L_365 - .L_364)
.L_364:
        /*0004*/ 	.word	0x00000082


	//----- nvinfo : EIATTR_KPARAM_INFO
	.align		4
.L_365:
        /*0008*/ 	.byte	0x04, 0x17
        /*000a*/ 	.short	(.L_367 - .L_366)
.L_366:
        /*000c*/ 	.word	0x00000000
        /*0010*/ 	.short	0x0004
        /*0012*/ 	.short	0x0098
        /*0014*/ 	.byte	0x00, 0xf0, 0x21, 0x00


	//----- nvinfo : EIATTR_KPARAM_INFO
	.align		4
.L_367:
        /*0018*/ 	.byte	0x04, 0x17
        /*001a*/ 	.short	(.L_369 - .L_368)
.L_368:
        /*001c*/ 	.word	0x00000000
        /*0020*/ 	.short	0x0003
        /*0022*/ 	.short	0x0050
        /*0024*/ 	.byte	0x00, 0xf0, 0x21, 0x01


	//----- nvinfo : EIATTR_KPARAM_INFO
	.align		4
.L_369:
        /*0028*/ 	.byte	0x04, 0x17
        /*002a*/ 	.short	(.L_371 - .L_370)
.L_370:
        /*002c*/ 	.word	0x00000000
        /*0030*/ 	.short	0x0002
        /*0032*/ 	.short	0x0008
        /*0034*/ 	.byte	0x00, 0xf0, 0x21, 0x01


	//----- nvinfo : EIATTR_KPARAM_INFO
	.align		4
.L_371:
        /*0038*/ 	.byte	0x04, 0x17
        /*003a*/ 	.short	(.L_373 - .L_372)
.L_372:
        /*003c*/ 	.word	0x00000000
        /*0040*/ 	.short	0x0001
        /*0042*/ 	.short	0x0004
        /*0044*/ 	.byte	0x00, 0xf0, 0x11, 0x00


	//----- nvinfo : EIATTR_KPARAM_INFO
	.align		4
.L_373:
        /*0048*/ 	.byte	0x04, 0x17
        /*004a*/ 	.short	(.L_375 - .L_374)
.L_374:
        /*004c*/ 	.word	0x00000000
        /*0050*/ 	.short	0x0000
        /*0052*/ 	.short	0x0000
        /*0054*/ 	.byte	0x00, 0xf0, 0x11, 0x00


	//----- nvinfo : EIATTR_SPARSE_MMA_MASK
	.align		4
.L_375:
        /*0058*/ 	.byte	0x03, 0x50
        /*005a*/ 	.short	0x0000


	//----- nvinfo : EIATTR_MAXREG_COUNT
	.align		4
        /*005c*/ 	.byte	0x03, 0x1b
        /*005e*/ 	.short	0x00ff


	//----- nvinfo : EIATTR_NUM_BARRIERS
	.align		4
        /*0060*/ 	.byte	0x02, 0x4c
        /*0062*/ 	.byte	0x01
	.zero		1


	//----- nvinfo : EIATTR_MERCURY_ISA_VERSION
	.align		4
        /*0064*/ 	.byte	0x03, 0x5f
        /*0066*/ 	.short	0x0101


	//----- nvinfo : EIATTR_EXIT_INSTR_OFFSETS
	.align		4
        /*0068*/ 	.byte	0x04, 0x1c
        /*006a*/ 	.short	(.L_377 - .L_376)


	//   ....[0]....
.L_376:
        /*006c*/ 	.word	0x000000d0


	//   ....[1]....
        /*0070*/ 	.word	0x00002a80


	//   ....[2]....
        /*0074*/ 	.word	0x00005590


	//----- nvinfo : EIATTR_MAX_THREADS
	.align		4
.L_377:
        /*0078*/ 	.byte	0x04, 0x05
        /*007a*/ 	.short	(.L_379 - .L_378)
.L_378:
        /*007c*/ 	.word	0x00000100
        /*0080*/ 	.word	0x00000001
        /*0084*/ 	.word	0x00000001


	//----- nvinfo : EIATTR_CRS_STACK_SIZE
	.align		4
.L_379:
        /*0088*/ 	.byte	0x04, 0x1e
        /*008a*/ 	.short	(.L_381 - .L_380)
.L_380:
        /*008c*/ 	.word	0x00000000


	//----- nvinfo : EIATTR_CBANK_PARAM_SIZE
	.align		4
.L_381:
        /*0090*/ 	.byte	0x03, 0x19
        /*0092*/ 	.short	0x00a0


	//----- nvinfo : EIATTR_PARAM_CBANK
	.align		4
        /*0094*/ 	.byte	0x04, 0x0a
        /*0096*/ 	.short	(.L_383 - .L_382)
	.align		4
.L_382:
        /*0098*/ 	.word	index@(.nv.constant0._ZN2at6native54_GLOBAL__N__aa9a477a_21_UpSampleBilinear2d_cu_607db5e327upsample_gen2d_aa_out_frameIN3c108BFloat16EfNS0_18upsample_antialias20BicubicFilterFunctorEEEvT0_S7_NS_27GenericPackedTensorAccessorIKT_Lm4ENS_16DefaultPtrTraitsElEENS8_IS9_Lm4ESB_lEERKT1_)
        /*009c*/ 	.short	0x0210
        /*009e*/ 	.short	0x00a0


	//----- nvinfo : EIATTR_SW_WAR
	.align		4
.L_383:
        /*00a0*/ 	.byte	0x04, 0x36
        /*00a2*/ 	.short	(.L_385 - .L_384)
.L_384:
        /*00a4*/ 	.word	0x00000008
.L_385:


//--------------------- .nv.info._ZN2at6native54_GLOBAL__N__aa9a477a_21_UpSampleBilinear2d_cu_607db5e327upsample_gen2d_aa_out_frameIN3c104HalfEfNS0_18upsample_antialias20BicubicFilterFunctorEEEvT0_S7_NS_27GenericPackedTensorAccessorIKT_Lm4ENS_16DefaultPtrTraitsElEENS8_IS9_Lm4ESB_lEERKT1_ --------------------------
	.section	.nv.info._ZN2at6native54_GLOBAL__N__aa9a477a_21_UpSampleBilinear2d_cu_607db5e327upsample_gen2d_aa_out_frameIN3c104HalfEfNS0_18upsample_antialias20BicubicFilterFunctorEEEvT0_S7_NS_27GenericPackedTensorAccessorIKT_Lm4ENS_16DefaultPtrTraitsElEENS8_IS9_Lm4ESB_lEERKT1_,"",@"SHT_CUDA_INFO"
	.sectionflags	@""
	.align	4


	//----- nvinfo : EIATTR_CUDA_API_VERSION
	.align		4
        /*0000*/ 	.byte	0x04, 0x37
        /*0002*/ 	.short	(.L_387 - .L_386)
.L_386:
        /*0004*/ 	.word	0x00000082


	//----- nvinfo : EIATTR_KPARAM_INFO
	.align		4
.L_387:
        /*0008*/ 	.byte	0x04, 0x17
        /*000a*/ 	.short	(.L_389 - .L_388)
.L_388:
        /*000c*/ 	.word	0x00000000
        /*0010*/ 	.short	0x0004
        /*0012*/ 	.short	0x0098
        /*0014*/ 	.byte	0x00, 0xf0, 0x21, 0x00


	//----- nvinfo : EIATTR_KPARAM_INFO
	.align		4
.L_389:
        /*0018*/ 	.byte	0x04, 0x17
        /*001a*/ 	.short	(.L_391 - .L_390)
.L_390:
        /*001c*/ 	.word	0x00000000
        /*0020*/ 	.short	0x0003
        /*0022*/ 	.short	0x0050
        /*0024*/ 	.byte	0x00, 0xf0, 0x21, 0x01


	//----- nvinfo : EIATTR_KPARAM_INFO
	.align		4
.L_391:
        /*0028*/ 	.byte	0x04, 0x17
        /*002a*/ 	.short	(.L_393 - .L_392)
.L_392:
        /*002c*/ 	.word	0x00000000
        /*0030*/ 	.short	0x0002
        /*0032*/ 	.short	0x0008
        /*0034*/ 	.byte	0x00, 0xf0, 0x21, 0x01


	//----- nvinfo : EIATTR_KPARAM_INFO
	.align		4
.L_393:
        /*0038*/ 	.byte	0x04, 0x17
        /*003a*/ 	.short	(.L_395 - .L_394)
.L_394:
        /*003c*/ 	.word	0x00000000
        /*0040*/ 	.short	0x0001
        /*0042*/ 	.short	0x0004
        /*0044*/ 	.byte	0x00, 0xf0, 0x11, 0x00


	//----- nvinfo : EIATTR_KPARAM_INFO
	.align		4
.L_395:
        /*0048*/ 	.byte	0x04, 0x17
        /*004a*/ 	.short	(.L_397 - .L_396)
.L_396:
        /*004c*/ 	.word	0x00000000
        /*0050*/ 	.short	0x0000
        /*0052*/ 	.short	0x0000
        /*0054*/ 	.byte	0x00, 0xf0, 0x11, 0x00


	//----- nvinfo : EIATTR_SPARSE_MMA_MASK
	.align		4
.L_397:
        /*0058*/ 	.byte	0x03, 0x50
        /*005a*/ 	.short	0x0000


	//----- nvinfo : EIATTR_MAXREG_COUNT
	.align		4
        /*005c*/ 	.byte	0x03, 0x1b
        /*005e*/ 	.short	0x00ff


	//----- nvinfo : EIATTR_NUM_BARRIERS
	.align		4
        /*0060*/ 	.byte	0x02, 0x4c
        /*0062*/ 	.byte	0x01
	.zero		1


	//----- nvinfo : EIATTR_MERCURY_ISA_VERSION
	.align		4
        /*0064*/ 	.byte	0x03, 0x5f
        /*0066*/ 	.short	0x0101


	//----- nvinfo : EIATTR_EXIT_INSTR_OFFSETS
	.align		4
        /*0068*/ 	.byte	0x04, 0x1c
        /*006a*/ 	.short	(.L_399 - .L_398)


	//   ....[0]....
.L_398:
        /*006c*/ 	.word	0x000000d0


	//   ....[1]....
        /*0070*/ 	.word	0x00002a80


	//   ....[2]....
        /*0074*/ 	.word	0x00005320


	//----- nvinfo : EIATTR_MAX_THREADS
	.align		4
.L_399:
        /*0078*/ 	.byte	0x04, 0x05
        /*007a*/ 	.short	(.L_401 - .L_400)
.L_400:
        /*007c*/ 	.word	0x00000100
        /*0080*/ 	.word	0x00000001
        /*0084*/ 	.word	0x00000001


	//----- nvinfo : EIATTR_CRS_STACK_SIZE
	.align		4
.L_401:
        /*0088*/ 	.byte	0x04, 0x1e
        /*008a*/ 	.short	(.L_403 - .L_402)
.L_402:
        /*008c*/ 	.word	0x00000000


	//----- nvinfo : EIATTR_CBANK_PARAM_SIZE
	.align		4
.L_403:
        /*0090*/ 	.byte	0x03, 0x19
        /*0092*/ 	.short	0x00a0


	//----- nvinfo : EIATTR_PARAM_CBANK
	.align		4
        /*0094*/ 	.byte	0x04, 0x0a
        /*0096*/ 	.short	(.L_405 - .L_404)
	.align		4
.L_404:
        /*0098*/ 	.word	index@(.nv.constant0._ZN2at6native54_GLOBAL__N__aa9a477a_21_UpSampleBilinear2d_cu_607db5e327upsample_gen2d_aa_out_frameIN3c104HalfEfNS0_18upsample_antialias20BicubicFilterFunctorEEEvT0_S7_NS_27GenericPackedTensorAccessorIKT_Lm4ENS_16DefaultPtrTraitsElEENS8_IS9_Lm4ESB_lEERKT1_)
        /*009c*/ 	.short	0x0210
        /*009e*/ 	.short	0x00a0


	//----- nvinfo : EIATTR_SW_WAR
	.align		4
.L_405:
        /*00a0*/ 	.byte	0x04, 0x36
        /*00a2*/ 	.short	(.L_407 - .L_406)
.L_406:
        /*00a4*/ 	.word	0x00000008
.L_407:


//--------------------- .nv.info._ZN2at6native54_GLOBAL__N__aa9a477a_21_UpSampleBilinear2d_cu_607db5e327upsample_gen2d_aa_out_frameIffNS0_18upsample_antialias20BicubicFilterFunctorEEEvT0_S5_NS_27GenericPackedTensorAccessorIKT_Lm4ENS_16DefaultPtrTraitsElEENS6_IS7_Lm4ES9_lEERKT1_ --------------------------
	.section	.nv.info._ZN2at6native54_GLOBAL__N__aa9a477a_21_UpSampleBilinear2d_cu_607db5e327upsample_gen2d_aa_out_frameIffNS0_18upsample_antialias20BicubicFilterFunctorEEEvT0_S5_NS_27GenericPackedTensorAccessorIKT_Lm4ENS_16DefaultPtrTraitsElEENS6_IS7_Lm4ES9_lEERKT1_,"",@"SHT_CUDA_INFO"
	.sectionflags	@""
	.align	4


	//----- nvinfo : EIATTR_CUDA_API_VERSION
	.align		4
        /*0000*/ 	.byte	0x04, 0x37
        /*0002*/ 	.short	(.L_409 - .L_408)
.L_408:
        /*0004*/ 	.word	0x00000082


	//----- nvinfo : EIATTR_KPARAM_INFO
	.align		4
.L_409:
        /*0008*/ 	.byte	0x04, 0x17
        /*000a*/ 	.short	(.L_411 - .L_410)
.L_410:
        /*000c*/ 	.word	0x00000000
        /*0010*/ 	.short	0x0004
        /*0012*/ 	.short	0x0098
        /*0014*/ 	.byte	0x00, 0xf0, 0x21, 0x00


	//----- nvinfo : EIATTR_KPARAM_INFO
	.align		4
.L_411:
        /*0018*/ 	.byte	0x04, 0x17
        /*001a*/ 	.short	(.L_413 - .L_412)
.L_412:
        /*001c*/ 	.word	0x00000000
        /*0020*/ 	.short	0x0003
        /*0022*/ 	.short	0x0050
        /*0024*/ 	.byte	0x00, 0xf0, 0x21, 0x01


	//----- nvinfo : EIATTR_KPARAM_INFO
	.align		4
.L_413:
        /*0028*/ 	.byte	0x04, 0x17
        /*002a*/ 	.short	(.L_415 - .L_414)
.L_414:
        /*002c*/ 	.word	0x00000000
        /*0030*/ 	.short	0x0002
        /*0032*/ 	.short	0x0008
        /*0034*/ 	.byte	0x00, 0xf0, 0x21, 0x01


	//----- nvinfo : EIATTR_KPARAM_INFO
	.align		4
.L_415:
        /*0038*/ 	.byte	0x04, 0x17
        /*003a*/ 	.short	(.L_417 - .L_416)
.L_416:
        /*003c*/ 	.word	0x00000000
        /*0040*/ 	.short	0x0001
        /*0042*/ 	.short	0x0004
        /*0044*/ 	.byte	0x00, 0xf0, 0x11, 0x00


	//----- nvinfo : EIATTR_KPARAM_INFO
	.align		4
.L_417:
        /*0048*/ 	.byte	0x04, 0x17
        /*004a*/ 	.short	(.L_419 - .L_418)
.L_418:
        /*004c*/ 	.word	0x00000000
        /*0050*/ 	.short	0x0000
        /*0052*/ 	.short	0x0000
        /*0054*/ 	.byte	0x00, 0xf0, 0x11, 0x00


	//----- nvinfo : EIATTR_SPARSE_MMA_MASK
	.align		4
.L_419:
        /*0058*/ 	.byte	0x03, 0x50
        /*005a*/ 	.short	0x0000


	//----- nvinfo : EIATTR_MAXREG_COUNT
	.align		4
        /*005c*/ 	.byte	0x03, 0x1b
        /*005e*/ 	.short	0x00ff


	//----- nvinfo : EIATTR_NUM_BARRIERS
	.align		4
        /*0060*/ 	.byte	0x02, 0x4c
        /*0062*/ 	.byte	0x01
	.zero		1


	//----- nvinfo : EIATTR_MERCURY_ISA_VERSION
	.align		4
        /*0064*/ 	.byte	0x03, 0x5f
        /*0066*/ 	.short	0x0101


	//----- nvinfo : EIATTR_EXIT_INSTR_OFFSETS
	.align		4
        /*0068*/ 	.byte	0x04, 0x1c
        /*006a*/ 	.short	(.L_421 - .L_420)


	//   ....[0]....
.L_420:
        /*006c*/ 	.word	0x000000d0


	//   ....[1]....
        /*0070*/ 	.word	0x000026e0


	//   ....[2]....
        /*0074*/ 	.word	0x00004200


	//----- nvinfo : EIATTR_MAX_THREADS
	.align		4
.L_421:
        /*0078*/ 	.byte	0x04, 0x05
        /*007a*/ 	.short	(.L_423 - .L_422)
.L_422:
        /*007c*/ 	.word	0x00000100
        /*0080*/ 	.word	0x00000001
        /*0084*/ 	.word	0x00000001


	//----- nvinfo : EIATTR_CRS_STACK_SIZE
	.align		4
.L_423:
        /*0088*/ 	.byte	0x04, 0x1e
        /*008a*/ 	.short	(.L_425 - .L_424)
.L_424:
        /*008c*/ 	.word	0x00000000


	//----- nvinfo : EIATTR_CBANK_PARAM_SIZE
	.align		4
.L_425:
        /*0090*/ 	.byte	0x03, 0x19
        /*0092*/ 	.short	0x00a0


	//----- nvinfo : EIATTR_PARAM_CBANK
	.align		4
        /*0094*/ 	.byte	0x04, 0x0a
        /*0096*/ 	.short	(.L_427 - .L_426)
	.align		4
.L_426:
        /*0098*/ 	.word	index@(.nv.constant0._ZN2at6native54_GLOBAL__N__aa9a477a_21_UpSampleBilinear2d_cu_607db5e327upsample_gen2d_aa_out_frameIffNS0_18upsample_antialias20BicubicFilterFunctorEEEvT0_S5_NS_27GenericPackedTensorAccessorIKT_Lm4ENS_16DefaultPtrTraitsElEENS6_IS7_Lm4ES9_lEERKT1_)
        /*009c*/ 	.short	0x0210
        /*009e*/ 	.short	0x00a0


	//----- nvinfo : EIATTR_SW_WAR
	.align		4
.L_427:
        /*00a0*/ 	.byte	0x04, 0x36
        /*00a2*/ 	.short	(.L_429 - .L_428)
.L_428:
        /*00a4*/ 	.word	0x00000008
.L_429:


//--------------------- .nv.info._ZN2at6native54_GLOBAL__N__aa9a477a_21_UpSampleBilinear2d_cu_607db5e327upsample_gen2d_aa_out_frameIddNS0_18upsample_antialias20BicubicFilterFunctorEEEvT0_S5_NS_27GenericPackedTensorAccessorIKT_Lm4ENS_16DefaultPtrTraitsElEENS6_IS7_Lm4ES9_lEERKT1_ --------------------------
	.section	.nv.info._ZN2at6native54_GLOBAL__N__aa9a477a_21_UpSampleBilinear2d_cu_607db5e327upsample_gen2d_aa_out_frameIddNS0_18upsample_antialias20BicubicFilterFunctorEEEvT0_S5_NS_27GenericPackedTensorAccessorIKT_Lm4ENS_16DefaultPtrTraitsElEENS6_IS7_Lm4ES9_lEERKT1_,"",@"SHT_CUDA_INFO"
	.sectionflags	@""
	.align	4


	//----- nvinfo : EIATTR_CUDA_API_VERSION
	.align		4
        /*0000*/ 	.byte	0x04, 0x37
        /*0002*/ 	.short	(.L_431 - .L_430)
.L_430:
        /*0004*/ 	.word	0x00000082


	//----- nvinfo : EIATTR_KPARAM_INFO
	.align		4
.L_431:
        /*0008*/ 	.byte	0x04, 0x17
        /*000a*/ 	.short	(.L_433 - .L_432)
.L_432:
        /*000c*/ 	.word	0x00000000
        /*0010*/ 	.short	0x0004
        /*0012*/ 	.short	0x00a0
        /*0014*/ 	.byte	0x00, 0xf0, 0x21, 0x00


	//----- nvinfo : EIATTR_KPARAM_INFO
	.align		4
.L_433:
        /*0018*/ 	.byte	0x04, 0x17
        /*001a*/ 	.short	(.L_435 - .L_434)
.L_434:
        /*001c*/ 	.word	0x00000000
        /*0020*/ 	.short	0x0003
        /*0022*/ 	.short	0x0058
        /*0024*/ 	.byte	0x00, 0xf0, 0x21, 0x01


	//----- nvinfo : EIATTR_KPARAM_INFO
	.align		4
.L_435:
        /*0028*/ 	.byte	0x04, 0x17
        /*002a*/ 	.short	(.L_437 - .L_436)
.L_436:
        /*002c*/ 	.word	0x00000000
        /*0030*/ 	.short	0x0002
        /*0032*/ 	.short	0x0010
        /*0034*/ 	.byte	0x00, 0xf0, 0x21, 0x01


	//----- nvinfo : EIATTR_KPARAM_INFO
	.align		4
.L_437:
        /*0038*/ 	.byte	0x04, 0x17
        /*003a*/ 	.short	(.L_439 - .L_438)
.L_438:
        /*003c*/ 	.word	0x00000000
        /*0040*/ 	.short	0x0001
        /*0042*/ 	.short	0x0008
        /*0044*/ 	.byte	0x00, 0xf0, 0x21, 0x00


	//----- nvinfo : EIATTR_KPARAM_INFO
	.align		4
.L_439:
        /*0048*/ 	.byte	0x04, 0x17
        /*004a*/ 	.short	(.L_441 - .L_440)
.L_440:
        /*004c*/ 	.word	0x00000000
        /*0050*/ 	.short	0x0000
        /*0052*/ 	.short	0x0000
        /*0054*/ 	.byte	0x00, 0xf0, 0x21, 0x00


	//----- nvinfo : EIATTR_SPARSE_MMA_MASK
	.align		4
.L_441:
        /*0058*/ 	.byte	0x03, 0x50
        /*005a*/ 	.short	0x0000


	//----- nvinfo : EIATTR_MAXREG_COUNT
	.align		4
        /*005c*/ 	.byte	0x03, 0x1b
        /*005e*/ 	.short	0x00ff


	//----- nvinfo : EIATTR_NUM_BARRIERS
	.align		4
        /*0060*/ 	.byte	0x02, 0x4c
        /*0062*/ 	.byte	0x01
	.zero		1


	//----- nvinfo : EIATTR_MERCURY_ISA_VERSION
	.align		4
        /*0064*/ 	.byte	0x03, 0x5f
        /*0066*/ 	.short	0x0101


	//----- nvinfo : EIATTR_EXIT_INSTR_OFFSETS
	.align		4
        /*0068*/ 	.byte	0x04, 0x1c
        /*006a*/ 	.short	(.L_443 - .L_442)


	//   ....[0]....
.L_442:
        /*006c*/ 	.word	0x000000d0


	//   ....[1]....
        /*0070*/ 	.word	0x00003440


	//   ....[2]....
        /*0074*/ 	.word	0x00005020


	//----- nvinfo : EIATTR_MAX_THREADS
	.align		4
.L_443:
        /*0078*/ 	.byte	0x04, 0x05
        /*007a*/ 	.short	(.L_445 - .L_444)
.L_444:
        /*007c*/ 	.word	0x00000100
        /*0080*/ 	.word	0x00000001
        /*0084*/ 	.word	0x00000001


	//----- nvinfo : EIATTR_CRS_STACK_SIZE
	.align		4
.L_445:
        /*0088*/ 	.byte	0x04, 0x1e
        /*008a*/ 	.short	(.L_447 - .L_446)
.L_446:
        /*008c*/ 	.word	0x00000000


	//----- nvinfo : EIATTR_CBANK_PARAM_SIZE
	.align		4
.L_447:
        /*0090*/ 	.byte	0x03, 0x19
        /*0092*/ 	.short	0x00a8


	//----- nvinfo : EIATTR_PARAM_CBANK
	.align		4
        /*0094*/ 	.byte	0x04, 0x0a
        /*0096*/ 	.short	(.L_449 - .L_448)
	.align		4
.L_448:
        /*0098*/ 	.word	index@(.nv.constant0._ZN2at6native54_GLOBAL__N__aa9a477a_21_UpSampleBilinear2d_cu_607db5e327upsample_gen2d_aa_out_frameIddNS0_18upsample_antialias20BicubicFilterFunctorEEEvT0_S5_NS_27GenericPackedTensorAccessorIKT_Lm4ENS_16DefaultPtrTraitsElEENS6_IS7_Lm4ES9_lEERKT1_)
        /*009c*/ 	.short	0x0210
        /*009e*/ 	.short	0x00a8


	//----- nvinfo : EIATTR_SW_WAR
	.align		4
.L_449:
        /*00a0*/ 	.byte	0x04, 0x36
        /*00a2*/ 	.short	(.L_451 - .L_450)
.L_450:
        /*00a4*/ 	.word	0x00000008
.L_451:


//--------------------- .nv.info._ZN2at6native54_GLOBAL__N__aa9a477a_21_UpSampleBilinear2d_cu_607db5e336upsample_gen2d_aa_backward_out_frameIN3c108BFloat16EfNS0_18upsample_antialias21BilinearFilterFunctorEEEvT0_S7_NS_27GenericPackedTensorAccessorIT_Lm4ENS_16DefaultPtrTraitsElEENS8_IKS9_Lm4ESA_lEERKT1_ --------------------------
	.section	.nv.info._ZN2at6native54_GLOBAL__N__aa9a477a_21_UpSampleBilinear2d_cu_607db5e336upsample_gen2d_aa_backward_out_frameIN3c108BFloat16EfNS0_18upsample_antialias21BilinearFilterFunctorEEEvT0_S7_NS_27GenericPackedTensorAccessorIT_Lm4ENS_16DefaultPtrTraitsElEENS8_IKS9_Lm4ESA_lEERKT1_,"",@"SHT_CUDA_INFO"
	.sectionflags	@""
	.align	4


	//----- nvinfo : EIATTR_CUDA_API_VERSION
	.align		4
        /*0000*/ 	.byte	0x04, 0x37
        /*0002*/ 	.short	(.L_453 - .L_452)
.L_452:
        /*0004*/ 	.word	0x00000082


	//----- nvinfo : EIATTR_KPARAM_INFO
	.align		4
.L_453:
        /*0008*/ 	.byte	0x04, 0x17
        /*000a*/ 	.short	(.L_455 - .L_454)
.L_454:
        /*000c*/ 	.word	0x00000000
        /*0010*/ 	.short	0x0004
        /*0012*/ 	.short	0x0098
        /*0014*/ 	.byte	0x00, 0xf0, 0x21, 0x00


	//----- nvinfo : EIATTR_KPARAM_INFO
	.align		4
.L_455:
        /*0018*/ 	.byte	0x04, 0x17
        /*001a*/ 	.short	(.L_457 - .L_456)
.L_456:
        /*001c*/ 	.word	0x00000000
        /*0020*/ 	.short	0x0003
        /*0022*/ 	.short	0x0050
        /*0024*/ 	.byte	0x00, 0xf0, 0x21, 0x01


	//----- nvinfo : EIATTR_KPARAM_INFO
	.align		4
.L_457:
        /*0028*/ 	.byte	0x04, 0x17
        /*002a*/ 	.short	(.L_459 - .L_458)
.L_458:
        /*002c*/ 	.word	0x00000000
        /*0030*/ 	.short	0x0002
        /*0032*/ 	.short	0x0008
        /*0034*/ 	.byte	0x00, 0xf0, 0x21, 0x01


	//----- nvinfo : EIATTR_KPARAM_INFO
	.align		4
.L_459:
        /*0038*/ 	.byte	0x04, 0x17
        /*003a*/ 	.short	(.L_461 - .L_460)
.L_460:
        /*003c*/ 	.word	0x00000000
        /*0040*/ 	.short	0x0001
        /*0042*/ 	.short	0x0004
        /*0044*/ 	.byte	0x00, 0xf0, 0x11, 0x00


	//----- nvinfo : EIATTR_KPARAM_INFO
	.align		4
.L_461:
        /*0048*/ 	.byte	0x04, 0x17
        /*004a*/ 	.short	(.L_463 - .L_462)
.L_462:
        /*004c*/ 	.word	0x00000000
        /*0050*/ 	.short	0x0000
        /*0052*/ 	.short	0x0000
        /*0054*/ 	.byte	0x00, 0xf0, 0x11, 0x00


	//----- nvinfo : EIATTR_SPARSE_MMA_MASK
	.align		4
.L_463:
        /*0058*/ 	.byte	0x03, 0x50
        /*005a*/ 	.short	0x0000


	//----- nvinfo : EIATTR_MAXREG_COUNT
	.align		4
        /*005c*/ 	.byte	0x03, 0x1b
        /*005e*/ 	.short	0x00ff


	//----- nvinfo : EIATTR_NUM_BARRIERS
	.align		4
        /*0060*/ 	.byte	0x02, 0x4c
        /*0062*/ 	.byte	0x01
	.zero		1


	//----- nvinfo : EIATTR_ANNOTATIONS
	.align		4
        /*0064*/ 	.byte	0x04, 0x55
        /*0066*/ 	.short	(.L_465 - .L_464)


	//   ....[0]....
.L_464:
        /*0068*/ 	.word	0x00000001
        /*006c*/ 	.byte	0x90, 0x22, 0x00, 0x00, 0x01, 0x00, 0x00, 0x00, 0xc0, 0x22, 0x00, 0x00, 0x01, 0x00, 0x00, 0x00
        /*007c*/ 	.byte	0xd0, 0x22, 0x00, 0x00, 0x01, 0x00, 0x00, 0x00, 0xf0, 0x22, 0x00, 0x00


	//----- nvinfo : EIATTR_MERCURY_ISA_VERSION
	.align		4
.L_465:
        /*0088*/ 	.byte	0x03, 0x5f
        /*008a*/ 	.short	0x0101


	//----- nvinfo : EIATTR_ATOM16_EMUL_INSTR_REG_MAP
	.align		4
        /*008c*/ 	.byte	0x04, 0x2e
        /*008e*/ 	.short	(.L_467 - .L_466)


	//   ....[0]....
.L_466:
        /*0090*/ 	.word	0x00002950
        /*0094*/ 	.short	0x0023
        /*0096*/ 	.short	0x0000


	//   ....[1]....
        /*0098*/ 	.word	0x00002a50
        /*009c*/ 	.short	0x0023
        /*009e*/ 	.short	0x0000


	//   ....[2]....
        /*00a0*/ 	.word	0x00002b80
        /*00a4*/ 	.short	0x0023
        /*00a6*/ 	.short	0x0000


	//   ....[3]....
        /*00a8*/ 	.word	0x00002c70
        /*00ac*/ 	.short	0x0023
        /*00ae*/ 	.short	0x0000


	//   ....[4]....
        /*00b0*/ 	.word	0x00002da0
        /*00b4*/ 	.short	0x0023
        /*00b6*/ 	.short	0x0000


	//   ....[5]....
        /*00b8*/ 	.word	0x00002e90
        /*00bc*/ 	.short	0x0023
        /*00be*/ 	.short	0x0000


	//   ....[6]....
        /*00c0*/ 	.word	0x00002fc0
        /*00c4*/ 	.short	0x0011
        /*00c6*/ 	.short	0x0000


	//   ....[7]....
        /*00c8*/ 	.word	0x000030b0
        /*00cc*/ 	.short	0x0011
        /*00ce*/ 	.short	0x0000


	//   ....[8]....
        /*00d0*/ 	.word	0x000032e0
        /*00d4*/ 	.short	0x0017
        /*00d6*/ 	.short	0x0000


	//   ....[9]....
        /*00d8*/ 	.word	0x000033e0
        /*00dc*/ 	.short	0x0017
        /*00de*/ 	.short	0x0000


	//   ....[10]....
        /*00e0*/ 	.word	0x00003530
        /*00e4*/ 	.short	0x0017
        /*00e6*/ 	.short	0x0000


	//   ....[11]....
        /*00e8*/ 	.word	0x00003630
        /*00ec*/ 	.short	0x0017
        /*00ee*/ 	.short	0x0000


	//   ....[12]....
        /*00f0*/ 	.word	0x00003760
        /*00f4*/ 	.short	0x0009
        /*00f6*/ 	.short	0x0000


	//   ....[13]....
        /*00f8*/ 	.word	0x00003860
        /*00fc*/ 	.short	0x0009
        /*00fe*/ 	.short	0x0000


	//----- nvinfo : EIATTR_EXIT_INSTR_OFFSETS
	.align		4
.L_467:
        /*0100*/ 	.byte	0x04, 0x1c
        /*0102*/ 	.short	(.L_469 - .L_468)


	//   ....[0]....
.L_468:
        /*0104*/ 	.word	0x000000e0


	//   ....[1]....
        /*0108*/ 	.word	0x00002140


	//   ....[2]....
        /*010c*/ 	.word	0x00003930


	//   ....[3]....
        /*0110*/ 	.word	0x00003990


	//   ....[4]....
        /*0114*/ 	.word	0x00003f50


	//----- nvinfo : EIATTR_MAX_THREADS
	.align		4
.L_469:
        /*0118*/ 	.byte	0x04, 0x05
        /*011a*/ 	.short	(.L_471 - .L_470)
.L_470:
        /*011c*/ 	.word	0x00000100
        /*0120*/ 	.word	0x00000001
        /*0124*/ 	.word	0x00000001


	//----- nvinfo : EIATTR_CRS_STACK_SIZE
	.align		4
.L_471:
        /*0128*/ 	.byte	0x04, 0x1e
        /*012a*/ 	.short	(.L_473 - .L_472)
.L_472:
        /*012c*/ 	.word	0x00000000


	//----- nvinfo : EIATTR_CBANK_PARAM_SIZE
	.align		4
.L_473:
        /*0130*/ 	.byte	0x03, 0x19
        /*0132*/ 	.short	0x00a0


	//----- nvinfo : EIATTR_PARAM_CBANK
	.align		4
        /*0134*/ 	.byte	0x04, 0x0a
        /*0136*/ 	.short	(.L_475 - .L_474)
	.align		4
.L_474:
        /*0138*/ 	.word	index@(.nv.constant0._ZN2at6native54_GLOBAL__N__aa9a477a_21_UpSampleBilinear2d_cu_607db5e336upsample_gen2d_aa_backward_out_frameIN3c108BFloat16EfNS0_18upsample_antialias21BilinearFilterFunctorEEEvT0_S7_NS_27GenericPackedTensorAccessorIT_Lm4ENS_16DefaultPtrTraitsElEENS8_IKS9_Lm4ESA_lEERKT1_)
        /*013c*/ 	.short	0x0210
        /*013e*/ 	.short	0x00a0


	//----- nvinfo : EIATTR_SW_WAR
	.align		4
.L_475:
        /*0140*/ 	.byte	0x04, 0x36
        /*0142*/ 	.short	(.L_477 - .L_476)
.L_476:
        /*0144*/ 	.word	0x00000008
.L_477:


//--------------------- .nv.info._ZN2at6native54_GLOBAL__N__aa9a477a_21_UpSampleBilinear2d_cu_607db5e336upsample_gen2d_aa_backward_out_frameIN3c104HalfEfNS0_18upsample_antialias21BilinearFilterFunctorEEEvT0_S7_NS_27GenericPackedTensorAccessorIT_Lm4ENS_16DefaultPtrTraitsElEENS8_IKS9_Lm4ESA_lEERKT1_ --------------------------
	.section	.nv.info._ZN2at6native54_GLOBAL__N__aa9a477a_21_UpSampleBilinear2d_cu_607db5e336upsample_gen2d_aa_backward_out_frameIN3c104HalfEfNS0_18upsample_antialias21BilinearFilterFunctorEEEvT0_S7_NS_27GenericPackedTensorAccessorIT_Lm4ENS_16DefaultPtrTraitsElEENS8_IKS9_Lm4ESA_lEERKT1_,"",@"SHT_CUDA_INFO"
	.sectionflags	@""
	.align	4


	//----- nvinfo : EIATTR_CUDA_API_VERSION
	.align		4
        /*0000*/ 	.byte	0x04, 0x37
        /*0002*/ 	.short	(.L_479 - .L_478)
.L_478:
        /*0004*/ 	.word	0x00000082


	//----- nvinfo : EIATTR_KPARAM_INFO
	.align		4
.L_479:
        /*0008*/ 	.byte	0x04, 0x17
        /*000a*/ 	.short	(.L_481 - .L_480)
.L_480:
        /*000c*/ 	.word	0x00000000
        /*0010*/ 	.short	0x0004
        /*0012*/ 	.short	0x0098
        /*0014*/ 	.byte	0x00, 0xf0, 0x21, 0x00


	//----- nvinfo : EIATTR_KPARAM_INFO
	.align		4
.L_481:
        /*0018*/ 	.byte	0x04, 0x17
        /*001a*/ 	.short	(.L_483 - .L_482)
.L_482:
        /*001c*/ 	.word	0x00000000
        /*0020*/ 	.short	0x0003
        /*0022*/ 	.short	0x0050
        /*0024*/ 	.byte	0x00, 0xf0, 0x21, 0x01


	//----- nvinfo : EIATTR_KPARAM_INFO
	.align		4
.L_483:
        /*0028*/ 	.byte	0x04, 0x17
        /*002a*/ 	.short	(.L_485 - .L_484)
.L_484:
        /*002c*/ 	.word	0x00000000
        /*0030*/ 	.short	0x0002
        /*0032*/ 	.short	0x0008
        /*0034*/ 	.byte	0x00, 0xf0, 0x21, 0x01


	//----- nvinfo : EIATTR_KPARAM_INFO
	.align		4
.L_485:
        /*0038*/ 	.byte	0x04, 0x17
        /*003a*/ 	.short	(.L_487 - .L_486)
.L_486:
        /*003c*/ 	.word	0x00000000
        /*0040*/ 	.short	0x0001
        /*0042*/ 	.short	0x0004
        /*0044*/ 	.byte	0x00, 0xf0, 0x11, 0x00


	//----- nvinfo : EIATTR_KPARAM_INFO
	.align		4
.L_487:
        /*0048*/ 	.byte	0x04, 0x17
        /*004a*/ 	.short	(.L_489 - .L_488)
.L_488:
        /*004c*/ 	.word	0x00000000
        /*0050*/ 	.short	0x0000
        /*0052*/ 	.short	0x0000
        /*0054*/ 	.byte	0x00, 0xf0, 0x11, 0x00


	//----- nvinfo : EIATTR_SPARSE_MMA_MASK
	.align		4
.L_489:
        /*0058*/ 	.byte	0x03, 0x50
        /*005a*/ 	.short	0x0000


	//----- nvinfo : EIATTR_MAXREG_COUNT
	.align		4
        /*005c*/ 	.byte	0x03, 0x1b
        /*005e*/ 	.short	0x00ff


	//----- nvinfo : EIATTR_NUM_BARRIERS
	.align		4
        /*0060*/ 	.byte	0x02, 0x4c
        /*0062*/ 	.byte	0x01
	.zero		1


	//----- nvinfo : EIATTR_ANNOTATIONS
	.align		4
        /*0064*/ 	.byte	0x04, 0x55
        /*0066*/ 	.short	(.L_491 - .L_490)


	//   ....[0]....
.L_490:
        /*0068*/ 	.word	0x00000001
        /*006c*/ 	.byte	0x90, 0x22, 0x00, 0x00, 0x01, 0x00, 0x00, 0x00, 0xc0, 0x22, 0x00, 0x00, 0x01, 0x00, 0x00, 0x00
        /*007c*/ 	.byte	0xd0, 0x22, 0x00, 0x00, 0x01, 0x00, 0x00, 0x00, 0xf0, 0x22, 0x00, 0x00


	//----- nvinfo : EIATTR_MERCURY_ISA_VERSION
	.align		4
.L_491:
        /*0088*/ 	.byte	0x03, 0x5f
        /*008a*/ 	.short	0x0101


	//----- nvinfo : EIATTR_ATOM16_EMUL_INSTR_REG_MAP
	.align		4
        /*008c*/ 	.byte	0x04, 0x2e
        /*008e*/ 	.short	(.L_493 - .L_492)


	//   ....[0]....
.L_492:
        /*0090*/ 	.word	0x00002950
        /*0094*/ 	.short	0x0023
        /*0096*/ 	.short	0x0000


	//   ....[1]....
        /*0098*/ 	.word	0x00002a50
        /*009c*/ 	.short	0x0023
        /*009e*/ 	.short	0x0000


	//   ....[2]....
        /*00a0*/ 	.word	0x00002b80
        /*00a4*/ 	.short	0x0023
        /*00a6*/ 	.short	0x0000


	//   ....[3]....
        /*00a8*/ 	.word	0x00002c70
        /*00ac*/ 	.short	0x0023
        /*00ae*/ 	.short	0x0000


	//   ....[4]....
        /*00b0*/ 	.word	0x00002da0
        /*00b4*/ 	.short	0x0023
        /*00b6*/ 	.short	0x0000


	//   ....[5]....
        /*00b8*/ 	.word	0x00002e90
        /*00bc*/ 	.short	0x0023
        /*00be*/ 	.short	0x0000


	//   ....[6]....
        /*00c0*/ 	.word	0x00002fc0
        /*00c4*/ 	.short	0x0011
        /*00c6*/ 	.short	0x0000


	//   ....[7]....
        /*00c8*/ 	.word	0x000030b0
        /*00cc*/ 	.short	0x0011
        /*00ce*/ 	.short	0x0000


	//   ....[8]....
        /*00d0*/ 	.word	0x000032d0
        /*00d4*/ 	.short	0x0017
        /*00d6*/ 	.short	0x0000


	//   ....[9]....
        /*00d8*/ 	.word	0x000033e0
        /*00dc*/ 	.short	0x0017
        /*00de*/ 	.short	0x0000


	//   ....[10]....
        /*00e0*/ 	.word	0x00003530
        /*00e4*/ 	.short	0x0017
        /*00e6*/ 	.short	0x0000


	//   ....[11]....
        /*00e8*/ 	.word	0x00003630
        /*00ec*/ 	.short	0x0017
        /*00ee*/ 	.short	0x0000


	//   ....[12]....
        /*00f0*/ 	.word	0x00003770
        /*00f4*/ 	.short	0x0009
        /*00f6*/ 	.short	0x0000


	//   ....[13]....
        /*00f8*/ 	.word	0x00003860
        /*00fc*/ 	.short	0x0009
        /*00fe*/ 	.short	0x0000


	//----- nvinfo : EIATTR_EXIT_INSTR_OFFSETS
	.align		4
.L_493:
        /*0100*/ 	.byte	0x04, 0x1c
        /*0102*/ 	.short	(.L_495 - .L_494)


	//   ....[0]....
.L_494:
        /*0104*/ 	.word	0x000000e0


	//   ....[1]....
        /*0108*/ 	.word	0x00002140


	//   ....[2]....
        /*010c*/ 	.word	0x00003930


	//   ....[3]....
        /*0110*/ 	.word	0x00003990


	//   ....[4]....
        /*0114*/ 	.word	0x00003f50


	//----- nvinfo : EIATTR_MAX_THREADS
	.align		4
.L_495:
        /*0118*/ 	.byte	0x04, 0x05
        /*011a*/ 	.short	(.L_497 - .L_496)
.L_496:
        /*011c*/ 	.word	0x00000100
        /*0120*/ 	.word	0x00000001
        /*0124*/ 	.word	0x00000001


	//----- nvinfo : EIATTR_CRS_STACK_SIZE
	.align		4
.L_497:
        /*0128*/ 	.byte	0x04, 0x1e
        /*012a*/ 	.short	(.L_499 - .L_498)
.L_498:
        /*012c*/ 	.word	0x00000000


	//----- nvinfo : EIATTR_CBANK_PARAM_SIZE
	.align		4
.L_499:
        /*0130*/ 	.byte	0x03, 0x19
        /*0132*/ 	.short	0x00a0


	//----- nvinfo : EIATTR_PARAM_CBANK
	.align		4
        /*0134*/ 	.byte	0x04, 0x0a
        /*0136*/ 	.short	(.L_501 - .L_500)
	.align		4
.L_500:
        /*0138*/ 	.word	index@(.nv.constant0._ZN2at6native54_GLOBAL__N__aa9a477a_21_UpSampleBilinear2d_cu_607db5e336upsample_gen2d_aa_backward_out_frameIN3c104HalfEfNS0_18upsample_antialias21BilinearFilterFunctorEEEvT0_S7_NS_27GenericPackedTensorAccessorIT_Lm4ENS_16DefaultPtrTraitsElEENS8_IKS9_Lm4ESA_lEERKT1_)
        /*013c*/ 	.short	0x0210
        /*013e*/ 	.short	0x00a0


	//----- nvinfo : EIATTR_SW_WAR
	.align		4
.L_501:
        /*0140*/ 	.byte	0x04, 0x36
        /*0142*/ 	.short	(.L_503 - .L_502)
.L_502:
        /*0144*/ 	.word	0x00000008
.L_503:


//--------------------- .nv.info._ZN2at6native54_GLOBAL__N__aa9a477a_21_UpSampleBilinear2d_cu_607db5e336upsample_gen2d_aa_backward_out_frameIffNS0_18upsample_antialias21BilinearFilterFunctorEEEvT0_S5_NS_27GenericPackedTensorAccessorIT_Lm4ENS_16DefaultPtrTraitsElEENS6_IKS7_Lm4ES8_lEERKT1_ --------------------------
	.section	.nv.info._ZN2at6native54_GLOBAL__N__aa9a477a_21_UpSampleBilinear2d_cu_607db5e336upsample_gen2d_aa_backward_out_frameIffNS0_18upsample_antialias21BilinearFilterFunctorEEEvT0_S5_NS_27GenericPackedTensorAccessorIT_Lm4ENS_16DefaultPtrTraitsElEENS6_IKS7_Lm4ES8_lEERKT1_,"",@"SHT_CUDA_INFO"
	.sectionflags	@""
	.align	4


	//----- nvinfo : EIATTR_CUDA_API_VERSION
	.align		4
        /*0000*/ 	.byte	0x04, 0x37
        /*0002*/ 	.short	(.L_505 - .L_504)
.L_504:
        /*0004*/ 	.word	0x00000082


	//----- nvinfo : EIATTR_KPARAM_INFO
	.align		4
.L_505:
        /*0008*/ 	.byte	0x04, 0x17
        /*000a*/ 	.short	(.L_507 - .L_506)
.L_506:
        /*000c*/ 	.word	0x00000000
        /*0010*/ 	.short	0x0004
        /*0012*/ 	.short	0x0098
        /*0014*/ 	.byte	0x00, 0xf0, 0x21, 0x00


	//----- nvinfo : EIATTR_KPARAM_INFO
	.align		4
.L_507:
        /*0018*/ 	.byte	0x04, 0x17
        /*001a*/ 	.short	(.L_509 - .L_508)
.L_508:
        /*001c*/ 	.word	0x00000000
        /*0020*/ 	.short	0x0003
        /*0022*/ 	.short	0x0050
        /*0024*/ 	.byte	0x00, 0xf0, 0x21, 0x01


	//----- nvinfo : EIATTR_KPARAM_INFO
	.align		4
.L_509:
        /*0028*/ 	.byte	0x04, 0x17
        /*002a*/ 	.short	(.L_511 - .L_510)
.L_510:
        /*002c*/ 	.word	0x00000000
        /*0030*/ 	.short	0x0002
        /*0032*/ 	.short	0x0008
        /*0034*/ 	.byte	0x00, 0xf0, 0x21, 0x01


	//----- nvinfo : EIATTR_KPARAM_INFO
	.align		4
.L_511:
        /*0038*/ 	.byte	0x04, 0x17
        /*003a*/ 	.short	(.L_513 - .L_512)
.L_512:
        /*003c*/ 	.word	0x00000000
        /*0040*/ 	.short	0x0001
        /*0042*/ 	.short	0x0004
        /*0044*/ 	.byte	0x00, 0xf0, 0x11, 0x00


	//----- nvinfo : EIATTR_KPARAM_INFO
	.align		4
.L_513:
        /*0048*/ 	.byte	0x04, 0x17
        /*004a*/ 	.short	(.L_515 - .L_514)
.L_514:
        /*004c*/ 	.word	0x00000000
        /*0050*/ 	.short	0x0000
        /*0052*/ 	.short	0x0000
        /*0054*/ 	.byte	0x00, 0xf0, 0x11, 0x00


	//----- nvinfo : EIATTR_SPARSE_MMA_MASK
	.align		4
.L_515:
        /*0058*/ 	.byte	0x03, 0x50
        /*005a*/ 	.short	0x0000


	//----- nvinfo : EIATTR_MAXREG_COUNT
	.align		4
        /*005c*/ 	.byte	0x03, 0x1b
        /*005e*/ 	.short	0x00ff


	//----- nvinfo : EIATTR_NUM_BARRIERS
	.align		4
        /*0060*/ 	.byte	0x02, 0x4c
        /*0062*/ 	.byte	0x01
	.zero		1


	//----- nvinfo : EIATTR_MERCURY_ISA_VERSION
	.align		4
        /*0064*/ 	.byte	0x03, 0x5f
        /*0066*/ 	.short	0x0101


	//----- nvinfo : EIATTR_EXIT_INSTR_OFFSETS
	.align		4
        /*0068*/ 	.byte	0x04, 0x1c
        /*006a*/ 	.short	(.L_517 - .L_516)


	//   ....[0]....
.L_516:
        /*006c*/ 	.word	0x000000d0


	//   ....[1]....
        /*0070*/ 	.word	0x00001f10


	//   ....[2]....
        /*0074*/ 	.word	0x00002d20


	//   ....[3]....
        /*0078*/ 	.word	0x00002d80


	//   ....[4]....
        /*007c*/ 	.word	0x00003340


	//----- nvinfo : EIATTR_MAX_THREADS
	.align		4
.L_517:
        /*0080*/ 	.byte	0x04, 0x05
        /*0082*/ 	.short	(.L_519 - .L_518)
.L_518:
        /*0084*/ 	.word	0x00000100
        /*0088*/ 	.word	0x00000001
        /*008c*/ 	.word	0x00000001


	//----- nvinfo : EIATTR_CRS_STACK_SIZE
	.align		4
.L_519:
        /*0090*/ 	.byte	0x04, 0x1e
        /*0092*/ 	.short	(.L_521 - .L_520)
.L_520:
        /*0094*/ 	.word	0x00000000


	//----- nvinfo : EIATTR_CBANK_PARAM_SIZE
	.align		4
.L_521:
        /*0098*/ 	.byte	0x03, 0x19
        /*009a*/ 	.short	0x00a0


	//----- nvinfo : EIATTR_PARAM_CBANK
	.align		4
        /*009c*/ 	.byte	0x04, 0x0a
        /*009e*/ 	.short	(.L_523 - .L_522)
	.align		4
.L_522:
        /*00a0*/ 	.word	index@(.nv.constant0._ZN2at6native54_GLOBAL__N__aa9a477a_21_UpSampleBilinear2d_cu_607db5e336upsample_gen2d_aa_backward_out_frameIffNS0_18upsample_antialias21BilinearFilterFunctorEEEvT0_S5_NS_27GenericPackedTensorAccessorIT_Lm4ENS_16DefaultPtrTraitsElEENS6_IKS7_Lm4ES8_lEERKT1_)
        /*00a4*/ 	.short	0x0210
        /*00a6*/ 	.short	0x00a0


	//----- nvinfo : EIATTR_SW_WAR
	.align		4
.L_523:
        /*00a8*/ 	.byte	0x04, 0x36
        /*00aa*/ 	.short	(.L_525 - .L_524)
.L_524:
        /*00ac*/ 	.word	0x00000008
.L_525:


//--------------------- .nv.info._ZN2at6native54_GLOBAL__N__aa9a477a_21_UpSampleBilinear2d_cu_607db5e336upsample_gen2d_aa_backward_out_frameIddNS0_18upsample_antialias21BilinearFilterFunctorEEEvT0_S5_NS_27GenericPackedTensorAccessorIT_Lm4ENS_16DefaultPtrTraitsElEENS6_IKS7_Lm4ES8_lEERKT1_ --------------------------
	.section	.nv.info._ZN2at6native54_GLOBAL__N__aa9a477a_21_UpSampleBilinear2d_cu_607db5e336upsample_gen2d_aa_backward_out_frameIddNS0_18upsample_antialias21BilinearFilterFunctorEEEvT0_S5_NS_27GenericPackedTensorAccessorIT_Lm4ENS_16DefaultPtrTraitsElEENS6_IKS7_Lm4ES8_lEERKT1_,"",@"SHT_CUDA_INFO"
	.sectionflags	@""
	.align	4


	//----- nvinfo : EIATTR_CUDA_API_VERSION
	.align		4
        /*0000*/ 	.byte	0x04, 0x37
        /*0002*/ 	.short	(.L_527 - .L_526)
.L_526:
        /*0004*/ 	.word	0x00000082


	//----- nvinfo : EIATTR_KPARAM_INFO
	.align		4
.L_527:
        /*0008*/ 	.byte	0x04, 0x17
        /*000a*/ 	.short	(.L_529 - .L_528)
.L_528:
        /*000c*/ 	.word	0x00000000
        /*0010*/ 	.short	0x0004
        /*0012*/ 	.short	0x00a0
        /*0014*/ 	.byte	0x00, 0xf0, 0x21, 0x00


	//----- nvinfo : EIATTR_KPARAM_INFO
	.align		4
.L_529:
        /*0018*/ 	.byte	0x04, 0x17
        /*001a*/ 	.short	(.L_531 - .L_530)
.L_530:
        /*001c*/ 	.word	0x00000000
        /*0020*/ 	.short	0x0003
        /*0022*/ 	.short	0x0058
        /*0024*/ 	.byte	0x00, 0xf0, 0x21, 0x01


	//----- nvinfo : EIATTR_KPARAM_INFO
	.align		4
.L_531:
        /*0028*/ 	.byte	0x04, 0x17
        /*002a*/ 	.short	(.L_533 - .L_532)
.L_532:
        /*002c*/ 	.word	0x00000000
        /*0030*/ 	.short	0x0002
        /*0032*/ 	.short	0x0010
        /*0034*/ 	.byte	0x00, 0xf0, 0x21, 0x01


	//----- nvinfo : EIATTR_KPARAM_INFO
	.align		4
.L_533:
        /*0038*/ 	.byte	0x04, 0x17
        /*003a*/ 	.short	(.L_535 - .L_534)
.L_534:
        /*003c*/ 	.word	0x00000000
        /*0040*/ 	.short	0x0001
        /*0042*/ 	.short	0x0008
        /*0044*/ 	.byte	0x00, 0xf0, 0x21, 0x00


	//----- nvinfo : EIATTR_KPARAM_INFO
	.align		4
.L_535:
        /*0048*/ 	.byte	0x04, 0x17
        /*004a*/ 	.short	(.L_537 - .L_536)
.L_536:
        /*004c*/ 	.word	0x00000000
        /*0050*/ 	.short	0x0000
        /*0052*/ 	.short	0x0000
        /*0054*/ 	.byte	0x00, 0xf0, 0x21, 0x00


	//----- nvinfo : EIATTR_SPARSE_MMA_MASK
	.align		4
.L_537:
        /*0058*/ 	.byte	0x03, 0x50
        /*005a*/ 	.short	0x0000


	//----- nvinfo : EIATTR_MAXREG_COUNT
	.align		4
        /*005c*/ 	.byte	0x03, 0x1b
        /*005e*/ 	.short	0x00ff


	//----- nvinfo : EIATTR_NUM_BARRIERS
	.align		4
        /*0060*/ 	.byte	0x02, 0x4c
        /*0062*/ 	.byte	0x01
	.zero		1


	//----- nvinfo : EIATTR_MERCURY_ISA_VERSION
	.align		4
        /*0064*/ 	.byte	0x03, 0x5f
        /*0066*/ 	.short	0x0101


	//----- nvinfo : EIATTR_EXIT_INSTR_OFFSETS
	.align		4
        /*0068*/ 	.byte	0x04, 0x1c
        /*006a*/ 	.short	(.L_539 - .L_538)


	//   ....[0]....
.L_538:
        /*006c*/ 	.word	0x000000d0


	//   ....[1]....
        /*0070*/ 	.word	0x00002e90


	//   ....[2]....
        /*0074*/ 	.word	0x00003d10


	//   ....[3]....
        /*0078*/ 	.word	0x00003d70


	//   ....[4]....
        /*007c*/ 	.word	0x00004300


	//----- nvinfo : EIATTR_MAX_THREADS
	.align		4
.L_539:
        /*0080*/ 	.byte	0x04, 0x05
        /*0082*/ 	.short	(.L_541 - .L_540)
.L_540:
        /*0084*/ 	.word	0x00000100
        /*0088*/ 	.word	0x00000001
        /*008c*/ 	.word	0x00000001


	//----- nvinfo : EIATTR_CRS_STACK_SIZE
	.align		4
.L_541:
        /*0090*/ 	.byte	0x04, 0x1e
        /*0092*/ 	.short	(.L_543 - .L_542)
.L_542:
        /*0094*/ 	.word	0x00000000


	//----- nvinfo : EIATTR_CBANK_PARAM_SIZE
	.align		4
.L_543:
        /*0098*/ 	.byte	0x03, 0x19
        /*009a*/ 	.short	0x00a8


	//----- nvinfo : EIATTR_PARAM_CBANK
	.align		4
        /*009c*/ 	.byte	0x04, 0x0a
        /*009e*/ 	.short	(.L_545 - .L_544)
	.align		4
.L_544:
        /*00a0*/ 	.word	index@(.nv.constant0._ZN2at6native54_GLOBAL__N__aa9a477a_21_UpSampleBilinear2d_cu_607db5e336upsample_gen2d_aa_backward_out_frameIddNS0_18upsample_antialias21BilinearFilterFunctorEEEvT0_S5_NS_27GenericPackedTensorAccessorIT_Lm4ENS_16DefaultPtrTraitsElEENS6_IKS7_Lm4ES8_lEERKT1_)
        /*00a4*/ 	.short	0x0210
        /*00a6*/ 	.short	0x00a8


	//----- nvinfo : EIATTR_SW_WAR
	.align		4
.L_545:
        /*00a8*/ 	.byte	0x04, 0x36
        /*00aa*/ 	.short	(.L_547 - .L_546)
.L_546:
        /*00ac*/ 	.word	0x00000008
.L_547:


//--------------------- .nv.info._ZN2at6native54_GLOBAL__N__aa9a477a_21_UpSampleBilinear2d_cu_607db5e327upsample_gen2d_aa_out_frameIN3c108BFloat16EfNS0_18upsample_antialias21BilinearFilterFunctorEEEvT0_S7_NS_27GenericPackedTensorAccessorIKT_Lm4ENS_16DefaultPtrTraitsElEENS8_IS9_Lm4ESB_lEERKT1_ --------------------------
	.section	.nv.info._ZN2at6native54_GLOBAL__N__aa9a477a_21_UpSampleBilinear2d_cu_607db5e327upsample_gen2d_aa_out_frameIN3c108BFloat16EfNS0_18upsample_antialias21BilinearFilterFunctorEEEvT0_S7_NS_27GenericPackedTensorAccessorIKT_Lm4ENS_16DefaultPtrTraitsElEENS8_IS9_Lm4ESB_lEERKT1_,"",@"SHT_CUDA_INFO"
	.sectionflags	@""
	.align	4


	//----- nvinfo : EIATTR_CUDA_API_VERSION
	.align		4
        /*0000*/ 	.byte	0x04, 0x37
        /*0002*/ 	.short	(.L_549 - .L_548)
.L_548:
        /*0004*/ 	.word	0x00000082


	//----- nvinfo : EIATTR_KPARAM_INFO
	.align		4
.L_549:
        /*0008*/ 	.byte	0x04, 0x17
        /*000a*/ 	.short	(.L_551 - .L_550)
.L_550:
        /*000c*/ 	.word	0x00000000
        /*0010*/ 	.short	0x0004
        /*0012*/ 	.short	0x0098
        /*0014*/ 	.byte	0x00, 0xf0, 0x21, 0x00


	//----- nvinfo : EIATTR_KPARAM_INFO
	.align		4
.L_551:
        /*0018*/ 	.byte	0x04, 0x17
        /*001a*/ 	.short	(.L_553 - .L_552)
.L_552:
        /*001c*/ 	.word	0x00000000
        /*0020*/ 	.short	0x0003
        /*0022*/ 	.short	0x0050
        /*0024*/ 	.byte	0x00, 0xf0, 0x21, 0x01


	//----- nvinfo : EIATTR_KPARAM_INFO
	.align		4
.L_553:
        /*0028*/ 	.byte	0x04, 0x17
        /*002a*/ 	.short	(.L_555 - .L_554)
.L_554:
        /*002c*/ 	.word	0x00000000
        /*0030*/ 	.short	0x0002
        /*0032*/ 	.short	0x0008
        /*0034*/ 	.byte	0x00, 0xf0, 0x21, 0x01


	//----- nvinfo : EIATTR_KPARAM_INFO
	.align		4
.L_555:
        /*0038*/ 	.byte	0x04, 0x17
        /*003a*/ 	.short	(.L_557 - .L_556)
.L_556:
        /*003c*/ 	.word	0x00000000
        /*0040*/ 	.short	0x0001
        /*0042*/ 	.short	0x0004
        /*0044*/ 	.byte	0x00, 0xf0, 0x11, 0x00


	//----- nvinfo : EIATTR_KPARAM_INFO
	.align		4
.L_557:
        /*0048*/ 	.byte	0x04, 0x17
        /*004a*/ 	.short	(.L_559 - .L_558)
.L_558:
        /*004c*/ 	.word	0x00000000
        /*0050*/ 	.short	0x0000
        /*0052*/ 	.short	0x0000
        /*0054*/ 	.byte	0x00, 0xf0, 0x11, 0x00


	//----- nvinfo : EIATTR_SPARSE_MMA_MASK
	.align		4
.L_559:
        /*0058*/ 	.byte	0x03, 0x50
        /*005a*/ 	.short	0x0000


	//----- nvinfo : EIATTR_MAXREG_COUNT
	.align		4
        /*005c*/ 	.byte	0x03, 0x1b
        /*005e*/ 	.short	0x00ff


	//----- nvinfo : EIATTR_NUM_BARRIERS
	.align		4
        /*0060*/ 	.byte	0x02, 0x4c
        /*0062*/ 	.byte	0x01
	.zero		1


	//----- nvinfo : EIATTR_MERCURY_ISA_VERSION
	.align		4
        /*0064*/ 	.byte	0x03, 0x5f
        /*0066*/ 	.short	0x0101


	//----- nvinfo : EIATTR_EXIT_INSTR_OFFSETS
	.align		4
        /*0068*/ 	.byte	0x04, 0x1c
        /*006a*/ 	.short	(.L_561 - .L_560)


	//   ....[0]....
.L_560:
        /*006c*/ 	.word	0x000000d0


	//   ....[1]....
        /*0070*/ 	.word	0x00002160


	//   ....[2]....
        /*0074*/ 	.word	0x00004c30


	//----- nvinfo : EIATTR_MAX_THREADS
	.align		4
.L_561:
        /*0078*/ 	.byte	0x04, 0x05
        /*007a*/ 	.short	(.L_563 - .L_562)
.L_562:
        /*007c*/ 	.word	0x00000100
        /*0080*/ 	.word	0x00000001
        /*0084*/ 	.word	0x00000001


	//----- nvinfo : EIATTR_CRS_STACK_SIZE
	.align		4
.L_563:
        /*0088*/ 	.byte	0x04, 0x1e
        /*008a*/ 	.short	(.L_565 - .L_564)
.L_564:
        /*008c*/ 	.word	0x00000000


	//----- nvinfo : EIATTR_CBANK_PARAM_SIZE
	.align		4
.L_565:
        /*0090*/ 	.byte	0x03, 0x19
        /*0092*/ 	.short	0x00a0


	//----- nvinfo : EIATTR_PARAM_CBANK
	.align		4
        /*0094*/ 	.byte	0x04, 0x0a
        /*0096*/ 	.short	(.L_567 - .L_566)
	.align		4
.L_566:
        /*0098*/ 	.word	index@(.nv.constant0._ZN2at6native54_GLOBAL__N__aa9a477a_21_UpSampleBilinear2d_cu_607db5e327upsample_gen2d_aa_out_frameIN3c108BFloat16EfNS0_18upsample_antialias21BilinearFilterFunctorEEEvT0_S7_NS_27GenericPackedTensorAccessorIKT_Lm4ENS_16DefaultPtrTraitsElEENS8_IS9_Lm4ESB_lEERKT1_)
        /*009c*/ 	.short	0x0210
        /*009e*/ 	.short	0x00a0


	//----- nvinfo : EIATTR_SW_WAR
	.align		4
.L_567:
        /*00a0*/ 	.byte	0x04, 0x36
        /*00a2*/ 	.short	(.L_569 - .L_568)
.L_568:
        /*00a4*/ 	.word	0x00000008
.L_569:


//--------------------- .nv.info._ZN2at6native54_GLOBAL__N__aa9a477a_21_UpSampleBilinear2d_cu_607db5e327upsample_gen2d_aa_out_frameIN3c104HalfEfNS0_18upsample_antialias21BilinearFilterFunctorEEEvT0_S7_NS_27GenericPackedTensorAccessorIKT_Lm4ENS_16DefaultPtrTraitsElEENS8_IS9_Lm4ESB_lEERKT1_ --------------------------
	.section	.nv.info._ZN2at6native54_GLOBAL__N__aa9a477a_21_UpSampleBilinear2d_cu_607db5e327upsample_gen2d_aa_out_frameIN3c104HalfEfNS0_18upsample_antialias21BilinearFilterFunctorEEEvT0_S7_NS_27GenericPackedTensorAccessorIKT_Lm4ENS_16DefaultPtrTraitsElEENS8_IS9_Lm4ESB_lEERKT1_,"",@"SHT_CUDA_INFO"
	.sectionflags	@""
	.align	4


	//----- nvinfo : EIATTR_CUDA_API_VERSION
	.align		4
        /*0000*/ 	.byte	0x04, 0x37
        /*0002*/ 	.short	(.L_571 - .L_570)
.L_570:
        /*0004*/ 	.word	0x00000082


	//----- nvinfo : EIATTR_KPARAM_INFO
	.align		4
.L_571:
        /*0008*/ 	.byte	0x04, 0x17
        /*000a*/ 	.short	(.L_573 - .L_572)
.L_572:
        /*000c*/ 	.word	0x00000000
        /*0010*/ 	.short	0x0004
        /*0012*/ 	.short	0x0098
        /*0014*/ 	.byte	0x00, 0xf0, 0x21, 0x00


	//----- nvinfo : EIATTR_KPARAM_INFO
	.align		4
.L_573:
        /*0018*/ 	.byte	0x04, 0x17
        /*001a*/ 	.short	(.L_575 - .L_574)
.L_574:
        /*001c*/ 	.word	0x00000000
        /*0020*/ 	.short	0x0003
        /*0022*/ 	.short	0x0050
        /*0024*/ 	.byte	0x00, 0xf0, 0x21, 0x01


	//----- nvinfo : EIATTR_KPARAM_INFO
	.align		4
.L_575:
        /*0028*/ 	.byte	0x04, 0x17
        /*002a*/ 	.short	(.L_577 - .L_576)
.L_576:
        /*002c*/ 	.word	0x00000000
        /*0030*/ 	.short	0x0002
        /*0032*/ 	.short	0x0008
        /*0034*/ 	.byte	0x00, 0xf0, 0x21, 0x01


	//----- nvinfo : EIATTR_KPARAM_INFO
	.align		4
.L_577:
        /*0038*/ 	.byte	0x04, 0x17
        /*003a*/ 	.short	(.L_579 - .L_578)
.L_578:
        /*003c*/ 	.word	0x00000000
        /*0040*/ 	.short	0x0001
        /*0042*/ 	.short	0x0004
        /*0044*/ 	.byte	0x00, 0xf0, 0x11, 0x00


	//----- nvinfo : EIATTR_KPARAM_INFO
	.align		4
.L_579:
        /*0048*/ 	.byte	0x04, 0x17
        /*004a*/ 	.short	(.L_581 - .L_580)
.L_580:
        /*004c*/ 	.word	0x00000000
        /*0050*/ 	.short	0x0000
        /*0052*/ 	.short	0x0000
        /*0054*/ 	.byte	0x00, 0xf0, 0x11, 0x00


	//----- nvinfo : EIATTR_SPARSE_MMA_MASK
	.align		4
.L_581:
        /*0058*/ 	.byte	0x03, 0x50
        /*005a*/ 	.short	0x0000


	//----- nvinfo : EIATTR_MAXREG_COUNT
	.align		4
        /*005c*/ 	.byte	0x03, 0x1b
        /*005e*/ 	.short	0x00ff


	//----- nvinfo : EIATTR_NUM_BARRIERS
	.align		4
        /*0060*/ 	.byte	0x02, 0x4c
        /*0062*/ 	.byte	0x01
	.zero		1


	//----- nvinfo : EIATTR_MERCURY_ISA_VERSION
	.align		4
        /*0064*/ 	.byte	0x03, 0x5f
        /*0066*/ 	.short	0x0101


	//----- nvinfo : EIATTR_EXIT_INSTR_OFFSETS
	.align		4
        /*0068*/ 	.byte	0x04, 0x1c
        /*006a*/ 	.short	(.L_583 - .L_582)


	//   ....[0]....
.L_582:
        /*006c*/ 	.word	0x000000d0


	//   ....[1]....
        /*0070*/ 	.word	0x00002160


	//   ....[2]....
        /*0074*/ 	.word	0x000049c0


	//----- nvinfo : EIATTR_MAX_THREADS
	.align		4
.L_583:
        /*0078*/ 	.byte	0x04, 0x05
        /*007a*/ 	.short	(.L_585 - .L_584)
.L_584:
        /*007c*/ 	.word	0x00000100
        /*0080*/ 	.word	0x00000001
        /*0084*/ 	.word	0x00000001


	//----- nvinfo : EIATTR_CRS_STACK_SIZE
	.align		4
.L_585:
        /*0088*/ 	.byte	0x04, 0x1e
        /*008a*/ 	.short	(.L_587 - .L_586)
.L_586:
        /*008c*/ 	.word	0x00000000


	//----- nvinfo : EIATTR_CBANK_PARAM_SIZE
	.align		4
.L_587:
        /*0090*/ 	.byte	0x03, 0x19
        /*0092*/ 	.short	0x00a0


	//----- nvinfo : EIATTR_PARAM_CBANK
	.align		4
        /*0094*/ 	.byte	0x04, 0x0a
        /*0096*/ 	.short	(.L_589 - .L_588)
	.align		4
.L_588:
        /*0098*/ 	.word	index@(.nv.constant0._ZN2at6native54_GLOBAL__N__aa9a477a_21_UpSampleBilinear2d_cu_607db5e327upsample_gen2d_aa_out_frameIN3c104HalfEfNS0_18upsample_antialias21BilinearFilterFunctorEEEvT0_S7_NS_27GenericPackedTensorAccessorIKT_Lm4ENS_16DefaultPtrTraitsElEENS8_IS9_Lm4ESB_lEERKT1_)
        /*009c*/ 	.short	0x0210
        /*009e*/ 	.short	0x00a0


	//----- nvinfo : EIATTR_SW_WAR
	.align		4
.L_589:
        /*00a0*/ 	.byte	0x04, 0x36
        /*00a2*/ 	.short	(.L_591 - .L_590)
.L_590:
        /*00a4*/ 	.word	0x00000008
.L_591:


//--------------------- .nv.info._ZN2at6native54_GLOBAL__N__aa9a477a_21_UpSampleBilinear2d_cu_607db5e327upsample_gen2d_aa_out_frameIffNS0_18upsample_antialias21BilinearFilterFunctorEEEvT0_S5_NS_27GenericPackedTensorAccessorIKT_Lm4ENS_16DefaultPtrTraitsElEENS6_IS7_Lm4ES9_lEERKT1_ --------------------------
	.section	.nv.info._ZN2at6native54_GLOBAL__N__aa9a477a_21_UpSampleBilinear2d_cu_607db5e327upsample_gen2d_aa_out_frameIffNS0_18upsample_antialias21BilinearFilterFunctorEEEvT0_S5_NS_27GenericPackedTensorAccessorIKT_Lm4ENS_16DefaultPtrTraitsElEENS6_IS7_Lm4ES9_lEERKT1_,"",@"SHT_CUDA_INFO"
	.sectionflags	@""
	.align	4


	//----- nvinfo : EIATTR_CUDA_API_VERSION
	.align		4
        /*0000*/ 	.byte	0x04, 0x37
        /*0002*/ 	.short	(.L_593 - .L_592)
.L_592:
        /*0004*/ 	.word	0x00000082


	//----- nvinfo : EIATTR_KPARAM_INFO
	.align		4
.L_593:
        /*0008*/ 	.byte	0x04, 0x17
        /*000a*/ 	.short	(.L_595 - .L_594)
.L_594:
        /*000c*/ 	.word	0x00000000
        /*0010*/ 	.short	0x0004
        /*0012*/ 	.short	0x0098
        /*0014*/ 	.byte	0x00, 0xf0, 0x21, 0x00


	//----- nvinfo : EIATTR_KPARAM_INFO
	.align		4
.L_595:
        /*0018*/ 	.byte	0x04, 0x17
        /*001a*/ 	.short	(.L_597 - .L_596)
.L_596:
        /*001c*/ 	.word	0x00000000
        /*0020*/ 	.short	0x0003
        /*0022*/ 	.short	0x0050
        /*0024*/ 	.byte	0x00, 0xf0, 0x21, 0x01


	//----- nvinfo : EIATTR_KPARAM_INFO
	.align		4
.L_597:
        /*0028*/ 	.byte	0x04, 0x17
        /*002a*/ 	.short	(.L_599 - .L_598)
.L_598:
        /*002c*/ 	.word	0x00000000
        /*0030*/ 	.short	0x0002
        /*0032*/ 	.short	0x0008
        /*0034*/ 	.byte	0x00, 0xf0, 0x21, 0x01


	//----- nvinfo : EIATTR_KPARAM_INFO
	.align		4
.L_599:
        /*0038*/ 	.byte	0x04, 0x17
        /*003a*/ 	.short	(.L_601 - .L_600)
.L_600:
        /*003c*/ 	.word	0x00000000
        /*0040*/ 	.short	0x0001
        /*0042*/ 	.short	0x0004
        /*0044*/ 	.byte	0x00, 0xf0, 0x11, 0x00


	//----- nvinfo : EIATTR_KPARAM_INFO
	.align		4
.L_601:
        /*0048*/ 	.byte	0x04, 0x17
        /*004a*/ 	.short	(.L_603 - .L_602)
.L_602:
        /*004c*/ 	.word	0x00000000
        /*0050*/ 	.short	0x0000
        /*0052*/ 	.short	0x0000
        /*0054*/ 	.byte	0x00, 0xf0, 0x11, 0x00


	//----- nvinfo : EIATTR_SPARSE_MMA_MASK
	.align		4
.L_603:
        /*0058*/ 	.byte	0x03, 0x50
        /*005a*/ 	.short	0x0000


	//----- nvinfo : EIATTR_MAXREG_COUNT
	.align		4
        /*005c*/ 	.byte	0x03, 0x1b
        /*005e*/ 	.short	0x00ff


	//----- nvinfo : EIATTR_NUM_BARRIERS
	.align		4
        /*0060*/ 	.byte	0x02, 0x4c
        /*0062*/ 	.byte	0x01
	.zero		1


	//----- nvinfo : EIATTR_MERCURY_ISA_VERSION
	.align		4
        /*0064*/ 	.byte	0x03, 0x5f
        /*0066*/ 	.short	0x0101


	//----- nvinfo : EIATTR_EXIT_INSTR_OFFSETS
	.align		4
        /*0068*/ 	.byte	0x04, 0x1c
        /*006a*/ 	.short	(.L_605 - .L_604)


	//   ....[0]....
.L_604:
        /*006c*/ 	.word	0x000000d0


	//   ....[1]....
        /*0070*/ 	.word	0x00001c10


	//   ....[2]....
        /*0074*/ 	.word	0x00003700


	//----- nvinfo : EIATTR_MAX_THREADS
	.align		4
.L_605:
        /*0078*/ 	.byte	0x04, 0x05
        /*007a*/ 	.short	(.L_607 - .L_606)
.L_606:
        /*007c*/ 	.word	0x00000100
        /*0080*/ 	.word	0x00000001
        /*0084*/ 	.word	0x00000001


	//----- nvinfo : EIATTR_CRS_STACK_SIZE
	.align		4
.L_607:
        /*0088*/ 	.byte	0x04, 0x1e
        /*008a*/ 	.short	(.L_609 - .L_608)
.L_608:
        /*008c*/ 	.word	0x00000000


	//----- nvinfo : EIATTR_CBANK_PARAM_SIZE
	.align		4
.L_609:
        /*0090*/ 	.byte	0x03, 0x19
        /*0092*/ 	.short	0x00a0


	//----- nvinfo : EIATTR_PARAM_CBANK
	.align		4
        /*0094*/ 	.byte	0x04, 0x0a
        /*0096*/ 	.short	(.L_611 - .L_610)
	.align		4
.L_610:
        /*0098*/ 	.word	index@(.nv.constant0._ZN2at6native54_GLOBAL__N__aa9a477a_21_UpSampleBilinear2d_cu_607db5e327upsample_gen2d_aa_out_frameIffNS0_18upsample_antialias21BilinearFilterFunctorEEEvT0_S5_NS_27GenericPackedTensorAccessorIKT_Lm4ENS_16DefaultPtrTraitsElEENS6_IS7_Lm4ES9_lEERKT1_)
        /*009c*/ 	.short	0x0210
        /*009e*/ 	.short	0x00a0


	//----- nvinfo : EIATTR_SW_WAR
	.align		4
.L_611:
        /*00a0*/ 	.byte	0x04, 0x36
        /*00a2*/ 	.short	(.L_613 - .L_612)
.L_612:
        /*00a4*/ 	.word	0x00000008
.L_613:


//--------------------- .nv.info._ZN2at6native54_GLOBAL__N__aa9a477a_21_UpSampleBilinear2d_cu_607db5e327upsample_gen2d_aa_out_frameIddNS0_18upsample_antialias21BilinearFilterFunctorEEEvT0_S5_NS_27GenericPackedTensorAccessorIKT_Lm4ENS_16DefaultPtrTraitsElEENS6_IS7_Lm4ES9_lEERKT1_ --------------------------
	.section	.nv.info._ZN2at6native54_GLOBAL__N__aa9a477a_21_UpSampleBilinear2d_cu_607db5e327upsample_gen2d_aa_out_frameIddNS0_18upsample_antialias21BilinearFilterFunctorEEEvT0_S5_NS_27GenericPackedTensorAccessorIKT_Lm4ENS_16DefaultPtrTraitsElEENS6_IS7_Lm4ES9_lEERKT1_,"",@"SHT_CUDA_INFO"
	.sectionflags	@""
	.align	4


	//----- nvinfo : EIATTR_CUDA_API_VERSION
	.align		4
        /*0000*/ 	.byte	0x04, 0x37
        /*0002*/ 	.short	(.L_615 - .L_614)
.L_614:
        /*0004*/ 	.word	0x00000082


	//----- nvinfo : EIATTR_KPARAM_INFO
	.align		4
.L_615:
        /*0008*/ 	.byte	0x04, 0x17
        /*000a*/ 	.short	(.L_617 - .L_616)
.L_616:
        /*000c*/ 	.word	0x00000000
        /*0010*/ 	.short	0x0004
        /*0012*/ 	.short	0x00a0
        /*0014*/ 	.byte	0x00, 0xf0, 0x21, 0x00


	//----- nvinfo : EIATTR_KPARAM_INFO
	.align		4
.L_617:
        /*0018*/ 	.byte	0x04, 0x17
        /*001a*/ 	.short	(.L_619 - .L_618)
.L_618:
        /*001c*/ 	.word	0x00000000
        /*0020*/ 	.short	0x0003
        /*0022*/ 	.short	0x0058
        /*0024*/ 	.byte	0x00, 0xf0, 0x21, 0x01


	//----- nvinfo : EIATTR_KPARAM_INFO
	.align		4
.L_619:
        /*0028*/ 	.byte	0x04, 0x17
        /*002a*/ 	.short	(.L_621 - .L_620)
.L_620:
        /*002c*/ 	.word	0x00000000
        /*0030*/ 	.short	0x0002
        /*0032*/ 	.short	0x0010
        /*0034*/ 	.byte	0x00, 0xf0, 0x21, 0x01


	//----- nvinfo : EIATTR_KPARAM_INFO
	.align		4
.L_621:
        /*0038*/ 	.byte	0x04, 0x17
        /*003a*/ 	.short	(.L_623 - .L_622)
.L_622:
        /*003c*/ 	.word	0x00000000
        /*0040*/ 	.short	0x0001
        /*0042*/ 	.short	0x0008
        /*0044*/ 	.byte	0x00, 0xf0, 0x21, 0x00


	//----- nvinfo : EIATTR_KPARAM_INFO
	.align		4
.L_623:
        /*0048*/ 	.byte	0x04, 0x17
        /*004a*/ 	.short	(.L_625 - .L_624)
.L_624:
        /*004c*/ 	.word	0x00000000
        /*0050*/ 	.short	0x0000
        /*0052*/ 	.short	0x0000
        /*0054*/ 	.byte	0x00, 0xf0, 0x21, 0x00


	//----- nvinfo : EIATTR_SPARSE_MMA_MASK
	.align		4
.L_625:
        /*0058*/ 	.byte	0x03, 0x50
        /*005a*/ 	.short	0x0000


	//----- nvinfo : EIATTR_MAXREG_COUNT
	.align		4
        /*005c*/ 	.byte	0x03, 0x1b
        /*005e*/ 	.short	0x00ff


	//----- nvinfo : EIATTR_NUM_BARRIERS
	.align		4
        /*0060*/ 	.byte	0x02, 0x4c
        /*0062*/ 	.byte	0x01
	.zero		1


	//----- nvinfo : EIATTR_MERCURY_ISA_VERSION
	.align		4
        /*0064*/ 	.byte	0x03, 0x5f
        /*0066*/ 	.short	0x0101


	//----- nvinfo : EIATTR_EXIT_INSTR_OFFSETS
	.align		4
        /*0068*/ 	.byte	0x04, 0x1c
        /*006a*/ 	.short	(.L_627 - .L_626)


	//   ....[0]....
.L_626:
        /*006c*/ 	.word	0x000000d0


	//   ....[1]....
        /*0070*/ 	.word	0x00002b80


	//   ....[2]....
        /*0074*/ 	.word	0x00004760


	//----- nvinfo : EIATTR_MAX_THREADS
	.align		4
.L_627:
        /*0078*/ 	.byte	0x04, 0x05
        /*007a*/ 	.short	(.L_629 - .L_628)
.L_628:
        /*007c*/ 	.word	0x00000100
        /*0080*/ 	.word	0x00000001
        /*0084*/ 	.word	0x00000001


	//----- nvinfo : EIATTR_CRS_STACK_SIZE
	.align		4
.L_629:
        /*0088*/ 	.byte	0x04, 0x1e
        /*008a*/ 	.short	(.L_631 - .L_630)
.L_630:
        /*008c*/ 	.word	0x00000000


	//----- nvinfo : EIATTR_CBANK_PARAM_SIZE
	.align		4
.L_631:
        /*0090*/ 	.byte	0x03, 0x19
        /*0092*/ 	.short	0x00a8


	//----- nvinfo : EIATTR_PARAM_CBANK
	.align		4
        /*0094*/ 	.byte	0x04, 0x0a
        /*0096*/ 	.short	(.L_633 - .L_632)
	.align		4
.L_632:
        /*0098*/ 	.word	index@(.nv.constant0._ZN2at6native54_GLOBAL__N__aa9a477a_21_UpSampleBilinear2d_cu_607db5e327upsample_gen2d_aa_out_frameIddNS0_18upsample_antialias21BilinearFilterFunctorEEEvT0_S5_NS_27GenericPackedTensorAccessorIKT_Lm4ENS_16DefaultPtrTraitsElEENS6_IS7_Lm4ES9_lEERKT1_)
        /*009c*/ 	.short	0x0210
        /*009e*/ 	.short	0x00a8


	//----- nvinfo : EIATTR_SW_WAR
	.align		4
.L_633:
        /*00a0*/ 	.byte	0x04, 0x36
        /*00a2*/ 	.short	(.L_635 - .L_634)
.L_634:
        /*00a4*/ 	.word	0x00000008
.L_635:


//--------------------- .nv.info._ZN2at6native54_GLOBAL__N__aa9a477a_21_UpSampleBilinear2d_cu_607db5e338upsample_bilinear2d_backward_out_frameIN3c108BFloat16EfEEvmiiiiT0_S5_bPT_PKS6_ --------------------------
	.section	.nv.info._ZN2at6native54_GLOBAL__N__aa9a477a_21_UpSampleBilinear2d_cu_607db5e338upsample_bilinear2d_backward_out_frameIN3c108BFloat16EfEEvmiiiiT0_S5_bPT_PKS6_,"",@"SHT_CUDA_INFO"
	.sectionflags	@""
	.align	4


	//----- nvinfo : EIATTR_CUDA_API_VERSION
	.align		4
        /*0000*/ 	.byte	0x04, 0x37
        /*0002*/ 	.short	(.L_637 - .L_636)
.L_636:
        /*0004*/ 	.word	0x00000082


	//----- nvinfo : EIATTR_KPARAM_INFO
	.align		4
.L_637:
        /*0008*/ 	.byte	0x04, 0x17
        /*000a*/ 	.short	(.L_639 - .L_638)
.L_638:
        /*000c*/ 	.word	0x00000000
        /*0010*/ 	.short	0x0009
        /*0012*/ 	.short	0x0030
        /*0014*/ 	.byte	0x00, 0xf0, 0x21, 0x00


	//----- nvinfo : EIATTR_KPARAM_INFO
	.align		4
.L_639:
        /*0018*/ 	.byte	0x04, 0x17
        /*001a*/ 	.short	(.L_641 - .L_640)
.L_640:
        /*001c*/ 	.word	0x00000000
        /*0020*/ 	.short	0x0008
        /*0022*/ 	.short	0x0028
        /*0024*/ 	.byte	0x00, 0xf0, 0x21, 0x00


	//----- nvinfo : EIATTR_KPARAM_INFO
	.align		4
.L_641:
        /*0028*/ 	.byte	0x04, 0x17
        /*002a*/ 	.short	(.L_643 - .L_642)
.L_642:
        /*002c*/ 	.word	0x00000000
        /*0030*/ 	.short	0x0007
        /*0032*/ 	.short	0x0020
        /*0034*/ 	.byte	0x00, 0xf0, 0x05, 0x00


	//----- nvinfo : EIATTR_KPARAM_INFO
	.align		4
.L_643:
        /*0038*/ 	.byte	0x04, 0x17
        /*003a*/ 	.short	(.L_645 - .L_644)
.L_644:
        /*003c*/ 	.word	0x00000000
        /*0040*/ 	.short	0x0006
        /*0042*/ 	.short	0x001c
        /*0044*/ 	.byte	0x00, 0xf0, 0x11, 0x00


	//----- nvinfo : EIATTR_KPARAM_INFO
	.align		4
.L_645:
        /*0048*/ 	.byte	0x04, 0x17
        /*004a*/ 	.short	(.L_647 - .L_646)
.L_646:
        /*004c*/ 	.word	0x00000000
        /*0050*/ 	.short	0x0005
        /*0052*/ 	.short	0x0018
        /*0054*/ 	.byte	0x00, 0xf0, 0x11, 0x00


	//----- nvinfo : EIATTR_KPARAM_INFO
	.align		4
.L_647:
        /*0058*/ 	.byte	0x04, 0x17
        /*005a*/ 	.short	(.L_649 - .L_648)
.L_648:
        /*005c*/ 	.word	0x00000000
        /*0060*/ 	.short	0x0004
        /*0062*/ 	.short	0x0014
        /*0064*/ 	.byte	0x00, 0xf0, 0x11, 0x00


	//----- nvinfo : EIATTR_KPARAM_INFO
	.align		4
.L_649:
        /*0068*/ 	.byte	0x04, 0x17
        /*006a*/ 	.short	(.L_651 - .L_650)
.L_650:
        /*006c*/ 	.word	0x00000000
        /*0070*/ 	.short	0x0003
        /*0072*/ 	.short	0x0010
        /*0074*/ 	.byte	0x00, 0xf0, 0x11, 0x00


	//----- nvinfo : EIATTR_KPARAM_INFO
	.align		4
.L_651:
        /*0078*/ 	.byte	0x04, 0x17
        /*007a*/ 	.short	(.L_653 - .L_652)
.L_652:
        /*007c*/ 	.word	0x00000000
        /*0080*/ 	.short	0x0002
        /*0082*/ 	.short	0x000c
        /*0084*/ 	.byte	0x00, 0xf0, 0x11, 0x00


	//----- nvinfo : EIATTR_KPARAM_INFO
	.align		4
.L_653:
        /*0088*/ 	.byte	0x04, 0x17
        /*008a*/ 	.short	(.L_655 - .L_654)
.L_654:
        /*008c*/ 	.word	0x00000000
        /*0090*/ 	.short	0x0001
        /*0092*/ 	.short	0x0008
        /*0094*/ 	.byte	0x00, 0xf0, 0x11, 0x00


	//----- nvinfo : EIATTR_KPARAM_INFO
	.align		4
.L_655:
        /*0098*/ 	.byte	0x04, 0x17
        /*009a*/ 	.short	(.L_657 - .L_656)
.L_656:
        /*009c*/ 	.word	0x00000000
        /*00a0*/ 	.short	0x0000
        /*00a2*/ 	.short	0x0000
        /*00a4*/ 	.byte	0x00, 0xf0, 0x21, 0x00


	//----- nvinfo : EIATTR_SPARSE_MMA_MASK
	.align		4
.L_657:
        /*00a8*/ 	.byte	0x03, 0x50
        /*00aa*/ 	.short	0x0000


	//----- nvinfo : EIATTR_MAXREG_COUNT
	.align		4
        /*00ac*/ 	.byte	0x03, 0x1b
        /*00ae*/ 	.short	0x0040


	//----- nvinfo : EIATTR_MERCURY_ISA_VERSION
	.align		4
        /*00b0*/ 	.byte	0x03, 0x5f
        /*00b2*/ 	.short	0x0101


	//----- nvinfo : EIATTR_ATOM16_EMUL_INSTR_REG_MAP
	.align		4
        /*00b4*/ 	.byte	0x04, 0x2e
        /*00b6*/ 	.short	(.L_659 - .L_658)


	//   ....[0]....
.L_658:
        /*00b8*/ 	.word	0x00000b60
        /*00bc*/ 	.short	0x0018
        /*00be*/ 	.short	0x0000


	//   ....[1]....
        /*00c0*/ 	.word	0x00000bc0
        /*00c4*/ 	.short	0x0018
        /*00c6*/ 	.short	0x0000


	//   ....[2]....
        /*00c8*/ 	.word	0x00001070
        /*00cc*/ 	.short	0x0018
        /*00ce*/ 	.short	0x0000


	//   ....[3]....
        /*00d0*/ 	.word	0x000010c0
        /*00d4*/ 	.short	0x0018
        /*00d6*/ 	.short	0x0000


	//   ....[4]....
        /*00d8*/ 	.word	0x000015b0
        /*00dc*/ 	.short	0x0006
        /*00de*/ 	.short	0x0000


	//   ....[5]....
        /*00e0*/ 	.word	0x00001600
        /*00e4*/ 	.short	0x0006
        /*00e6*/ 	.short	0x0000


	//   ....[6]....
        /*00e8*/ 	.word	0x00001a50
        /*00ec*/ 	.short	0x0004
        /*00ee*/ 	.short	0x0000


	//   ....[7]....
        /*00f0*/ 	.word	0x00001aa0
        /*00f4*/ 	.short	0x0004
        /*00f6*/ 	.short	0x0000


	//----- nvinfo : EIATTR_EXIT_INSTR_OFFSETS
	.align		4
.L_659:
        /*00f8*/ 	.byte	0x04, 0x1c
        /*00fa*/ 	.short	(.L_661 - .L_660)


	//   ....[0]....
.L_660:
        /*00fc*/ 	.word	0x00000140


	//   ....[1]....
        /*0100*/ 	.word	0x00001dc0


	//----- nvinfo : EIATTR_MAX_THREADS
	.align		4
.L_661:
        /*0104*/ 	.byte	0x04, 0x05
        /*0106*/ 	.short	(.L_663 - .L_662)
.L_662:
        /*0108*/ 	.word	0x00000400
        /*010c*/ 	.word	0x00000001
        /*0110*/ 	.word	0x00000001


	//----- nvinfo : EIATTR_CRS_STACK_SIZE
	.align		4
.L_663:
        /*0114*/ 	.byte	0x04, 0x1e
        /*0116*/ 	.short	(.L_665 - .L_664)
.L_664:
        /*0118*/ 	.word	0x00000000


	//----- nvinfo : EIATTR_CBANK_PARAM_SIZE
	.align		4
.L_665:
        /*011c*/ 	.byte	0x03, 0x19
        /*011e*/ 	.short	0x0038


	//----- nvinfo : EIATTR_PARAM_CBANK
	.align		4
        /*0120*/ 	.byte	0x04, 0x0a
        /*0122*/ 	.short	(.L_667 - .L_666)
	.align		4
.L_666:
        /*0124*/ 	.word	index@(.nv.constant0._ZN2at6native54_GLOBAL__N__aa9a477a_21_UpSampleBilinear2d_cu_607db5e338upsample_bilinear2d_backward_out_frameIN3c108BFloat16EfEEvmiiiiT0_S5_bPT_PKS6_)
        /*0128*/ 	.short	0x0210
        /*012a*/ 	.short	0x0038


	//----- nvinfo : EIATTR_SW_WAR
	.align		4
.L_667:
        /*012c*/ 	.byte	0x04, 0x36
        /*012e*/ 	.short	(.L_669 - .L_668)
.L_668:
        /*0130*/ 	.word	0x00000008
.L_669:


//--------------------- .nv.info._ZN2at6native54_GLOBAL__N__aa9a477a_21_UpSampleBilinear2d_cu_607db5e343upsample_bilinear2d_backward_nhwc_out_frameIN3c108BFloat16EfEEviiiiT0_S5_bPT_PKS6_imm --------------------------
	.section	.nv.info._ZN2at6native54_GLOBAL__N__aa9a477a_21_UpSampleBilinear2d_cu_607db5e343upsample_bilinear2d_backward_nhwc_out_frameIN3c108BFloat16EfEEviiiiT0_S5_bPT_PKS6_imm,"",@"SHT_CUDA_INFO"
	.sectionflags	@""
	.align	4


	//----- nvinfo : EIATTR_CUDA_API_VERSION
	.align		4
        /*0000*/ 	.byte	0x04, 0x37
        /*0002*/ 	.short	(.L_671 - .L_670)
.L_670:
        /*0004*/ 	.word	0x00000082


	//----- nvinfo : EIATTR_KPARAM_INFO
	.align		4
.L_671:
        /*0008*/ 	.byte	0x04, 0x17
        /*000a*/ 	.short	(.L_673 - .L_672)
.L_672:
        /*000c*/ 	.word	0x00000000
        /*0010*/ 	.short	0x000b
        /*0012*/ 	.short	0x0040
        /*0014*/ 	.byte	0x00, 0xf0, 0x21, 0x00


	//----- nvinfo : EIATTR_KPARAM_INFO
	.align		4
.L_673:
        /*0018*/ 	.byte	0x04, 0x17
        /*001a*/ 	.short	(.L_675 - .L_674)
.L_674:
        /*001c*/ 	.word	0x00000000
        /*0020*/ 	.short	0x000a
        /*0022*/ 	.short	0x0038
        /*0024*/ 	.byte	0x00, 0xf0, 0x21, 0x00


	//----- nvinfo : EIATTR_KPARAM_INFO
	.align		4
.L_675:
        /*0028*/ 	.byte	0x04, 0x17
        /*002a*/ 	.short	(.L_677 - .L_676)
.L_676:
        /*002c*/ 	.word	0x00000000
        /*0030*/ 	.short	0x0009
        /*0032*/ 	.short	0x0030
        /*0034*/ 	.byte	0x00, 0xf0, 0x11, 0x00


	//----- nvinfo : EIATTR_KPARAM_INFO
	.align		4
.L_677:
        /*0038*/ 	.byte	0x04, 0x17
        /*003a*/ 	.short	(.L_679 - .L_678)
.L_678:
        /*003c*/ 	.word	0x00000000
        /*0040*/ 	.short	0x0008
        /*0042*/ 	.short	0x0028
        /*0044*/ 	.byte	0x00, 0xf0, 0x21, 0x00


	//----- nvinfo : EIATTR_KPARAM_INFO
	.align		4
.L_679:
        /*0048*/ 	.byte	0x04, 0x17
        /*004a*/ 	.short	(.L_681 - .L_680)
.L_680:
        /*004c*/ 	.word	0x00000000
        /*0050*/ 	.short	0x0007
        /*0052*/ 	.short	0x0020
        /*0054*/ 	.byte	0x00, 0xf0, 0x21, 0x00


	//----- nvinfo : EIATTR_KPARAM_INFO
	.align		4
.L_681:
        /*0058*/ 	.byte	0x04, 0x17
        /*005a*/ 	.short	(.L_683 - .L_682)
.L_682:
        /*005c*/ 	.word	0x00000000
        /*0060*/ 	.short	0x0006
        /*0062*/ 	.short	0x0018
        /*0064*/ 	.byte	0x00, 0xf0, 0x05, 0x00


	//----- nvinfo : EIATTR_KPARAM_INFO
	.align		4
.L_683:
        /*0068*/ 	.byte	0x04, 0x17
        /*006a*/ 	.short	(.L_685 - .L_684)
.L_684:
        /*006c*/ 	.word	0x00000000
        /*0070*/ 	.short	0x0005
        /*0072*/ 	.short	0x0014
        /*0074*/ 	.byte	0x00, 0xf0, 0x11, 0x00


	//----- nvinfo : EIATTR_KPARAM_INFO
	.align		4
.L_685:
        /*0078*/ 	.byte	0x04, 0x17
        /*007a*/ 	.short	(.L_687 - .L_686)
.L_686:
        /*007c*/ 	.word	0x00000000
        /*0080*/ 	.short	0x0004
        /*0082*/ 	.short	0x0010
        /*0084*/ 	.byte	0x00, 0xf0, 0x11, 0x00


	//----- nvinfo : EIATTR_KPARAM_INFO
	.align		4
.L_687:
        /*0088*/ 	.byte	0x04, 0x17
        /*008a*/ 	.short	(.L_689 - .L_688)
.L_688:
        /*008c*/ 	.word	0x00000000
        /*0090*/ 	.short	0x0003
        /*0092*/ 	.short	0x000c
        /*0094*/ 	.byte	0x00, 0xf0, 0x11, 0x00


	//----- nvinfo : EIATTR_KPARAM_INFO
	.align		4
.L_689:
        /*0098*/ 	.byte	0x04, 0x17
        /*009a*/ 	.short	(.L_691 - .L_690)
.L_690:
        /*009c*/ 	.word	0x00000000
        /*00a0*/ 	.short	0x0002
        /*00a2*/ 	.short	0x0008
        /*00a4*/ 	.byte	0x00, 0xf0, 0x11, 0x00


	//----- nvinfo : EIATTR_KPARAM_INFO
	.align		4
.L_691:
        /*00a8*/ 	.byte	0x04, 0x17
        /*00aa*/ 	.short	(.L_693 - .L_692)
.L_692:
        /*00ac*/ 	.word	0x00000000
        /*00b0*/ 	.short	0x0001
        /*00b2*/ 	.short	0x0004
        /*00b4*/ 	.byte	0x00, 0xf0, 0x11, 0x00


	//----- nvinfo : EIATTR_KPARAM_INFO
	.align		4
.L_693:
        /*00b8*/ 	.byte	0x04, 0x17
        /*00ba*/ 	.short	(.L_695 - .L_694)
.L_694:
        /*00bc*/ 	.word	0x00000000
        /*00c0*/ 	.short	0x0000
        /*00c2*/ 	.short	0x0000
        /*00c4*/ 	.byte	0x00, 0xf0, 0x11, 0x00


	//----- nvinfo : EIATTR_SPARSE_MMA_MASK
	.align		4
.L_695:
        /*00c8*/ 	.byte	0x03, 0x50
        /*00ca*/ 	.short	0x0000


	//----- nvinfo : EIATTR_MAXREG_COUNT
	.align		4
        /*00cc*/ 	.byte	0x03, 0x1b
        /*00ce*/ 	.short	0x0040


	//----- nvinfo : EIATTR_MERCURY_ISA_VERSION
	.align		4
        /*00d0*/ 	.byte	0x03, 0x5f
        /*00d2*/ 	.short	0x0101


	//----- nvinfo : EIATTR_ATOM16_EMUL_INSTR_REG_MAP
	.align		4
        /*00d4*/ 	.byte	0x04, 0x2e
        /*00d6*/ 	.short	(.L_697 - .L_696)


	//   ....[0]....
.L_696:
        /*00d8*/ 	.word	0x00000b80
        /*00dc*/ 	.short	0x000e
        /*00de*/ 	.short	0x0000


	//   ....[1]....
        /*00e0*/ 	.word	0x00000be0
        /*00e4*/ 	.short	0x000e
        /*00e6*/ 	.short	0x0000


	//   ....[2]....
        /*00e8*/ 	.word	0x000010c0
        /*00ec*/ 	.short	0x0006
        /*00ee*/ 	.short	0x0000


	//   ....[3]....
        /*00f0*/ 	.word	0x00001110
        /*00f4*/ 	.short	0x0006
        /*00f6*/ 	.short	0x0000


	//   ....[4]....
        /*00f8*/ 	.word	0x000016a0
        /*00fc*/ 	.short	0x0010
        /*00fe*/ 	.short	0x0000


	//   ....[5]....
        /*0100*/ 	.word	0x000016f0
        /*0104*/ 	.short	0x0010
        /*0106*/ 	.short	0x0000


	//   ....[6]....
        /*0108*/ 	.word	0x00001ba0
        /*010c*/ 	.short	0x0002
        /*010e*/ 	.short	0x0000


	//   ....[7]....
        /*0110*/ 	.word	0x00001bf0
        /*0114*/ 	.short	0x0002
        /*0116*/ 	.short	0x0000


	//----- nvinfo : EIATTR_EXIT_INSTR_OFFSETS
	.align		4
.L_697:
        /*0118*/ 	.byte	0x04, 0x1c
        /*011a*/ 	.short	(.L_699 - .L_698)


	//   ....[0]....
.L_698:
        /*011c*/ 	.word	0x00000090


	//   ....[1]....
        /*0120*/ 	.word	0x00001c30


	//   ....[2]....
        /*0124*/ 	.word	0x00001c70


	//   ....[3]....
        /*0128*/ 	.word	0x00001d10


	//   ....[4]....
        /*012c*/ 	.word	0x00001d50


	//   ....[5]....
        /*0130*/ 	.word	0x00001d90


	//   ....[6]....
        /*0134*/ 	.word	0x00001e30


	//   ....[7]....
        /*0138*/ 	.word	0x00001e70


	//----- nvinfo : EIATTR_MAX_THREADS
	.align		4
.L_699:
        /*013c*/ 	.byte	0x04, 0x05
        /*013e*/ 	.short	(.L_701 - .L_700)
.L_700:
        /*0140*/ 	.word	0x00000400
        /*0144*/ 	.word	0x00000001
        /*0148*/ 	.word	0x00000001


	//----- nvinfo : EIATTR_CRS_STACK_SIZE
	.align		4
.L_701:
        /*014c*/ 	.byte	0x04, 0x1e
        /*014e*/ 	.short	(.L_703 - .L_702)
.L_702:
        /*0150*/ 	.word	0x00000000


	//----- nvinfo : EIATTR_CBANK_PARAM_SIZE
	.align		4
.L_703:
        /*0154*/ 	.byte	0x03, 0x19
        /*0156*/ 	.short	0x0048


	//----- nvinfo : EIATTR_PARAM_CBANK
	.align		4
        /*0158*/ 	.byte	0x04, 0x0a
        /*015a*/ 	.short	(.L_705 - .L_704)
	.align		4
.L_704:
        /*015c*/ 	.word	index@(.nv.constant0._ZN2at6native54_GLOBAL__N__aa9a477a_21_UpSampleBilinear2d_cu_607db5e343upsample_bilinear2d_backward_nhwc_out_frameIN3c108BFloat16EfEEviiiiT0_S5_bPT_PKS6_imm)
        /*0160*/ 	.short	0x0210
        /*0162*/ 	.short	0x0048


	//----- nvinfo : EIATTR_SW_WAR
	.align		4
.L_705:
        /*0164*/ 	.byte	0x04, 0x36
        /*0166*/ 	.short	(.L_707 - .L_706)
.L_706:
        /*0168*/ 	.word	0x00000008
.L_707:


//--------------------- .nv.info._ZN2at6native54_GLOBAL__N__aa9a477a_21_UpSampleBilinear2d_cu_607db5e338upsample_bilinear2d_backward_out_frameIN3c104HalfEfEEvmiiiiT0_S5_bPT_PKS6_ --------------------------
	.section	.nv.info._ZN2at6native54_GLOBAL__N__aa9a477a_21_UpSampleBilinear2d_cu_607db5e338upsample_bilinear2d_backward_out_frameIN3c104HalfEfEEvmiiiiT0_S5_bPT_PKS6_,"",@"SHT_CUDA_INFO"
	.sectionflags	@""
	.align	4


	//----- nvinfo : EIATTR_CUDA_API_VERSION
	.align		4
        /*0000*/ 	.byte	0x04, 0x37
        /*0002*/ 	.short	(.L_709 - .L_708)
.L_708:
        /*0004*/ 	.word	0x00000082


	//----- nvinfo : EIATTR_KPARAM_INFO
	.align		4
.L_709:
        /*0008*/ 	.byte	0x04, 0x17
        /*000a*/ 	.short	(.L_711 - .L_710)
.L_710:
        /*000c*/ 	.word	0x00000000
        /*0010*/ 	.short	0x0009
        /*0012*/ 	.short	0x0030
        /*0014*/ 	.byte	0x00, 0xf0, 0x21, 0x00


	//----- nvinfo : EIATTR_KPARAM_INFO
	.align		4
.L_711:
        /*0018*/ 	.byte	0x04, 0x17
        /*001a*/ 	.short	(.L_713 - .L_712)
.L_712:
        /*001c*/ 	.word	0x00000000
        /*0020*/ 	.short	0x0008
        /*0022*/ 	.short	0x0028
        /*0024*/ 	.byte	0x00, 0xf0, 0x21, 0x00


	//----- nvinfo : EIATTR_KPARAM_INFO
	.align		4
.L_713:
        /*0028*/ 	.byte	0x04, 0x17
        /*002a*/ 	.short	(.L_715 - .L_714)
.L_714:
        /*002c*/ 	.word	0x00000000
        /*0030*/ 	.short	0x0007
        /*0032*/ 	.short	0x0020
        /*0034*/ 	.byte	0x00, 0xf0, 0x05, 0x00


	//----- nvinfo : EIATTR_KPARAM_INFO
	.align		4
.L_715:
        /*0038*/ 	.byte	0x04, 0x17
        /*003a*/ 	.short	(.L_717 - .L_716)
.L_716:
        /*003c*/ 	.word	0x00000000
        /*0040*/ 	.short	0x0006
        /*0042*/ 	.short	0x001c
        /*0044*/ 	.byte	0x00, 0xf0, 0x11, 0x00


	//----- nvinfo : EIATTR_KPARAM_INFO
	.align		4
.L_717:
        /*0048*/ 	.byte	0x04, 0x17
        /*004a*/ 	.short	(.L_719 - .L_718)
.L_718:
        /*004c*/ 	.word	0x00000000
        /*0050*/ 	.short	0x0005
        /*0052*/ 	.short	0x0018
        /*0054*/ 	.byte	0x00, 0xf0, 0x11, 0x00


	//----- nvinfo : EIATTR_KPARAM_INFO
	.align		4
.L_719:
        /*0058*/ 	.byte	0x04, 0x17
        /*005a*/ 	.short	(.L_721 - .L_720)
.L_720:
        /*005c*/ 	.word	0x00000000
        /*0060*/ 	.short	0x0004
        /*0062*/ 	.short	0x0014
        /*0064*/ 	.byte	0x00, 0xf0, 0x11, 0x00


	//----- nvinfo : EIATTR_KPARAM_INFO
	.align		4
.L_721:
        /*0068*/ 	.byte	0x04, 0x17
        /*006a*/ 	.short	(.L_723 - .L_722)
.L_722:
        /*006c*/ 	.word	0x00000000
        /*0070*/ 	.short	0x0003
        /*0072*/ 	.short	0x0010
        /*0074*/ 	.byte	0x00, 0xf0, 0x11, 0x00


	//----- nvinfo : EIATTR_KPARAM_INFO
	.align		4
.L_723:
        /*0078*/ 	.byte	0x04, 0x17
        /*007a*/ 	.short	(.L_725 - .L_724)
.L_724:
        /*007c*/ 	.word	0x00000000
        /*0080*/ 	.short	0x0002
        /*0082*/ 	.short	0x000c
        /*0084*/ 	.byte	0x00, 0xf0, 0x11, 0x00


	//----- nvinfo : EIATTR_KPARAM_INFO
	.align		4
.L_725:
        /*0088*/ 	.byte	0x04, 0x17
        /*008a*/ 	.short	(.L_727 - .L_726)
.L_726:
        /*008c*/ 	.word	0x00000000
        /*0090*/ 	.short	0x0001
        /*0092*/ 	.short	0x0008
        /*0094*/ 	.byte	0x00, 0xf0, 0x11, 0x00


	//----- nvinfo : EIATTR_KPARAM_INFO
	.align		4
.L_727:
        /*0098*/ 	.byte	0x04, 0x17
        /*009a*/ 	.short	(.L_729 - .L_728)
.L_728:
        /*009c*/ 	.word	0x00000000
        /*00a0*/ 	.short	0x0000
        /*00a2*/ 	.short	0x0000
        /*00a4*/ 	.byte	0x00, 0xf0, 0x21, 0x00


	//----- nvinfo : EIATTR_SPARSE_MMA_MASK
	.align		4
.L_729:
        /*00a8*/ 	.byte	0x03, 0x50
        /*00aa*/ 	.short	0x0000


	//----- nvinfo : EIATTR_MAXREG_COUNT
	.align		4
        /*00ac*/ 	.byte	0x03, 0x1b
        /*00ae*/ 	.short	0x0040


	//----- nvinfo : EIATTR_MERCURY_ISA_VERSION
	.align		4
        /*00b0*/ 	.byte	0x03, 0x5f
        /*00b2*/ 	.short	0x0101


	//----- nvinfo : EIATTR_ATOM16_EMUL_INSTR_REG_MAP
	.align		4
        /*00b4*/ 	.byte	0x04, 0x2e
        /*00b6*/ 	.short	(.L_731 - .L_730)


	//   ....[0]....
.L_730:
        /*00b8*/ 	.word	0x00000b60
        /*00bc*/ 	.short	0x001a
        /*00be*/ 	.short	0x0000


	//   ....[1]....
        /*00c0*/ 	.word	0x00000bc0
        /*00c4*/ 	.short	0x001a
        /*00c6*/ 	.short	0x0000


	//   ....[2]....
        /*00c8*/ 	.word	0x00001070
        /*00cc*/ 	.short	0x001a
        /*00ce*/ 	.short	0x0000


	//   ....[3]....
        /*00d0*/ 	.word	0x000010c0
        /*00d4*/ 	.short	0x001a
        /*00d6*/ 	.short	0x0000


	//   ....[4]....
        /*00d8*/ 	.word	0x000015c0
        /*00dc*/ 	.short	0x0006
        /*00de*/ 	.short	0x0000


	//   ....[5]....
        /*00e0*/ 	.word	0x00001610
        /*00e4*/ 	.short	0x0006
        /*00e6*/ 	.short	0x0000


	//   ....[6]....
        /*00e8*/ 	.word	0x00001a60
        /*00ec*/ 	.short	0x0004
        /*00ee*/ 	.short	0x0000


	//   ....[7]....
        /*00f0*/ 	.word	0x00001ab0
        /*00f4*/ 	.short	0x0004
        /*00f6*/ 	.short	0x0000


	//----- nvinfo : EIATTR_EXIT_INSTR_OFFSETS
	.align		4
.L_731:
        /*00f8*/ 	.byte	0x04, 0x1c
        /*00fa*/ 	.short	(.L_733 - .L_732)


	//   ....[0]....
.L_732:
        /*00fc*/ 	.word	0x00000140


	//   ....[1]....
        /*0100*/ 	.word	0x00001dd0


	//----- nvinfo : EIATTR_MAX_THREADS
	.align		4
.L_733:
        /*0104*/ 	.byte	0x04, 0x05
        /*0106*/ 	.short	(.L_735 - .L_734)
.L_734:
        /*0108*/ 	.word	0x00000400
        /*010c*/ 	.word	0x00000001
        /*0110*/ 	.word	0x00000001


	//----- nvinfo : EIATTR_CRS_STACK_SIZE
	.align		4
.L_735:
        /*0114*/ 	.byte	0x04, 0x1e
        /*0116*/ 	.short	(.L_737 - .L_736)
.L_736:
        /*0118*/ 	.word	0x00000000


	//----- nvinfo : EIATTR_CBANK_PARAM_SIZE
	.align		4
.L_737:
        /*011c*/ 	.byte	0x03, 0x19
        /*011e*/ 	.short	0x0038


	//----- nvinfo : EIATTR_PARAM_CBANK
	.align		4
        /*0120*/ 	.byte	0x04, 0x0a
        /*0122*/ 	.short	(.L_739 - .L_738)
	.align		4
.L_738:
        /*0124*/ 	.word	index@(.nv.constant0._ZN2at6native54_GLOBAL__N__aa9a477a_21_UpSampleBilinear2d_cu_607db5e338upsample_bilinear2d_backward_out_frameIN3c104HalfEfEEvmiiiiT0_S5_bPT_PKS6_)
        /*0128*/ 	.short	0x0210
        /*012a*/ 	.short	0x0038


	//----- nvinfo : EIATTR_SW_WAR
	.align		4
.L_739:
        /*012c*/ 	.byte	0x04, 0x36
        /*012e*/ 	.short	(.L_741 - .L_740)
.L_740:
        /*0130*/ 	.word	0x00000008
.L_741:


//--------------------- .nv.info._ZN2at6native54_GLOBAL__N__aa9a477a_21_UpSampleBilinear2d_cu_607db5e343upsample_bilinear2d_backward_nhwc_out_frameIN3c104HalfEfEEviiiiT0_S5_bPT_PKS6_imm --------------------------
	.section	.nv.info._ZN2at6native54_GLOBAL__N__aa9a477a_21_UpSampleBilinear2d_cu_607db5e343upsample_bilinear2d_backward_nhwc_out_frameIN3c104HalfEfEEviiiiT0_S5_bPT_PKS6_imm,"",@"SHT_CUDA_INFO"
	.sectionflags	@""
	.align	4


	//----- nvinfo : EIATTR_CUDA_API_VERSION
	.align		4
        /*0000*/ 	.byte	0x04, 0x37
        /*0002*/ 	.short	(.L_743 - .L_742)
.L_742:
        /*0004*/ 	.word	0x00000082


	//----- nvinfo : EIATTR_KPARAM_INFO
	.align		4
.L_743:
        /*0008*/ 	.byte	0x04, 0x17
        /*000a*/ 	.short	(.L_745 - .L_744)
.L_744:
        /*000c*/ 	.word	0x00000000
        /*0010*/ 	.short	0x000b
        /*0012*/ 	.short	0x0040
        /*0014*/ 	.byte	0x00, 0xf0, 0x21, 0x00


	//----- nvinfo : EIATTR_KPARAM_INFO
	.align		4
.L_745:
        /*0018*/ 	.byte	0x04, 0x17
        /*001a*/ 	.short	(.L_747 - .L_746)
.L_746:
        /*001c*/ 	.word	0x00000000
        /*0020*/ 	.short	0x000a
        /*0022*/ 	.short	0x0038
        /*0024*/ 	.byte	0x00, 0xf0, 0x21, 0x00


	//----- nvinfo : EIATTR_KPARAM_INFO
	.align		4
.L_747:
        /*0028*/ 	.byte	0x04, 0x17
        /*002a*/ 	.short	(.L_749 - .L_748)
.L_748:
        /*002c*/ 	.word	0x00000000
        /*0030*/ 	.short	0x0009
        /*0032*/ 	.short	0x0030
        /*0034*/ 	.byte	0x00, 0xf0, 0x11, 0x00


	//----- nvinfo : EIATTR_KPARAM_INFO
	.align		4
.L_749:
        /*0038*/ 	.byte	0x04, 0x17
        /*003a*/ 	.short	(.L_751 - .L_750)
.L_750:
        /*003c*/ 	.word	0x00000000
        /*0040*/ 	.short	0x0008
        /*0042*/ 	.short	0x0028
        /*0044*/ 	.byte	0x00, 0xf0, 0x21, 0x00


	//----- nvinfo : EIATTR_KPARAM_INFO
	.align		4
.L_751:
        /*0048*/ 	.byte	0x04, 0x17
        /*004a*/ 	.short	(.L_753 - .L_752)
.L_752:
        /*004c*/ 	.word	0x00000000
        /*0050*/ 	.short	0x0007
        /*0052*/ 	.short	0x0020
        /*0054*/ 	.byte	0x00, 0xf0, 0x21, 0x00


	//----- nvinfo : EIATTR_KPARAM_INFO
	.align		4
.L_753:
        /*0058*/ 	.byte	0x04, 0x17
        /*005a*/ 	.short	(.L_755 - .L_754)
.L_754:
        /*005c*/ 	.word	0x00000000
        /*0060*/ 	.short	0x0006
        /*0062*/ 	.short	0x0018
        /*0064*/ 	.byte	0x00, 0xf0, 0x05, 0x00


	//----- nvinfo : EIATTR_KPARAM_INFO
	.align		4
.L_755:
        /*0068*/ 	.byte	0x04, 0x17
        /*006a*/ 	.short	(.L_757 - .L_756)
.L_756:
        /*006c*/ 	.word	0x00000000
        /*0070*/ 	.short	0x0005
        /*0072*/ 	.short	0x0014
        /*0074*/ 	.byte	0x00, 0xf0, 0x11, 0x00


	//----- nvinfo : EIATTR_KPARAM_INFO
	.align		4
.L_757:
        /*0078*/ 	.byte	0x04, 0x17
        /*007a*/ 	.short	(.L_759 - .L_758)
.L_758:
        /*007c*/ 	.word	0x00000000
        /*0080*/ 	.short	0x0004
        /*0082*/ 	.short	0x0010
        /*0084*/ 	.byte	0x00, 0xf0, 0x11, 0x00


	//----- nvinfo : EIATTR_KPARAM_INFO
	.align		4
.L_759:
        /*0088*/ 	.byte	0x04, 0x17
        /*008a*/ 	.short	(.L_761 - .L_760)
.L_760:
        /*008c*/ 	.word	0x00000000
        /*0090*/ 	.short	0x0003
        /*0092*/ 	.short	0x000c
        /*0094*/ 	.byte	0x00, 0xf0, 0x11, 0x00


	//----- nvinfo : EIATTR_KPARAM_INFO
	.align		4
.L_761:
        /*0098*/ 	.byte	0x04, 0x17
        /*009a*/ 	.short	(.L_763 - .L_762)
.L_762:
        /*009c*/ 	.word	0x00000000
        /*00a0*/ 	.short	0x0002
        /*00a2*/ 	.short	0x0008
        /*00a4*/ 	.byte	0x00, 0xf0, 0x11, 0x00


	//----- nvinfo : EIATTR_KPARAM_INFO
	.align		4
.L_763:
        /*00a8*/ 	.byte	0x04, 0x17
        /*00aa*/ 	.short	(.L_765 - .L_764)
.L_764:
        /*00ac*/ 	.word	0x00000000
        /*00b0*/ 	.short	0x0001
        /*00b2*/ 	.short	0x0004
        /*00b4*/ 	.byte	0x00, 0xf0, 0x11, 0x00


	//----- nvinfo : EIATTR_KPARAM_INFO
	.align		4
.L_765:
        /*00b8*/ 	.byte	0x04, 0x17
        /*00ba*/ 	.short	(.L_767 - .L_766)
.L_766:
        /*00bc*/ 	.word	0x00000000
        /*00c0*/ 	.short	0x0000
        /*00c2*/ 	.short	0x0000
        /*00c4*/ 	.byte	0x00, 0xf0, 0x11, 0x00


	//----- nvinfo : EIATTR_SPARSE_MMA_MASK
	.align		4
.L_767:
        /*00c8*/ 	.byte	0x03, 0x50
        /*00ca*/ 	.short	0x0000


	//----- nvinfo : EIATTR_MAXREG_COUNT
	.align		4
        /*00cc*/ 	.byte	0x03, 0x1b
        /*00ce*/ 	.short	0x0040


	//----- nvinfo : EIATTR_MERCURY_ISA_VERSION
	.align		4
        /*00d0*/ 	.byte	0x03, 0x5f
        /*00d2*/ 	.short	0x0101


	//----- nvinfo : EIATTR_ATOM16_EMUL_INSTR_REG_MAP
	.align		4
        /*00d4*/ 	.byte	0x04, 0x2e
        /*00d6*/ 	.short	(.L_769 - .L_768)


	//   ....[0]....
.L_768:
        /*00d8*/ 	.word	0x00000b70
        /*00dc*/ 	.short	0x0008
        /*00de*/ 	.short	0x0000


	//   ....[1]....
        /*00e0*/ 	.word	0x00000bd0
        /*00e4*/ 	.short	0x0008
        /*00e6*/ 	.short	0x0000


	//   ....[2]....
        /*00e8*/ 	.word	0x000010b0
        /*00ec*/ 	.short	0x0006
        /*00ee*/ 	.short	0x0000


	//   ....[3]....
        /*00f0*/ 	.word	0x00001100
        /*00f4*/ 	.short	0x0006
        /*00f6*/ 	.short	0x0000


	//   ....[4]....
        /*00f8*/ 	.word	0x00001690
        /*00fc*/ 	.short	0x000c
        /*00fe*/ 	.short	0x0000


	//   ....[5]....
        /*0100*/ 	.word	0x000016e0
        /*0104*/ 	.short	0x000c
        /*0106*/ 	.short	0x0000


	//   ....[6]....
        /*0108*/ 	.word	0x00001b90
        /*010c*/ 	.short	0x0002
        /*010e*/ 	.short	0x0000


	//   ....[7]....
        /*0110*/ 	.word	0x00001be0
        /*0114*/ 	.short	0x0002
        /*0116*/ 	.short	0x0000


	//----- nvinfo : EIATTR_EXIT_INSTR_OFFSETS
	.align		4
.L_769:
        /*0118*/ 	.byte	0x04, 0x1c
        /*011a*/ 	.short	(.L_771 - .L_770)


	//   ....[0]....
.L_770:
        /*011c*/ 	.word	0x00000090


	//   ....[1]....
        /*0120*/ 	.word	0x00001c20


	//   ....[2]....
        /*0124*/ 	.word	0x00001c50


	//   ....[3]....
        /*0128*/ 	.word	0x00001d00


	//   ....[4]....
        /*012c*/ 	.word	0x00001d40


	//   ....[5]....
        /*0130*/ 	.word	0x00001d70


	//   ....[6]....
        /*0134*/ 	.word	0x00001e20


	//   ....[7]....
        /*0138*/ 	.word	0x00001e60


	//----- nvinfo : EIATTR_MAX_THREADS
	.align		4
.L_771:
        /*013c*/ 	.byte	0x04, 0x05
        /*013e*/ 	.short	(.L_773 - .L_772)
.L_772:
        /*0140*/ 	.word	0x00000400
        /*0144*/ 	.word	0x00000001
        /*0148*/ 	.word	0x00000001


	//----- nvinfo : EIATTR_CRS_STACK_SIZE
	.align		4
.L_773:
        /*014c*/ 	.byte	0x04, 0x1e
        /*014e*/ 	.short	(.L_775 - .L_774)
.L_774:
        /*0150*/ 	.word	0x00000000


	//----- nvinfo : EIATTR_CBANK_PARAM_SIZE
	.align		4
.L_775:
        /*0154*/ 	.byte	0x03, 0x19
        /*0156*/ 	.short	0x0048


	//----- nvinfo : EIATTR_PARAM_CBANK
	.align		4
        /*0158*/ 	.byte	0x04, 0x0a
        /*015a*/ 	.short	(.L_777 - .L_776)
	.align		4
.L_776:
        /*015c*/ 	.word	index@(.nv.constant0._ZN2at6native54_GLOBAL__N__aa9a477a_21_UpSampleBilinear2d_cu_607db5e343upsample_bilinear2d_backward_nhwc_out_frameIN3c104HalfEfEEviiiiT0_S5_bPT_PKS6_imm)
        /*0160*/ 	.short	0x0210
        /*0162*/ 	.short	0x0048


	//----- nvinfo : EIATTR_SW_WAR
	.align		4
.L_777:
        /*0164*/ 	.byte	0x04, 0x36
        /*0166*/ 	.short	(.L_779 - .L_778)
.L_778:
        /*0168*/ 	.word	0x00000008
.L_779:


//--------------------- .nv.info._ZN2at6native54_GLOBAL__N__aa9a477a_21_UpSampleBilinear2d_cu_607db5e338upsample_bilinear2d_backward_out_frameIffEEvmiiiiT0_S3_bPT_PKS4_ --------------------------
	.section	.nv.info._ZN2at6native54_GLOBAL__N__aa9a477a_21_UpSampleBilinear2d_cu_607db5e338upsample_bilinear2d_backward_out_frameIffEEvmiiiiT0_S3_bPT_PKS4_,"",@"SHT_CUDA_INFO"
	.sectionflags	@""
	.align	4


	//----- nvinfo : EIATTR_CUDA_API_VERSION
	.align		4
        /*0000*/ 	.byte	0x04, 0x37
        /*0002*/ 	.short	(.L_781 - .L_780)
.L_780:
        /*0004*/ 	.word	0x00000082


	//----- nvinfo : EIATTR_KPARAM_INFO
	.align		4
.L_781:
        /*0008*/ 	.byte	0x04, 0x17
        /*000a*/ 	.short	(.L_783 - .L_782)
.L_782:
        /*000c*/ 	.word	0x00000000
        /*0010*/ 	.short	0x0009
        /*0012*/ 	.short	0x0030
        /*0014*/ 	.byte	0x00, 0xf0, 0x21, 0x00


	//----- nvinfo : EIATTR_KPARAM_INFO
	.align		4
.L_783:
        /*0018*/ 	.byte	0x04, 0x17
        /*001a*/ 	.short	(.L_785 - .L_784)
.L_784:
        /*001c*/ 	.word	0x00000000
        /*0020*/ 	.short	0x0008
        /*0022*/ 	.short	0x0028
        /*0024*/ 	.byte	0x00, 0xf0, 0x21, 0x00


	//----- nvinfo : EIATTR_KPARAM_INFO
	.align		4
.L_785:
        /*0028*/ 	.byte	0x04, 0x17
        /*002a*/ 	.short	(.L_787 - .L_786)
.L_786:
        /*002c*/ 	.word	0x00000000
        /*0030*/ 	.short	0x0007
        /*0032*/ 	.short	0x0020
        /*0034*/ 	.byte	0x00, 0xf0, 0x05, 0x00


	//----- nvinfo : EIATTR_KPARAM_INFO
	.align		4
.L_787:
        /*0038*/ 	.byte	0x04, 0x17
        /*003a*/ 	.short	(.L_789 - .L_788)
.L_788:
        /*003c*/ 	.word	0x00000000
        /*0040*/ 	.short	0x0006
        /*0042*/ 	.short	0x001c
        /*0044*/ 	.byte	0x00, 0xf0, 0x11, 0x00


	//----- nvinfo : EIATTR_KPARAM_INFO
	.align		4
.L_789:
        /*0048*/ 	.byte	0x04, 0x17
        /*004a*/ 	.short	(.L_791 - .L_790)
.L_790:
        /*004c*/ 	.word	0x00000000
        /*0050*/ 	.short	0x0005
        /*0052*/ 	.short	0x0018
        /*0054*/ 	.byte	0x00, 0xf0, 0x11, 0x00


	//----- nvinfo : EIATTR_KPARAM_INFO
	.align		4
.L_791:
        /*0058*/ 	.byte	0x04, 0x17
        /*005a*/ 	.short	(.L_793 - .L_792)
.L_792:
        /*005c*/ 	.word	0x00000000
        /*0060*/ 	.short	0x0004
        /*0062*/ 	.short	0x0014
        /*0064*/ 	.byte	0x00, 0xf0, 0x11, 0x00


	//----- nvinfo : EIATTR_KPARAM_INFO
	.align		4
.L_793:
        /*0068*/ 	.byte	0x04, 0x17
        /*006a*/ 	.short	(.L_795 - .L_794)
.L_794:
        /*006c*/ 	.word	0x00000000
        /*0070*/ 	.short	0x0003
        /*0072*/ 	.short	0x0010
        /*0074*/ 	.byte	0x00, 0xf0, 0x11, 0x00


	//----- nvinfo : EIATTR_KPARAM_INFO
	.align		4
.L_795:
        /*0078*/ 	.byte	0x04, 0x17
        /*007a*/ 	.short	(.L_797 - .L_796)
.L_796:
        /*007c*/ 	.word	0x00000000
        /*0080*/ 	.short	0x0002
        /*0082*/ 	.short	0x000c
        /*0084*/ 	.byte	0x00, 0xf0, 0x11, 0x00


	//----- nvinfo : EIATTR_KPARAM_INFO
	.align		4
.L_797:
        /*0088*/ 	.byte	0x04, 0x17
        /*008a*/ 	.short	(.L_799 - .L_798)
.L_798:
        /*008c*/ 	.word	0x00000000
        /*0090*/ 	.short	0x0001
        /*0092*/ 	.short	0x0008
        /*0094*/ 	.byte	0x00, 0xf0, 0x11, 0x00


	//----- nvinfo : EIATTR_KPARAM_INFO
	.align		4
.L_799:
        /*0098*/ 	.byte	0x04, 0x17
        /*009a*/ 	.short	(.L_801 - .L_800)
.L_800:
        /*009c*/ 	.word	0x00000000
        /*00a0*/ 	.short	0x0000
        /*00a2*/ 	.short	0x0000
        /*00a4*/ 	.byte	0x00, 0xf0, 0x21, 0x00


	//----- nvinfo : EIATTR_SPARSE_MMA_MASK
	.align		4
.L_801:
        /*00a8*/ 	.byte	0x03, 0x50
        /*00aa*/ 	.short	0x0000


	//----- nvinfo : EIATTR_MAXREG_COUNT
	.align		4
        /*00ac*/ 	.byte	0x03, 0x1b
        /*00ae*/ 	.short	0x0040


	//----- nvinfo : EIATTR_MERCURY_ISA_VERSION
	.align		4
        /*00b0*/ 	.byte	0x03, 0x5f
        /*00b2*/ 	.short	0x0101


	//----- nvinfo : EIATTR_EXIT_INSTR_OFFSETS
	.align		4
        /*00b4*/ 	.byte	0x04, 0x1c
        /*00b6*/ 	.short	(.L_803 - .L_802)


	//   ....[0]....
.L_802:
        /*00b8*/ 	.word	0x00000140


	//   ....[1]....
        /*00bc*/ 	.word	0x00000c00


	//   ....[2]....
        /*00c0*/ 	.word	0x000015d0


	//----- nvinfo : EIATTR_MAX_THREADS
	.align		4
.L_803:
        /*00c4*/ 	.byte	0x04, 0x05
        /*00c6*/ 	.short	(.L_805 - .L_804)
.L_804:
        /*00c8*/ 	.word	0x00000400
        /*00cc*/ 	.word	0x00000001
        /*00d0*/ 	.word	0x00000001


	//----- nvinfo : EIATTR_CRS_STACK_SIZE
	.align		4
.L_805:
        /*00d4*/ 	.byte	0x04, 0x1e
        /*00d6*/ 	.short	(.L_807 - .L_806)
.L_806:
        /*00d8*/ 	.word	0x00000000


	//----- nvinfo : EIATTR_CBANK_PARAM_SIZE
	.align		4
.L_807:
        /*00dc*/ 	.byte	0x03, 0x19
        /*00de*/ 	.short	0x0038


	//----- nvinfo : EIATTR_PARAM_CBANK
	.align		4
        /*00e0*/ 	.byte	0x04, 0x0a
        /*00e2*/ 	.short	(.L_809 - .L_808)
	.align		4
.L_808:
        /*00e4*/ 	.word	index@(.nv.constant0._ZN2at6native54_GLOBAL__N__aa9a477a_21_UpSampleBilinear2d_cu_607db5e338upsample_bilinear2d_backward_out_frameIffEEvmiiiiT0_S3_bPT_PKS4_)
        /*00e8*/ 	.short	0x0210
        /*00ea*/ 	.short	0x0038


	//----- nvinfo : EIATTR_SW_WAR
	.align		4
.L_809:
        /*00ec*/ 	.byte	0x04, 0x36
        /*00ee*/ 	.short	(.L_811 - .L_810)
.L_810:
        /*00f0*/ 	.word	0x00000008
.L_811:


//--------------------- .nv.info._ZN2at6native54_GLOBAL__N__aa9a477a_21_UpSampleBilinear2d_cu_607db5e343upsample_bilinear2d_backward_nhwc_out_frameIffEEviiiiT0_S3_bPT_PKS4_imm --------------------------
	.section	.nv.info._ZN2at6native54_GLOBAL__N__aa9a477a_21_UpSampleBilinear2d_cu_607db5e343upsample_bilinear2d_backward_nhwc_out_frameIffEEviiiiT0_S3_bPT_PKS4_imm,"",@"SHT_CUDA_INFO"
	.sectionflags	@""
	.align	4


	//----- nvinfo : EIATTR_CUDA_API_VERSION
	.align		4
        /*0000*/ 	.byte	0x04, 0x37
        /*0002*/ 	.short	(.L_813 - .L_812)
.L_812:
        /*0004*/ 	.word	0x00000082


	//----- nvinfo : EIATTR_KPARAM_INFO
	.align		4
.L_813:
        /*0008*/ 	.byte	0x04, 0x17
        /*000a*/ 	.short	(.L_815 - .L_814)
.L_814:
        /*000c*/ 	.word	0x00000000
        /*0010*/ 	.short	0x000b
        /*0012*/ 	.short	0x0040
        /*0014*/ 	.byte	0x00, 0xf0, 0x21, 0x00


	//----- nvinfo : EIATTR_KPARAM_INFO
	.align		4
.L_815:
        /*0018*/ 	.byte	0x04, 0x17
        /*001a*/ 	.short	(.L_817 - .L_816)
.L_816:
        /*001c*/ 	.word	0x00000000
        /*0020*/ 	.short	0x000a
        /*0022*/ 	.short	0x0038
        /*0024*/ 	.byte	0x00, 0xf0, 0x21, 0x00


	//----- nvinfo : EIATTR_KPARAM_INFO
	.align		4
.L_817:
        /*0028*/ 	.byte	0x04, 0x17
        /*002a*/ 	.short	(.L_819 - .L_818)
.L_818:
        /*002c*/ 	.word	0x00000000
        /*0030*/ 	.short	0x0009
        /*0032*/ 	.short	0x0030
        /*0034*/ 	.byte	0x00, 0xf0, 0x11, 0x00


	//----- nvinfo : EIATTR_KPARAM_INFO
	.align		4
.L_819:
        /*0038*/ 	.byte	0x04, 0x17
        /*003a*/ 	.short	(.L_821 - .L_820)
.L_820:
        /*003c*/ 	.word	0x00000000
        /*0040*/ 	.short	0x0008
        /*0042*/ 	.short	0x0028
        /*0044*/ 	.byte	0x00, 0xf0, 0x21, 0x00


	//----- nvinfo : EIATTR_KPARAM_INFO
	.align		4
.L_821:
        /*0048*/ 	.byte	0x04, 0x17
        /*004a*/ 	.short	(.L_823 - .L_822)
.L_822:
        /*004c*/ 	.word	0x00000000
        /*0050*/ 	.short	0x0007
        /*0052*/ 	.short	0x0020
        /*0054*/ 	.byte	0x00, 0xf0, 0x21, 0x00


	//----- nvinfo : EIATTR_KPARAM_INFO
	.align		4
.L_823:
        /*0058*/ 	.byte	0x04, 0x17
        /*005a*/ 	.short	(.L_825 - .L_824)
.L_824:
        /*005c*/ 	.word	0x00000000
        /*0060*/ 	.short	0x0006
        /*0062*/ 	.short	0x0018
        /*0064*/ 	.byte	0x00, 0xf0, 0x05, 0x00


	//----- nvinfo : EIATTR_KPARAM_INFO
	.align		4
.L_825:
        /*0068*/ 	.byte	0x04, 0x17
        /*006a*/ 	.short	(.L_827 - .L_826)
.L_826:
        /*006c*/ 	.word	0x00000000
        /*0070*/ 	.short	0x0005
        /*0072*/ 	.short	0x0014
        /*0074*/ 	.byte	0x00, 0xf0, 0x11, 0x00


	//----- nvinfo : EIATTR_KPARAM_INFO
	.align		4
.L_827:
        /*0078*/ 	.byte	0x04, 0x17
        /*007a*/ 	.short	(.L_829 - .L_828)
.L_828:
        /*007c*/ 	.word	0x00000000
        /*0080*/ 	.short	0x0004
        /*0082*/ 	.short	0x0010
        /*0084*/ 	.byte	0x00, 0xf0, 0x11, 0x00


	//----- nvinfo : EIATTR_KPARAM_INFO
	.align		4
.L_829:
        /*0088*/ 	.byte	0x04, 0x17
        /*008a*/ 	.short	(.L_831 - .L_830)
.L_830:
        /*008c*/ 	.word	0x00000000
        /*0090*/ 	.short	0x0003
        /*0092*/ 	.short	0x000c
        /*0094*/ 	.byte	0x00, 0xf0, 0x11, 0x00


	//----- nvinfo : EIATTR_KPARAM_INFO
	.align		4
.L_831:
        /*0098*/ 	.byte	0x04, 0x17
        /*009a*/ 	.short	(.L_833 - .L_832)
.L_832:
        /*009c*/ 	.word	0x00000000
        /*00a0*/ 	.short	0x0002
        /*00a2*/ 	.short	0x0008
        /*00a4*/ 	.byte	0x00, 0xf0, 0x11, 0x00


	//----- nvinfo : EIATTR_KPARAM_INFO
	.align		4
.L_833:
        /*00a8*/ 	.byte	0x04, 0x17
        /*00aa*/ 	.short	(.L_835 - .L_834)
.L_834:
        /*00ac*/ 	.word	0x00000000
        /*00b0*/ 	.short	0x0001
        /*00b2*/ 	.short	0x0004
        /*00b4*/ 	.byte	0x00, 0xf0, 0x11, 0x00


	//----- nvinfo : EIATTR_KPARAM_INFO
	.align		4
.L_835:
        /*00b8*/ 	.byte	0x04, 0x17
        /*00ba*/ 	.short	(.L_837 - .L_836)
.L_836:
        /*00bc*/ 	.word	0x00000000
        /*00c0*/ 	.short	0x0000
        /*00c2*/ 	.short	0x0000
        /*00c4*/ 	.byte	0x00, 0xf0, 0x11, 0x00


	//----- nvinfo : EIATTR_SPARSE_MMA_MASK
	.align		4
.L_837:
        /*00c8*/ 	.byte	0x03, 0x50
        /*00ca*/ 	.short	0x0000


	//----- nvinfo : EIATTR_MAXREG_COUNT
	.align		4
        /*00cc*/ 	.byte	0x03, 0x1b
        /*00ce*/ 	.short	0x0040


	//----- nvinfo : EIATTR_MERCURY_ISA_VERSION
	.align		4
        /*00d0*/ 	.byte	0x03, 0x5f
        /*00d2*/ 	.short	0x0101


	//----- nvinfo : EIATTR_EXIT_INSTR_OFFSETS
	.align		4
        /*00d4*/ 	.byte	0x04, 0x1c
        /*00d6*/ 	.short	(.L_839 - .L_838)


	//   ....[0]....
.L_838:
        /*00d8*/ 	.word	0x00000090


	//   ....[1]....
        /*00dc*/ 	.word	0x00000d40


	//----- nvinfo : EIATTR_MAX_THREADS
	.align		4
.L_839:
        /*00e0*/ 	.byte	0x04, 0x05
        /*00e2*/ 	.short	(.L_841 - .L_840)
.L_840:
        /*00e4*/ 	.word	0x00000400
        /*00e8*/ 	.word	0x00000001
        /*00ec*/ 	.word	0x00000001


	//----- nvinfo : EIATTR_CBANK_PARAM_SIZE
	.align		4
.L_841:
        /*00f0*/ 	.byte	0x03, 0x19
        /*00f2*/ 	.short	0x0048


	//----- nvinfo : EIATTR_PARAM_CBANK
	.align		4
        /*00f4*/ 	.byte	0x04, 0x0a
        /*00f6*/ 	.short	(.L_843 - .L_842)
	.align		4
.L_842:
        /*00f8*/ 	.word	index@(.nv.constant0._ZN2at6native54_GLOBAL__N__aa9a477a_21_UpSampleBilinear2d_cu_607db5e343upsample_bilinear2d_backward_nhwc_out_frameIffEEviiiiT0_S3_bPT_PKS4_imm)
        /*00fc*/ 	.short	0x0210
        /*00fe*/ 	.short	0x0048


	//----- nvinfo : EIATTR_SW_WAR
	.align		4
.L_843:
        /*0100*/ 	.byte	0x04, 0x36
        /*0102*/ 	.short	(.L_845 - .L_844)
.L_844:
        /*0104*/ 	.word	0x00000008
.L_845:


//--------------------- .nv.info._ZN2at6native54_GLOBAL__N__aa9a477a_21_UpSampleBilinear2d_cu_607db5e338upsample_bilinear2d_backward_out_frameIddEEvmiiiiT0_S3_bPT_PKS4_ --------------------------
	.section	.nv.info._ZN2at6native54_GLOBAL__N__aa9a477a_21_UpSampleBilinear2d_cu_607db5e338upsample_bilinear2d_backward_out_frameIddEEvmiiiiT0_S3_bPT_PKS4_,"",@"SHT_CUDA_INFO"
	.sectionflags	@""
	.align	4


	//----- nvinfo : EIATTR_CUDA_API_VERSION
	.align		4
        /*0000*/ 	.byte	0x04, 0x37
        /*0002*/ 	.short	(.L_847 - .L_846)
.L_846:
        /*0004*/ 	.word	0x00000082


	//----- nvinfo : EIATTR_KPARAM_INFO
	.align		4
.L_847:
        /*0008*/ 	.byte	0x04, 0x17
        /*000a*/ 	.short	(.L_849 - .L_848)
.L_848:
        /*000c*/ 	.word	0x00000000
        /*0010*/ 	.short	0x0009
        /*0012*/ 	.short	0x0038
        /*0014*/ 	.byte	0x00, 0xf0, 0x21, 0x00


	//----- nvinfo : EIATTR_KPARAM_INFO
	.align		4
.L_849:
        /*0018*/ 	.byte	0x04, 0x17
        /*001a*/ 	.short	(.L_851 - .L_850)
.L_850:
        /*001c*/ 	.word	0x00000000
        /*0020*/ 	.short	0x0008
        /*0022*/ 	.short	0x0030
        /*0024*/ 	.byte	0x00, 0xf0, 0x21, 0x00


	//----- nvinfo : EIATTR_KPARAM_INFO
	.align		4
.L_851:
        /*0028*/ 	.byte	0x04, 0x17
        /*002a*/ 	.short	(.L_853 - .L_852)
.L_852:
        /*002c*/ 	.word	0x00000000
        /*0030*/ 	.short	0x0007
        /*0032*/ 	.short	0x0028
        /*0034*/ 	.byte	0x00, 0xf0, 0x05, 0x00


	//----- nvinfo : EIATTR_KPARAM_INFO
	.align		4
.L_853:
        /*0038*/ 	.byte	0x04, 0x17
        /*003a*/ 	.short	(.L_855 - .L_854)
.L_854:
        /*003c*/ 	.word	0x00000000
        /*0040*/ 	.short	0x0006
        /*0042*/ 	.short	0x0020
        /*0044*/ 	.byte	0x00, 0xf0, 0x21, 0x00


	//----- nvinfo : EIATTR_KPARAM_INFO
	.align		4
.L_855:
        /*0048*/ 	.byte	0x04, 0x17
        /*004a*/ 	.short	(.L_857 - .L_856)
.L_856:
        /*004c*/ 	.word	0x00000000
        /*0050*/ 	.short	0x0005
        /*0052*/ 	.short	0x0018
        /*0054*/ 	.byte	0x00, 0xf0, 0x21, 0x00


	//----- nvinfo : EIATTR_KPARAM_INFO
	.align		4
.L_857:
        /*0058*/ 	.byte	0x04, 0x17
        /*005a*/ 	.short	(.L_859 - .L_858)
.L_858:
        /*005c*/ 	.word	0x00000000
        /*0060*/ 	.short	0x0004
        /*0062*/ 	.short	0x0014
        /*0064*/ 	.byte	0x00, 0xf0, 0x11, 0x00


	//----- nvinfo : EIATTR_KPARAM_INFO
	.align		4
.L_859:
        /*0068*/ 	.byte	0x04, 0x17
        /*006a*/ 	.short	(.L_861 - .L_860)
.L_860:
        /*006c*/ 	.word	0x00000000
        /*0070*/ 	.short	0x0003
        /*0072*/ 	.short	0x0010
        /*0074*/ 	.byte	0x00, 0xf0, 0x11, 0x00


	//----- nvinfo : EIATTR_KPARAM_INFO
	.align		4
.L_861:
        /*0078*/ 	.byte	0x04, 0x17
        /*007a*/ 	.short	(.L_863 - .L_862)
.L_862:
        /*007c*/ 	.word	0x00000000
        /*0080*/ 	.short	0x0002
        /*0082*/ 	.short	0x000c
        /*0084*/ 	.byte	0x00, 0xf0, 0x11, 0x00


	//----- nvinfo : EIATTR_KPARAM_INFO
	.align		4
.L_863:
        /*0088*/ 	.byte	0x04, 0x17
        /*008a*/ 	.short	(.L_865 - .L_864)
.L_864:
        /*008c*/ 	.word	0x00000000
        /*0090*/ 	.short	0x0001
        /*0092*/ 	.short	0x0008
        /*0094*/ 	.byte	0x00, 0xf0, 0x11, 0x00


	//----- nvinfo : EIATTR_KPARAM_INFO
	.align		4
.L_865:
        /*0098*/ 	.byte	0x04, 0x17
        /*009a*/ 	.short	(.L_867 - .L_866)
.L_866:
        /*009c*/ 	.word	0x00000000
        /*00a0*/ 	.short	0x0000
        /*00a2*/ 	.short	0x0000
        /*00a4*/ 	.byte	0x00, 0xf0, 0x21, 0x00


	//----- nvinfo : EIATTR_SPARSE_MMA_MASK
	.align		4
.L_867:
        /*00a8*/ 	.byte	0x03, 0x50
        /*00aa*/ 	.short	0x0000


	//----- nvinfo : EIATTR_MAXREG_COUNT
	.align		4
        /*00ac*/ 	.byte	0x03, 0x1b
        /*00ae*/ 	.short	0x0040


	//----- nvinfo : EIATTR_MERCURY_ISA_VERSION
	.align		4
        /*00b0*/ 	.byte	0x03, 0x5f
        /*00b2*/ 	.short	0x0101


	//----- nvinfo : EIATTR_EXIT_INSTR_OFFSETS
	.align		4
        /*00b4*/ 	.byte	0x04, 0x1c
        /*00b6*/ 	.short	(.L_869 - .L_868)


	//   ....[0]....
.L_868:
        /*00b8*/ 	.word	0x00000140


	//   ....[1]....
        /*00bc*/ 	.word	0x00000bf0


	//   ....[2]....
        /*00c0*/ 	.word	0x000015d0


	//----- nvinfo : EIATTR_MAX_THREADS
	.align		4
.L_869:
        /*00c4*/ 	.byte	0x04, 0x05
        /*00c6*/ 	.short	(.L_871 - .L_870)
.L_870:
        /*00c8*/ 	.word	0x00000400
        /*00cc*/ 	.word	0x00000001
        /*00d0*/ 	.word	0x00000001


	//----- nvinfo : EIATTR_CRS_STACK_SIZE
	.align		4
.L_871:
        /*00d4*/ 	.byte	0x04, 0x1e
        /*00d6*/ 	.short	(.L_873 - .L_872)
.L_872:
        /*00d8*/ 	.word	0x00000000


	//----- nvinfo : EIATTR_CBANK_PARAM_SIZE
	.align		4
.L_873:
        /*00dc*/ 	.byte	0x03, 0x19
        /*00de*/ 	.short	0x0040


	//----- nvinfo : EIATTR_PARAM_CBANK
	.align		4
        /*00e0*/ 	.byte	0x04, 0x0a
        /*00e2*/ 	.short	(.L_875 - .L_874)
	.align		4
.L_874:
        /*00e4*/ 	.word	index@(.nv.constant0._ZN2at6native54_GLOBAL__N__aa9a477a_21_UpSampleBilinear2d_cu_607db5e338upsample_bilinear2d_backward_out_frameIddEEvmiiiiT0_S3_bPT_PKS4_)
        /*00e8*/ 	.short	0x0210
        /*00ea*/ 	.short	0x0040


	//----- nvinfo : EIATTR_SW_WAR
	.align		4
.L_875:
        /*00ec*/ 	.byte	0x04, 0x36
        /*00ee*/ 	.short	(.L_877 - .L_876)
.L_876:
        /*00f0*/ 	.word	0x00000008
.L_877:


//--------------------- .nv.info._ZN2at6native54_GLOBAL__N__aa9a477a_21_UpSampleBilinear2d_cu_607db5e343upsample_bilinear2d_backward_nhwc_out_frameIddEEviiiiT0_S3_bPT_PKS4_imm --------------------------
	.section	.nv.info._ZN2at6native54_GLOBAL__N__aa9a477a_21_UpSampleBilinear2d_cu_607db5e343upsample_bilinear2d_backward_nhwc_out_frameIddEEviiiiT0_S3_bPT_PKS4_imm,"",@"SHT_CUDA_INFO"
	.sectionflags	@""
	.align	4


	//----- nvinfo : EIATTR_CUDA_API_VERSION
	.align		4
        /*0000*/ 	.byte	0x04, 0x37
        /*0002*/ 	.short	(.L_879 - .L_878)
.L_878:
        /*0004*/ 	.word	0x00000082


	//----- nvinfo : EIATTR_KPARAM_INFO
	.align		4
.L_879:
        /*0008*/ 	.byte	0x04, 0x17
        /*000a*/ 	.short	(.L_881 - .L_880)
.L_880:
        /*000c*/ 	.word	0x00000000
        /*0010*/ 	.short	0x000b
        /*0012*/ 	.short	0x0048
        /*0014*/ 	.byte	0x00, 0xf0, 0x21, 0x00


	//----- nvinfo : EIATTR_KPARAM_INFO
	.align		4
.L_881:
        /*0018*/ 	.byte	0x04, 0x17
        /*001a*/ 	.short	(.L_883 - .L_882)
.L_882:
        /*001c*/ 	.word	0x00000000
        /*0020*/ 	.short	0x000a
        /*0022*/ 	.short	0x0040
        /*0024*/ 	.byte	0x00, 0xf0, 0x21, 0x00


	//----- nvinfo : EIATTR_KPARAM_INFO
	.align		4
.L_883:
        /*0028*/ 	.byte	0x04, 0x17
        /*002a*/ 	.short	(.L_885 - .L_884)
.L_884:
        /*002c*/ 	.word	0x00000000
        /*0030*/ 	.short	0x0009
        /*0032*/ 	.short	0x0038
        /*0034*/ 	.byte	0x00, 0xf0, 0x11, 0x00


	//----- nvinfo : EIATTR_KPARAM_INFO
	.align		4
.L_885:
        /*0038*/ 	.byte	0x04, 0x17
        /*003a*/ 	.short	(.L_887 - .L_886)
.L_886:
        /*003c*/ 	.word	0x00000000
        /*0040*/ 	.short	0x0008
        /*0042*/ 	.short	0x0030
        /*0044*/ 	.byte	0x00, 0xf0, 0x21, 0x00


	//----- nvinfo : EIATTR_KPARAM_INFO
	.align		4
.L_887:
        /*0048*/ 	.byte	0x04, 0x17
        /*004a*/ 	.short	(.L_889 - .L_888)
.L_888:
        /*004c*/ 	.word	0x00000000
        /*0050*/ 	.short	0x0007
        /*0052*/ 	.short	0x0028
        /*0054*/ 	.byte	0x00, 0xf0, 0x21, 0x00


	//----- nvinfo : EIATTR_KPARAM_INFO
	.align		4
.L_889:
        /*0058*/ 	.byte	0x04, 0x17
        /*005a*/ 	.short	(.L_891 - .L_890)
.L_890:
        /*005c*/ 	.word	0x00000000
        /*0060*/ 	.short	0x0006
        /*0062*/ 	.short	0x0020
        /*0064*/ 	.byte	0x00, 0xf0, 0x05, 0x00


	//----- nvinfo : EIATTR_KPARAM_INFO
	.align		4
.L_891:
        /*0068*/ 	.byte	0x04, 0x17
        /*006a*/ 	.short	(.L_893 - .L_892)
.L_892:
        /*006c*/ 	.word	0x00000000
        /*0070*/ 	.short	0x0005
        /*0072*/ 	.short	0x0018
        /*0074*/ 	.byte	0x00, 0xf0, 0x21, 0x00


	//----- nvinfo : EIATTR_KPARAM_INFO
	.align		4
.L_893:
        /*0078*/ 	.byte	0x04, 0x17
        /*007a*/ 	.short	(.L_895 - .L_894)
.L_894:
        /*007c*/ 	.word	0x00000000
        /*0080*/ 	.short	0x0004
        /*0082*/ 	.short	0x0010
        /*0084*/ 	.byte	0x00, 0xf0, 0x21, 0x00


	//----- nvinfo : EIATTR_KPARAM_INFO
	.align		4
.L_895:
        /*0088*/ 	.byte	0x04, 0x17
        /*008a*/ 	.short	(.L_897 - .L_896)
.L_896:
        /*008c*/ 	.word	0x00000000
        /*0090*/ 	.short	0x0003
        /*0092*/ 	.short	0x000c
        /*0094*/ 	.byte	0x00, 0xf0, 0x11, 0x00


	//----- nvinfo : EIATTR_KPARAM_INFO
	.align		4
.L_897:
        /*0098*/ 	.byte	0x04, 0x17
        /*009a*/ 	.short	(.L_899 - .L_898)
.L_898:
        /*009c*/ 	.word	0x00000000
        /*00a0*/ 	.short	0x0002
        /*00a2*/ 	.short	0x0008
        /*00a4*/ 	.byte	0x00, 0xf0, 0x11, 0x00


	//----- nvinfo : EIATTR_KPARAM_INFO
	.align		4
.L_899:
        /*00a8*/ 	.byte	0x04, 0x17
        /*00aa*/ 	.short	(.L_901 - .L_900)
.L_900:
        /*00ac*/ 	.word	0x00000000
        /*00b0*/ 	.short	0x0001
        /*00b2*/ 	.short	0x0004
        /*00b4*/ 	.byte	0x00, 0xf0, 0x11, 0x00


	//----- nvinfo : EIATTR_KPARAM_INFO
	.align		4
.L_901:
        /*00b8*/ 	.byte	0x04, 0x17
        /*00ba*/ 	.short	(.L_903 - .L_902)
.L_902:
        /*00bc*/ 	.word	0x00000000
        /*00c0*/ 	.short	0x0000
        /*00c2*/ 	.short	0x0000
        /*00c4*/ 	.byte	0x00, 0xf0, 0x11, 0x00


	//----- nvinfo : EIATTR_SPARSE_MMA_MASK
	.align		4
.L_903:
        /*00c8*/ 	.byte	0x03, 0x50
        /*00ca*/ 	.short	0x0000


	//----- nvinfo : EIATTR_MAXREG_COUNT
	.align		4
        /*00cc*/ 	.byte	0x03, 0x1b
        /*00ce*/ 	.short	0x0040


	//----- nvinfo : EIATTR_MERCURY_ISA_VERSION
	.align		4
        /*00d0*/ 	.byte	0x03, 0x5f
        /*00d2*/ 	.short	0x0101


	//----- nvinfo : EIATTR_EXIT_INSTR_OFFSETS
	.align		4
        /*00d4*/ 	.byte	0x04, 0x1c
        /*00d6*/ 	.short	(.L_905 - .L_904)


	//   ....[0]....
.L_904:
        /*00d8*/ 	.word	0x00000090


	//   ....[1]....
        /*00dc*/ 	.word	0x00000d80


	//----- nvinfo : EIATTR_MAX_THREADS
	.align		4
.L_905:
        /*00e0*/ 	.byte	0x04, 0x05
        /*00e2*/ 	.short	(.L_907 - .L_906)
.L_906:
        /*00e4*/ 	.word	0x00000400
        /*00e8*/ 	.word	0x00000001
        /*00ec*/ 	.word	0x00000001


	//----- nvinfo : EIATTR_CBANK_PARAM_SIZE
	.align		4
.L_907:
        /*00f0*/ 	.byte	0x03, 0x19
        /*00f2*/ 	.short	0x0050


	//----- nvinfo : EIATTR_PARAM_CBANK
	.align		4
        /*00f4*/ 	.byte	0x04, 0x0a
        /*00f6*/ 	.short	(.L_909 - .L_908)
	.align		4
.L_908:
        /*00f8*/ 	.word	index@(.nv.constant0._ZN2at6native54_GLOBAL__N__aa9a477a_21_UpSampleBilinear2d_cu_607db5e343upsample_bilinear2d_backward_nhwc_out_frameIddEEviiiiT0_S3_bPT_PKS4_imm)
        /*00fc*/ 	.short	0x0210
        /*00fe*/ 	.short	0x0050


	//----- nvinfo : EIATTR_SW_WAR
	.align		4
.L_909:
        /*0100*/ 	.byte	0x04, 0x36
        /*0102*/ 	.short	(.L_911 - .L_910)
.L_910:
        /*0104*/ 	.word	0x00000008
.L_911:


//--------------------- .nv.info._ZN2at6native54_GLOBAL__N__aa9a477a_21_UpSampleBilinear2d_cu_607db5e329upsample_bilinear2d_out_frameIN3c108BFloat16EfEEviT0_S5_bNS_27GenericPackedTensorAccessorIKT_Lm4ENS_16DefaultPtrTraitsElEENS6_IS7_Lm4ES9_lEE --------------------------
	.section	.nv.info._ZN2at6native54_GLOBAL__N__aa9a477a_21_UpSampleBilinear2d_cu_607db5e329upsample_bilinear2d_out_frameIN3c108BFloat16EfEEviT0_S5_bNS_27GenericPackedTensorAccessorIKT_Lm4ENS_16DefaultPtrTraitsElEENS6_IS7_Lm4ES9_lEE,"",@"SHT_CUDA_INFO"
	.sectionflags	@""
	.align	4


	//----- nvinfo : EIATTR_CUDA_API_VERSION
	.align		4
        /*0000*/ 	.byte	0x04, 0x37
        /*0002*/ 	.short	(.L_913 - .L_912)
.L_912:
        /*0004*/ 	.word	0x00000082


	//----- nvinfo : EIATTR_KPARAM_INFO
	.align		4
.L_913:
        /*0008*/ 	.byte	0x04, 0x17
        /*000a*/ 	.short	(.L_915 - .L_914)
.L_914:
        /*000c*/ 	.word	0x00000000
        /*0010*/ 	.short	0x0005
        /*0012*/ 	.short	0x0058
        /*0014*/ 	.byte	0x00, 0xf0, 0x21, 0x01


	//----- nvinfo : EIATTR_KPARAM_INFO
	.align		4
.L_915:
        /*0018*/ 	.byte	0x04, 0x17
        /*001a*/ 	.short	(.L_917 - .L_916)
.L_916:
        /*001c*/ 	.word	0x00000000
        /*0020*/ 	.short	0x0004
        /*0022*/ 	.short	0x0010
        /*0024*/ 	.byte	0x00, 0xf0, 0x21, 0x01


	//----- nvinfo : EIATTR_KPARAM_INFO
	.align		4
.L_917:
        /*0028*/ 	.byte	0x04, 0x17
        /*002a*/ 	.short	(.L_919 - .L_918)
.L_918:
        /*002c*/ 	.word	0x00000000
        /*0030*/ 	.short	0x0003
        /*0032*/ 	.short	0x000c
        /*0034*/ 	.byte	0x00, 0xf0, 0x05, 0x00


	//----- nvinfo : EIATTR_KPARAM_INFO
	.align		4
.L_919:
        /*0038*/ 	.byte	0x04, 0x17
        /*003a*/ 	.short	(.L_921 - .L_920)
.L_920:
        /*003c*/ 	.word	0x00000000
        /*0040*/ 	.short	0x0002
        /*0042*/ 	.short	0x0008
        /*0044*/ 	.byte	0x00, 0xf0, 0x11, 0x00


	//----- nvinfo : EIATTR_KPARAM_INFO
	.align		4
.L_921:
        /*0048*/ 	.byte	0x04, 0x17
        /*004a*/ 	.short	(.L_923 - .L_922)
.L_922:
        /*004c*/ 	.word	0x00000000
        /*0050*/ 	.short	0x0001
        /*0052*/ 	.short	0x0004
        /*0054*/ 	.byte	0x00, 0xf0, 0x11, 0x00


	//----- nvinfo : EIATTR_KPARAM_INFO
	.align		4
.L_923:
        /*0058*/ 	.byte	0x04, 0x17
        /*005a*/ 	.short	(.L_925 - .L_924)
.L_924:
        /*005c*/ 	.word	0x00000000
        /*0060*/ 	.short	0x0000
        /*0062*/ 	.short	0x0000
        /*0064*/ 	.byte	0x00, 0xf0, 0x11, 0x00


	//----- nvinfo : EIATTR_SPARSE_MMA_MASK
	.align		4
.L_925:
        /*0068*/ 	.byte	0x03, 0x50
        /*006a*/ 	.short	0x0000


	//----- nvinfo : EIATTR_MAXREG_COUNT
	.align		4
        /*006c*/ 	.byte	0x03, 0x1b
        /*006e*/ 	.short	0x0040


	//----- nvinfo : EIATTR_MERCURY_ISA_VERSION
	.align		4
        /*0070*/ 	.byte	0x03, 0x5f
        /*0072*/ 	.short	0x0101


	//----- nvinfo : EIATTR_EXIT_INSTR_OFFSETS
	.align		4
        /*0074*/ 	.byte	0x04, 0x1c
        /*0076*/ 	.short	(.L_927 - .L_926)


	//   ....[0]....
.L_926:
        /*0078*/ 	.word	0x00000070


	//   ....[1]....
        /*007c*/ 	.word	0x00000380


	//   ....[2]....
        /*0080*/ 	.word	0x00000600


	//   ....[3]....
        /*0084*/ 	.word	0x00001c90


	//----- nvinfo : EIATTR_MAX_THREADS
	.align		4
.L_927:
        /*0088*/ 	.byte	0x04, 0x05
        /*008a*/ 	.short	(.L_929 - .L_928)
.L_928:
        /*008c*/ 	.word	0x00000400
        /*0090*/ 	.word	0x00000001
        /*0094*/ 	.word	0x00000001


	//----- nvinfo : EIATTR_CBANK_PARAM_SIZE
	.align		4
.L_929:
        /*0098*/ 	.byte	0x03, 0x19
        /*009a*/ 	.short	0x00a0


	//----- nvinfo : EIATTR_PARAM_CBANK
	.align		4
        /*009c*/ 	.byte	0x04, 0x0a
        /*009e*/ 	.short	(.L_931 - .L_930)
	.align		4
.L_930:
        /*00a0*/ 	.word	index@(.nv.constant0._ZN2at6native54_GLOBAL__N__aa9a477a_21_UpSampleBilinear2d_cu_607db5e329upsample_bilinear2d_out_frameIN3c108BFloat16EfEEviT0_S5_bNS_27GenericPackedTensorAccessorIKT_Lm4ENS_16DefaultPtrTraitsElEENS6_IS7_Lm4ES9_lEE)
        /*00a4*/ 	.short	0x0210
        /*00a6*/ 	.short	0x00a0


	//----- nvinfo : EIATTR_SW_WAR
	.align		4
.L_931:
        /*00a8*/ 	.byte	0x04, 0x36
        /*00aa*/ 	.short	(.L_933 - .L_932)
.L_932:
        /*00ac*/ 	.word	0x00000008
.L_933:


//--------------------- .nv.info._ZN2at6native54_GLOBAL__N__aa9a477a_21_UpSampleBilinear2d_cu_607db5e334upsample_bilinear2d_nhwc_out_frameIN3c108BFloat16EfEEvT0_S5_biiiiiPKT_PS6_i --------------------------
	.section	.nv.info._ZN2at6native54_GLOBAL__N__aa9a477a_21_UpSampleBilinear2d_cu_607db5e334upsample_bilinear2d_nhwc_out_frameIN3c108BFloat16EfEEvT0_S5_biiiiiPKT_PS6_i,"",@"SHT_CUDA_INFO"
	.sectionflags	@""
	.align	4


	//----- nvinfo : EIATTR_CUDA_API_VERSION
	.align		4
        /*0000*/ 	.byte	0x04, 0x37
        /*0002*/ 	.short	(.L_935 - .L_934)
.L_934:
        /*0004*/ 	.word	0x00000082


	//----- nvinfo : EIATTR_KPARAM_INFO
	.align		4
.L_935:
        /*0008*/ 	.byte	0x04, 0x17
        /*000a*/ 	.short	(.L_937 - .L_936)
.L_936:
        /*000c*/ 	.word	0x00000000
        /*0010*/ 	.short	0x000a
        /*0012*/ 	.short	0x0030
        /*0014*/ 	.byte	0x00, 0xf0, 0x11, 0x00


	//----- nvinfo : EIATTR_KPARAM_INFO
	.align		4
.L_937:
        /*0018*/ 	.byte	0x04, 0x17
        /*001a*/ 	.short	(.L_939 - .L_938)
.L_938:
        /*001c*/ 	.word	0x00000000
        /*0020*/ 	.short	0x0009
        /*0022*/ 	.short	0x0028
        /*0024*/ 	.byte	0x00, 0xf0, 0x21, 0x00


	//----- nvinfo : EIATTR_KPARAM_INFO
	.align		4
.L_939:
        /*0028*/ 	.byte	0x04, 0x17
        /*002a*/ 	.short	(.L_941 - .L_940)
.L_940:
        /*002c*/ 	.word	0x00000000
        /*0030*/ 	.short	0x0008
        /*0032*/ 	.short	0x0020
        /*0034*/ 	.byte	0x00, 0xf0, 0x21, 0x00


	//----- nvinfo : EIATTR_KPARAM_INFO
	.align		4
.L_941:
        /*0038*/ 	.byte	0x04, 0x17
        /*003a*/ 	.short	(.L_943 - .L_942)
.L_942:
        /*003c*/ 	.word	0x00000000
        /*0040*/ 	.short	0x0007
        /*0042*/ 	.short	0x001c
        /*0044*/ 	.byte	0x00, 0xf0, 0x11, 0x00


	//----- nvinfo : EIATTR_KPARAM_INFO
	.align		4
.L_943:
        /*0048*/ 	.byte	0x04, 0x17
        /*004a*/ 	.short	(.L_945 - .L_944)
.L_944:
        /*004c*/ 	.word	0x00000000
        /*0050*/ 	.short	0x0006
        /*0052*/ 	.short	0x0018
        /*0054*/ 	.byte	0x00, 0xf0, 0x11, 0x00


	//----- nvinfo : EIATTR_KPARAM_INFO
	.align		4
.L_945:
        /*0058*/ 	.byte	0x04, 0x17
        /*005a*/ 	.short	(.L_947 - .L_946)
.L_946:
        /*005c*/ 	.word	0x00000000
        /*0060*/ 	.short	0x0005
        /*0062*/ 	.short	0x0014
        /*0064*/ 	.byte	0x00, 0xf0, 0x11, 0x00


	//----- nvinfo : EIATTR_KPARAM_INFO
	.align		4
.L_947:
        /*0068*/ 	.byte	0x04, 0x17
        /*006a*/ 	.short	(.L_949 - .L_948)
.L_948:
        /*006c*/ 	.word	0x00000000
        /*0070*/ 	.short	0x0004
        /*0072*/ 	.short	0x0010
        /*0074*/ 	.byte	0x00, 0xf0, 0x11, 0x00


	//----- nvinfo : EIATTR_KPARAM_INFO
	.align		4
.L_949:
        /*0078*/ 	.byte	0x04, 0x17
        /*007a*/ 	.short	(.L_951 - .L_950)
.L_950:
        /*007c*/ 	.word	0x00000000
        /*0080*/ 	.short	0x0003
        /*0082*/ 	.short	0x000c
        /*0084*/ 	.byte	0x00, 0xf0, 0x11, 0x00


	//----- nvinfo : EIATTR_KPARAM_INFO
	.align		4
.L_951:
        /*0088*/ 	.byte	0x04, 0x17
        /*008a*/ 	.short	(.L_953 - .L_952)
.L_952:
        /*008c*/ 	.word	0x00000000
        /*0090*/ 	.short	0x0002
        /*0092*/ 	.short	0x0008
        /*0094*/ 	.byte	0x00, 0xf0, 0x05, 0x00


	//----- nvinfo : EIATTR_KPARAM_INFO
	.align		4
.L_953:
        /*0098*/ 	.byte	0x04, 0x17
        /*009a*/ 	.short	(.L_955 - .L_954)
.L_954:
        /*009c*/ 	.word	0x00000000
        /*00a0*/ 	.short	0x0001
        /*00a2*/ 	.short	0x0004
        /*00a4*/ 	.byte	0x00, 0xf0, 0x11, 0x00


	//----- nvinfo : EIATTR_KPARAM_INFO
	.align		4
.L_955:
        /*00a8*/ 	.byte	0x04, 0x17
        /*00aa*/ 	.short	(.L_957 - .L_956)
.L_956:
        /*00ac*/ 	.word	0x00000000
        /*00b0*/ 	.short	0x0000
        /*00b2*/ 	.short	0x0000
        /*00b4*/ 	.byte	0x00, 0xf0, 0x11, 0x00


	//----- nvinfo : EIATTR_SPARSE_MMA_MASK
	.align		4
.L_957:
        /*00b8*/ 	.byte	0x03, 0x50
        /*00ba*/ 	.short	0x0000


	//----- nvinfo : EIATTR_MAXREG_COUNT
	.align		4
        /*00bc*/ 	.byte	0x03, 0x1b
        /*00be*/ 	.short	0x0040


	//----- nvinfo : EIATTR_MERCURY_ISA_VERSION
	.align		4
        /*00c0*/ 	.byte	0x03, 0x5f
        /*00c2*/ 	.short	0x0101


	//----- nvinfo : EIATTR_EXIT_INSTR_OFFSETS
	.align		4
        /*00c4*/ 	.byte	0x04, 0x1c
        /*00c6*/ 	.short	(.L_959 - .L_958)


	//   ....[0]....
.L_958:
        /*00c8*/ 	.word	0x00000070


	//   ....[1]....
        /*00cc*/ 	.word	0x00000d60


	//----- nvinfo : EIATTR_MAX_THREADS
	.align		4
.L_959:
        /*00d0*/ 	.byte	0x04, 0x05
        /*00d2*/ 	.short	(.L_961 - .L_960)
.L_960:
        /*00d4*/ 	.word	0x00000400
        /*00d8*/ 	.word	0x00000001
        /*00dc*/ 	.word	0x00000001


	//----- nvinfo : EIATTR_CBANK_PARAM_SIZE
	.align		4
.L_961:
        /*00e0*/ 	.byte	0x03, 0x19
        /*00e2*/ 	.short	0x0034


	//----- nvinfo : EIATTR_PARAM_CBANK
	.align		4
        /*00e4*/ 	.byte	0x04, 0x0a
        /*00e6*/ 	.short	(.L_963 - .L_962)
	.align		4
.L_962:
        /*00e8*/ 	.word	index@(.nv.constant0._ZN2at6native54_GLOBAL__N__aa9a477a_21_UpSampleBilinear2d_cu_607db5e334upsample_bilinear2d_nhwc_out_frameIN3c108BFloat16EfEEvT0_S5_biiiiiPKT_PS6_i)
        /*00ec*/ 	.short	0x0210
        /*00ee*/ 	.short	0x0034


	//----- nvinfo : EIATTR_SW_WAR
	.align		4
.L_963:
        /*00f0*/ 	.byte	0x04, 0x36
        /*00f2*/ 	.short	(.L_965 - .L_964)
.L_964:
        /*00f4*/ 	.word	0x00000008
.L_965:


//--------------------- .nv.info._ZN2at6native54_GLOBAL__N__aa9a477a_21_UpSampleBilinear2d_cu_607db5e329upsample_bilinear2d_out_frameIN3c104HalfEfEEviT0_S5_bNS_27GenericPackedTensorAccessorIKT_Lm4ENS_16DefaultPtrTraitsElEENS6_IS7_Lm4ES9_lEE --------------------------
	.section	.nv.info._ZN2at6native54_GLOBAL__N__aa9a477a_21_UpSampleBilinear2d_cu_607db5e329upsample_bilinear2d_out_frameIN3c104HalfEfEEviT0_S5_bNS_27GenericPackedTensorAccessorIKT_Lm4ENS_16DefaultPtrTraitsElEENS6_IS7_Lm4ES9_lEE,"",@"SHT_CUDA_INFO"
	.sectionflags	@""
	.align	4


	//----- nvinfo : EIATTR_CUDA_API_VERSION
	.align		4
        /*0000*/ 	.byte	0x04, 0x37
        /*0002*/ 	.short	(.L_967 - .L_966)
.L_966:
        /*0004*/ 	.word	0x00000082


	//----- nvinfo : EIATTR_KPARAM_INFO
	.align		4
.L_967:
        /*0008*/ 	.byte	0x04, 0x17
        /*000a*/ 	.short	(.L_969 - .L_968)
.L_968:
        /*000c*/ 	.word	0x00000000
        /*0010*/ 	.short	0x0005
        /*0012*/ 	.short	0x0058
        /*0014*/ 	.byte	0x00, 0xf0, 0x21, 0x01


	//----- nvinfo : EIATTR_KPARAM_INFO
	.align		4
.L_969:
        /*0018*/ 	.byte	0x04, 0x17
        /*001a*/ 	.short	(.L_971 - .L_970)
.L_970:
        /*001c*/ 	.word	0x00000000
        /*0020*/ 	.short	0x0004
        /*0022*/ 	.short	0x0010
        /*0024*/ 	.byte	0x00, 0xf0, 0x21, 0x01


	//----- nvinfo : EIATTR_KPARAM_INFO
	.align		4
.L_971:
        /*0028*/ 	.byte	0x04, 0x17
        /*002a*/ 	.short	(.L_973 - .L_972)
.L_972:
        /*002c*/ 	.word	0x00000000
        /*0030*/ 	.short	0x0003
        /*0032*/ 	.short	0x000c
        /*0034*/ 	.byte	0x00, 0xf0, 0x05, 0x00


	//----- nvinfo : EIATTR_KPARAM_INFO
	.align		4
.L_973:
        /*0038*/ 	.byte	0x04, 0x17
        /*003a*/ 	.short	(.L_975 - .L_974)
.L_974:
        /*003c*/ 	.word	0x00000000
        /*0040*/ 	.short	0x0002
        /*0042*/ 	.short	0x0008
        /*0044*/ 	.byte	0x00, 0xf0, 0x11, 0x00


	//----- nvinfo : EIATTR_KPARAM_INFO
	.align		4
.L_975:
        /*0048*/ 	.byte	0x04, 0x17
        /*004a*/ 	.short	(.L_977 - .L_976)
.L_976:
        /*004c*/ 	.word	0x00000000
        /*0050*/ 	.short	0x0001
        /*0052*/ 	.short	0x0004
        /*0054*/ 	.byte	0x00, 0xf0, 0x11, 0x00


	//----- nvinfo : EIATTR_KPARAM_INFO
	.align		4
.L_977:
        /*0058*/ 	.byte	0x04, 0x17
        /*005a*/ 	.short	(.L_979 - .L_978)
.L_978:
        /*005c*/ 	.word	0x00000000
        /*0060*/ 	.short	0x0000
        /*0062*/ 	.short	0x0000
        /*0064*/ 	.byte	0x00, 0xf0, 0x11, 0x00


	//----- nvinfo : EIATTR_SPARSE_MMA_MASK
	.align		4
.L_979:
        /*0068*/ 	.byte	0x03, 0x50
        /*006a*/ 	.short	0x0000


	//----- nvinfo : EIATTR_MAXREG_COUNT
	.align		4
        /*006c*/ 	.byte	0x03, 0x1b
        /*006e*/ 	.short	0x0040


	//----- nvinfo : EIATTR_MERCURY_ISA_VERSION
	.align		4
        /*0070*/ 	.byte	0x03, 0x5f
        /*0072*/ 	.short	0x0101


	//----- nvinfo : EIATTR_EXIT_INSTR_OFFSETS
	.align		4
        /*0074*/ 	.byte	0x04, 0x1c
        /*0076*/ 	.short	(.L_981 - .L_980)


	//   ....[0]....
.L_980:
        /*0078*/ 	.word	0x00000070


	//   ....[1]....
        /*007c*/ 	.word	0x00000380


	//   ....[2]....
        /*0080*/ 	.word	0x00000600


	//   ....[3]....
        /*0084*/ 	.word	0x00001c90


	//----- nvinfo : EIATTR_MAX_THREADS
	.align		4
.L_981:
        /*0088*/ 	.byte	0x04, 0x05
        /*008a*/ 	.short	(.L_983 - .L_982)
.L_982:
        /*008c*/ 	.word	0x00000400
        /*0090*/ 	.word	0x00000001
        /*0094*/ 	.word	0x00000001


	//----- nvinfo : EIATTR_CBANK_PARAM_SIZE
	.align		4
.L_983:
        /*0098*/ 	.byte	0x03, 0x19
        /*009a*/ 	.short	0x00a0


	//----- nvinfo : EIATTR_PARAM_CBANK
	.align		4
        /*009c*/ 	.byte	0x04, 0x0a
        /*009e*/ 	.short	(.L_985 - .L_984)
	.align		4
.L_984:
        /*00a0*/ 	.word	index@(.nv.constant0._ZN2at6native54_GLOBAL__N__aa9a477a_21_UpSampleBilinear2d_cu_607db5e329upsample_bilinear2d_out_frameIN3c104HalfEfEEviT0_S5_bNS_27GenericPackedTensorAccessorIKT_Lm4ENS_16DefaultPtrTraitsElEENS6_IS7_Lm4ES9_lEE)
        /*00a4*/ 	.short	0x0210
        /*00a6*/ 	.short	0x00a0


	//----- nvinfo : EIATTR_SW_WAR
	.align		4
.L_985:
        /*00a8*/ 	.byte	0x04, 0x36
        /*00aa*/ 	.short	(.L_987 - .L_986)
.L_986:
        /*00ac*/ 	.word	0x00000008
.L_987:


//--------------------- .nv.info._ZN2at6native54_GLOBAL__N__aa9a477a_21_UpSampleBilinear2d_cu_607db5e334upsample_bilinear2d_nhwc_out_frameIN3c104HalfEfEEvT0_S5_biiiiiPKT_PS6_i --------------------------
	.section	.nv.info._ZN2at6native54_GLOBAL__N__aa9a477a_21_UpSampleBilinear2d_cu_607db5e334upsample_bilinear2d_nhwc_out_frameIN3c104HalfEfEEvT0_S5_biiiiiPKT_PS6_i,"",@"SHT_CUDA_INFO"
	.sectionflags	@""
	.align	4


	//----- nvinfo : EIATTR_CUDA_API_VERSION
	.align		4
        /*0000*/ 	.byte	0x04, 0x37
        /*0002*/ 	.short	(.L_989 - .L_988)
.L_988:
        /*0004*/ 	.word	0x00000082


	//----- nvinfo : EIATTR_KPARAM_INFO
	.align		4
.L_989:
        /*0008*/ 	.byte	0x04, 0x17
        /*000a*/ 	.short	(.L_991 - .L_990)
.L_990:
        /*000c*/ 	.word	0x00000000
        /*0010*/ 	.short	0x000a
        /*0012*/ 	.short	0x0030
        /*0014*/ 	.byte	0x00, 0xf0, 0x11, 0x00


	//----- nvinfo : EIATTR_KPARAM_INFO
	.align		4
.L_991:
        /*0018*/ 	.byte	0x04, 0x17
        /*001a*/ 	.short	(.L_993 - .L_992)
.L_992:
        /*001c*/ 	.word	0x00000000
        /*0020*/ 	.short	0x0009
        /*0022*/ 	.short	0x0028
        /*0024*/ 	.byte	0x00, 0xf0, 0x21, 0x00


	//----- nvinfo : EIATTR_KPARAM_INFO
	.align		4
.L_993:
        /*0028*/ 	.byte	0x04, 0x17
        /*002a*/ 	.short	(.L_995 - .L_994)
.L_994:
        /*002c*/ 	.word	0x00000000
        /*0030*/ 	.short	0x0008
        /*0032*/ 	.short	0x0020
        /*0034*/ 	.byte	0x00, 0xf0, 0x21, 0x00


	//----- nvinfo : EIATTR_KPARAM_INFO
	.align		4
.L_995:
        /*0038*/ 	.byte	0x04, 0x17
        /*003a*/ 	.short	(.L_997 - .L_996)
.L_996:
        /*003c*/ 	.word	0x00000000
        /*0040*/ 	.short	0x0007
        /*0042*/ 	.short	0x001c
        /*0044*/ 	.byte	0x00, 0xf0, 0x11, 0x00


	//----- nvinfo : EIATTR_KPARAM_INFO
	.align		4
.L_997:
        /*0048*/ 	.byte	0x04, 0x17
        /*004a*/ 	.short	(.L_999 - .L_998)
.L_998:
        /*004c*/ 	.word	0x00000000
        /*0050*/ 	.short	0x0006
        /*0052*/ 	.short	0x0018
        /*0054*/ 	.byte	0x00, 0xf0, 0x11, 0x00


	//----- nvinfo : EIATTR_KPARAM_INFO
	.align		4
.L_999:
        /*0058*/ 	.byte	0x04, 0x17
        /*005a*/ 	.short	(.L_1001 - .L_1000)
.L_1000:
        /*005c*/ 	.word	0x00000000
        /*0060*/ 	.short	0x0005
        /*0062*/ 	.short	0x0014
        /*0064*/ 	.byte	0x00, 0xf0, 0x11, 0x00


	//----- nvinfo : EIATTR_KPARAM_INFO
	.align		4
.L_1001:
        /*0068*/ 	.byte	0x04, 0x17
        /*006a*/ 	.short	(.L_1003 - .L_1002)
.L_1002:
        /*006c*/ 	.word	0x00000000
        /*0070*/ 	.short	0x0004
        /*0072*/ 	.short	0x0010
        /*0074*/ 	.byte	0x00, 0xf0, 0x11, 0x00


	//----- nvinfo : EIATTR_KPARAM_INFO
	.align		4
.L_1003:
        /*0078*/ 	.byte	0x04, 0x17
        /*007a*/ 	.short	(.L_1005 - .L_1004)
.L_1004:
        /*007c*/ 	.word	0x00000000
        /*0080*/ 	.short	0x0003
        /*0082*/ 	.short	0x000c
        /*0084*/ 	.byte	0x00, 0xf0, 0x11, 0x00


	//----- nvinfo : EIATTR_KPARAM_INFO
	.align		4
.L_1005:
        /*0088*/ 	.byte	0x04, 0x17
        /*008a*/ 	.short	(.L_1007 - .L_1006)
.L_1006:
        /*008c*/ 	.word	0x00000000
        /*0090*/ 	.short	0x0002
        /*0092*/ 	.short	0x0008
        /*0094*/ 	.byte	0x00, 0xf0, 0x05, 0x00


	//----- nvinfo : EIATTR_KPARAM_INFO
	.align		4
.L_1007:
        /*0098*/ 	.byte	0x04, 0x17
        /*009a*/ 	.short	(.L_1009 - .L_1008)
.L_1008:
        /*009c*/ 	.word	0x00000000
        /*00a0*/ 	.short	0x0001
        /*00a2*/ 	.short	0x0004
        /*00a4*/ 	.byte	0x00, 0xf0, 0x11, 0x00


	//----- nvinfo : EIATTR_KPARAM_INFO
	.align		4
.L_1009:
        /*00a8*/ 	.byte	0x04, 0x17
        /*00aa*/ 	.short	(.L_1011 - .L_1010)
.L_1010:
        /*00ac*/ 	.word	0x00000000
        /*00b0*/ 	.short	0x0000
        /*00b2*/ 	.short	0x0000
        /*00b4*/ 	.byte	0x00, 0xf0, 0x11, 0x00


	//----- nvinfo : EIATTR_SPARSE_MMA_MASK
	.align		4
.L_1011:
        /*00b8*/ 	.byte	0x03, 0x50
        /*00ba*/ 	.short	0x0000


	//----- nvinfo : EIATTR_MAXREG_COUNT
	.align		4
        /*00bc*/ 	.byte	0x03, 0x1b
        /*00be*/ 	.short	0x0040


	//----- nvinfo : EIATTR_MERCURY_ISA_VERSION
	.align		4
        /*00c0*/ 	.byte	0x03, 0x5f
        /*00c2*/ 	.short	0x0101


	//----- nvinfo : EIATTR_EXIT_INSTR_OFFSETS
	.align		4
        /*00c4*/ 	.byte	0x04, 0x1c
        /*00c6*/ 	.short	(.L_1013 - .L_1012)


	//   ....[0]....
.L_1012:
        /*00c8*/ 	.word	0x00000070


	//   ....[1]....
        /*00cc*/ 	.word	0x00000d60


	//----- nvinfo : EIATTR_MAX_THREADS
	.align		4
.L_1013:
        /*00d0*/ 	.byte	0x04, 0x05
        /*00d2*/ 	.short	(.L_1015 - .L_1014)
.L_1014:
        /*00d4*/ 	.word	0x00000400
        /*00d8*/ 	.word	0x00000001
        /*00dc*/ 	.word	0x00000001


	//----- nvinfo : EIATTR_CBANK_PARAM_SIZE
	.align		4
.L_1015:
        /*00e0*/ 	.byte	0x03, 0x19
        /*00e2*/ 	.short	0x0034


	//----- nvinfo : EIATTR_PARAM_CBANK
	.align		4
        /*00e4*/ 	.byte	0x04, 0x0a
        /*00e6*/ 	.short	(.L_1017 - .L_1016)
	.align		4
.L_1016:
        /*00e8*/ 	.word	index@(.nv.constant0._ZN2at6native54_GLOBAL__N__aa9a477a_21_UpSampleBilinear2d_cu_607db5e334upsample_bilinear2d_nhwc_out_frameIN3c104HalfEfEEvT0_S5_biiiiiPKT_PS6_i)
        /*00ec*/ 	.short	0x0210
        /*00ee*/ 	.short	0x0034


	//----- nvinfo : EIATTR_SW_WAR
	.align		4
.L_1017:
        /*00f0*/ 	.byte	0x04, 0x36
        /*00f2*/ 	.short	(.L_1019 - .L_1018)
.L_1018:
        /*00f4*/ 	.word	0x00000008
.L_1019:


//--------------------- .nv.info._ZN2at6native54_GLOBAL__N__aa9a477a_21_UpSampleBilinear2d_cu_607db5e329upsample_bilinear2d_out_frameIffEEviT0_S3_bNS_27GenericPackedTensorAccessorIKT_Lm4ENS_16DefaultPtrTraitsElEENS4_IS5_Lm4ES7_lEE --------------------------
	.section	.nv.info._ZN2at6native54_GLOBAL__N__aa9a477a_21_UpSampleBilinear2d_cu_607db5e329upsample_bilinear2d_out_frameIffEEviT0_S3_bNS_27GenericPackedTensorAccessorIKT_Lm4ENS_16DefaultPtrTraitsElEENS4_IS5_Lm4ES7_lEE,"",@"SHT_CUDA_INFO"
	.sectionflags	@""
	.align	4


	//----- nvinfo : EIATTR_CUDA_API_VERSION
	.align		4
        /*0000*/ 	.byte	0x04, 0x37
        /*0002*/ 	.short	(.L_1021 - .L_1020)
.L_1020:
        /*0004*/ 	.word	0x00000082


	//----- nvinfo : EIATTR_KPARAM_INFO
	.align		4
.L_1021:
        /*0008*/ 	.byte	0x04, 0x17
        /*000a*/ 	.short	(.L_1023 - .L_1022)
.L_1022:
        /*000c*/ 	.word	0x00000000
        /*0010*/ 	.short	0x0005
        /*0012*/ 	.short	0x0058
        /*0014*/ 	.byte	0x00, 0xf0, 0x21, 0x01


	//----- nvinfo : EIATTR_KPARAM_INFO
	.align		4
.L_1023:
        /*0018*/ 	.byte	0x04, 0x17
        /*001a*/ 	.short	(.L_1025 - .L_1024)
.L_1024:
        /*001c*/ 	.word	0x00000000
        /*0020*/ 	.short	0x0004
        /*0022*/ 	.short	0x0010
        /*0024*/ 	.byte	0x00, 0xf0, 0x21, 0x01


	//----- nvinfo : EIATTR_KPARAM_INFO
	.align		4
.L_1025:
        /*0028*/ 	.byte	0x04, 0x17
        /*002a*/ 	.short	(.L_1027 - .L_1026)
.L_1026:
        /*002c*/ 	.word	0x00000000
        /*0030*/ 	.short	0x0003
        /*0032*/ 	.short	0x000c
        /*0034*/ 	.byte	0x00, 0xf0, 0x05, 0x00


	//----- nvinfo : EIATTR_KPARAM_INFO
	.align		4
.L_1027:
        /*0038*/ 	.byte	0x04, 0x17
        /*003a*/ 	.short	(.L_1029 - .L_1028)
.L_1028:
        /*003c*/ 	.word	0x00000000
        /*0040*/ 	.short	0x0002
        /*0042*/ 	.short	0x0008
        /*0044*/ 	.byte	0x00, 0xf0, 0x11, 0x00


	//----- nvinfo : EIATTR_KPARAM_INFO
	.align		4
.L_1029:
        /*0048*/ 	.byte	0x04, 0x17
        /*004a*/ 	.short	(.L_1031 - .L_1030)
.L_1030:
        /*004c*/ 	.word	0x00000000
        /*0050*/ 	.short	0x0001
        /*0052*/ 	.short	0x0004
        /*0054*/ 	.byte	0x00, 0xf0, 0x11, 0x00


	//----- nvinfo : EIATTR_KPARAM_INFO
	.align		4
.L_1031:
        /*0058*/ 	.byte	0x04, 0x17
        /*005a*/ 	.short	(.L_1033 - .L_1032)
.L_1032:
        /*005c*/ 	.word	0x00000000
        /*0060*/ 	.short	0x0000
        /*0062*/ 	.short	0x0000
        /*0064*/ 	.byte	0x00, 0xf0, 0x11, 0x00


	//----- nvinfo : EIATTR_SPARSE_MMA_MASK
	.align		4
.L_1033:
        /*0068*/ 	.byte	0x03, 0x50
        /*006a*/ 	.short	0x0000


	//----- nvinfo : EIATTR_MAXREG_COUNT
	.align		4
        /*006c*/ 	.byte	0x03, 0x1b
        /*006e*/ 	.short	0x0040


	//----- nvinfo : EIATTR_MERCURY_ISA_VERSION
	.align		4
        /*0070*/ 	.byte	0x03, 0x5f
        /*0072*/ 	.short	0x0101


	//----- nvinfo : EIATTR_EXIT_INSTR_OFFSETS
	.align		4
        /*0074*/ 	.byte	0x04, 0x1c
        /*0076*/ 	.short	(.L_1035 - .L_1034)


	//   ....[0]....
.L_1034:
        /*0078*/ 	.word	0x00000070


	//   ....[1]....
        /*007c*/ 	.word	0x00000380


	//   ....[2]....
        /*0080*/ 	.word	0x00000600


	//   ....[3]....
        /*0084*/ 	.word	0x00001a40


	//----- nvinfo : EIATTR_MAX_THREADS
	.align		4
.L_1035:
        /*0088*/ 	.byte	0x04, 0x05
        /*008a*/ 	.short	(.L_1037 - .L_1036)
.L_1036:
        /*008c*/ 	.word	0x00000400
        /*0090*/ 	.word	0x00000001
        /*0094*/ 	.word	0x00000001


	//----- nvinfo : EIATTR_CBANK_PARAM_SIZE
	.align		4
.L_1037:
        /*0098*/ 	.byte	0x03, 0x19
        /*009a*/ 	.short	0x00a0


	//----- nvinfo : EIATTR_PARAM_CBANK
	.align		4
        /*009c*/ 	.byte	0x04, 0x0a
        /*009e*/ 	.short	(.L_1039 - .L_1038)
	.align		4
.L_1038:
        /*00a0*/ 	.word	index@(.nv.constant0._ZN2at6native54_GLOBAL__N__aa9a477a_21_UpSampleBilinear2d_cu_607db5e329upsample_bilinear2d_out_frameIffEEviT0_S3_bNS_27GenericPackedTensorAccessorIKT_Lm4ENS_16DefaultPtrTraitsElEENS4_IS5_Lm4ES7_lEE)
        /*00a4*/ 	.short	0x0210
        /*00a6*/ 	.short	0x00a0


	//----- nvinfo : EIATTR_SW_WAR
	.align		4
.L_1039:
        /*00a8*/ 	.byte	0x04, 0x36
        /*00aa*/ 	.short	(.L_1041 - .L_1040)
.L_1040:
        /*00ac*/ 	.word	0x00000008
.L_1041:


//--------------------- .nv.info._ZN2at6native54_GLOBAL__N__aa9a477a_21_UpSampleBilinear2d_cu_607db5e334upsample_bilinear2d_nhwc_out_frameIffEEvT0_S3_biiiiiPKT_PS4_i --------------------------
	.section	.nv.info._ZN2at6native54_GLOBAL__N__aa9a477a_21_UpSampleBilinear2d_cu_607db5e334upsample_bilinear2d_nhwc_out_frameIffEEvT0_S3_biiiiiPKT_PS4_i,"",@"SHT_CUDA_INFO"
	.sectionflags	@""
	.align	4


	//----- nvinfo : EIATTR_CUDA_API_VERSION
	.align		4
        /*0000*/ 	.byte	0x04, 0x37
        /*0002*/ 	.short	(.L_1043 - .L_1042)
.L_1042:
        /*0004*/ 	.word	0x00000082


	//----- nvinfo : EIATTR_KPARAM_INFO
	.align		4
.L_1043:
        /*0008*/ 	.byte	0x04, 0x17
        /*000a*/ 	.short	(.L_1045 - .L_1044)
.L_1044:
        /*000c*/ 	.word	0x00000000
        /*0010*/ 	.short	0x000a
        /*0012*/ 	.short	0x0030
        /*0014*/ 	.byte	0x00, 0xf0, 0x11, 0x00


	//----- nvinfo : EIATTR_KPARAM_INFO
	.align		4
.L_1045:
        /*0018*/ 	.byte	0x04, 0x17
        /*001a*/ 	.short	(.L_1047 - .L_1046)
.L_1046:
        /*001c*/ 	.word	0x00000000
        /*0020*/ 	.short	0x0009
        /*0022*/ 	.short	0x0028
        /*0024*/ 	.byte	0x00, 0xf0, 0x21, 0x00


	//----- nvinfo : EIATTR_KPARAM_INFO
	.align		4
.L_1047:
        /*0028*/ 	.byte	0x04, 0x17
        /*002a*/ 	.short	(.L_1049 - .L_1048)
.L_1048:
        /*002c*/ 	.word	0x00000000
        /*0030*/ 	.short	0x0008
        /*0032*/ 	.short	0x0020
        /*0034*/ 	.byte	0x00, 0xf0, 0x21, 0x00


	//----- nvinfo : EIATTR_KPARAM_INFO
	.align		4
.L_1049:
        /*0038*/ 	.byte	0x04, 0x17
        /*003a*/ 	.short	(.L_1051 - .L_1050)
.L_1050:
        /*003c*/ 	.word	0x00000000
        /*0040*/ 	.short	0x0007
        /*0042*/ 	.short	0x001c
        /*0044*/ 	.byte	0x00, 0xf0, 0x11, 0x00


	//----- nvinfo : EIATTR_KPARAM_INFO
	.align		4
.L_1051:
        /*0048*/ 	.byte	0x04, 0x17
        /*004a*/ 	.short	(.L_1053 - .L_1052)
.L_1052:
        /*004c*/ 	.word	0x00000000
        /*0050*/ 	.short	0x0006
        /*0052*/ 	.short	0x0018
        /*0054*/ 	.byte	0x00, 0xf0, 0x11, 0x00


	//----- nvinfo : EIATTR_KPARAM_INFO
	.align		4
.L_1053:
        /*0058*/ 	.byte	0x04, 0x17
        /*005a*/ 	.short	(.L_1055 - .L_1054)
.L_1054:
        /*005c*/ 	.word	0x00000000
        /*0060*/ 	.short	0x0005
        /*0062*/ 	.short	0x0014
        /*0064*/ 	.byte	0x00, 0xf0, 0x11, 0x00


	//----- nvinfo : EIATTR_KPARAM_INFO
	.align		4
.L_1055:
        /*0068*/ 	.byte	0x04, 0x17
        /*006a*/ 	.short	(.L_1057 - .L_1056)
.L_1056:
        /*006c*/ 	.word	0x00000000
        /*0070*/ 	.short	0x0004
        /*0072*/ 	.short	0x0010
        /*0074*/ 	.byte	0x00, 0xf0, 0x11, 0x00


	//----- nvinfo : EIATTR_KPARAM_INFO
	.align		4
.L_1057:
        /*0078*/ 	.byte	0x04, 0x17
        /*007a*/ 	.short	(.L_1059 - .L_1058)
.L_1058:
        /*007c*/ 	.word	0x00000000
        /*0080*/ 	.short	0x0003
        /*0082*/ 	.short	0x000c
        /*0084*/ 	.byte	0x00, 0xf0, 0x11, 0x00


	//----- nvinfo : EIATTR_KPARAM_INFO
	.align		4
.L_1059:
        /*0088*/ 	.byte	0x04, 0x17
        /*008a*/ 	.short	(.L_1061 - .L_1060)
.L_1060:
        /*008c*/ 	.word	0x00000000
        /*0090*/ 	.short	0x0002
        /*0092*/ 	.short	0x0008
        /*0094*/ 	.byte	0x00, 0xf0, 0x05, 0x00


	//----- nvinfo : EIATTR_KPARAM_INFO
	.align		4
.L_1061:
        /*0098*/ 	.byte	0x04, 0x17
        /*009a*/ 	.short	(.L_1063 - .L_1062)
.L_1062:
        /*009c*/ 	.word	0x00000000
        /*00a0*/ 	.short	0x0001
        /*00a2*/ 	.short	0x0004
        /*00a4*/ 	.byte	0x00, 0xf0, 0x11, 0x00


	//----- nvinfo : EIATTR_KPARAM_INFO
	.align		4
.L_1063:
        /*00a8*/ 	.byte	0x04, 0x17
        /*00aa*/ 	.short	(.L_1065 - .L_1064)
.L_1064:
        /*00ac*/ 	.word	0x00000000
        /*00b0*/ 	.short	0x0000
        /*00b2*/ 	.short	0x0000
        /*00b4*/ 	.byte	0x00, 0xf0, 0x11, 0x00


	//----- nvinfo : EIATTR_SPARSE_MMA_MASK
	.align		4
.L_1065:
        /*00b8*/ 	.byte	0x03, 0x50
        /*00ba*/ 	.short	0x0000


	//----- nvinfo : EIATTR_MAXREG_COUNT
	.align		4
        /*00bc*/ 	.byte	0x03, 0x1b
        /*00be*/ 	.short	0x0040


	//----- nvinfo : EIATTR_MERCURY_ISA_VERSION
	.align		4
        /*00c0*/ 	.byte	0x03, 0x5f
        /*00c2*/ 	.short	0x0101


	//----- nvinfo : EIATTR_EXIT_INSTR_OFFSETS
	.align		4
        /*00c4*/ 	.byte	0x04, 0x1c
        /*00c6*/ 	.short	(.L_1067 - .L_1066)


	//   ....[0]....
.L_1066:
        /*00c8*/ 	.word	0x00000070


	//   ....[1]....
        /*00cc*/ 	.word	0x00000d30


	//----- nvinfo : EIATTR_MAX_THREADS
	.align		4
.L_1067:
        /*00d0*/ 	.byte	0x04, 0x05
        /*00d2*/ 	.short	(.L_1069 - .L_1068)
.L_1068:
        /*00d4*/ 	.word	0x00000400
        /*00d8*/ 	.word	0x00000001
        /*00dc*/ 	.word	0x00000001


	//----- nvinfo : EIATTR_CBANK_PARAM_SIZE
	.align		4
.L_1069:
        /*00e0*/ 	.byte	0x03, 0x19
        /*00e2*/ 	.short	0x0034


	//----- nvinfo : EIATTR_PARAM_CBANK
	.align		4
        /*00e4*/ 	.byte	0x04, 0x0a
        /*00e6*/ 	.short	(.L_1071 - .L_1070)
	.align		4
.L_1070:
        /*00e8*/ 	.word	index@(.nv.constant0._ZN2at6native54_GLOBAL__N__aa9a477a_21_UpSampleBilinear2d_cu_607db5e334upsample_bilinear2d_nhwc_out_frameIffEEvT0_S3_biiiiiPKT_PS4_i)
        /*00ec*/ 	.short	0x0210
        /*00ee*/ 	.short	0x0034


	//----- nvinfo : EIATTR_SW_WAR
	.align		4
.L_1071:
        /*00f0*/ 	.byte	0x04, 0x36
        /*00f2*/ 	.short	(.L_1073 - .L_1072)
.L_1072:
        /*00f4*/ 	.word	0x00000008
.L_1073:


//--------------------- .nv.info._ZN2at6native54_GLOBAL__N__aa9a477a_21_UpSampleBilinear2d_cu_607db5e329upsample_bilinear2d_out_frameIddEEviT0_S3_bNS_27GenericPackedTensorAccessorIKT_Lm4ENS_16DefaultPtrTraitsElEENS4_IS5_Lm4ES7_lEE --------------------------
	.section	.nv.info._ZN2at6native54_GLOBAL__N__aa9a477a_21_UpSampleBilinear2d_cu_607db5e329upsample_bilinear2d_out_frameIddEEviT0_S3_bNS_27GenericPackedTensorAccessorIKT_Lm4ENS_16DefaultPtrTraitsElEENS4_IS5_Lm4ES7_lEE,"",@"SHT_CUDA_INFO"
	.sectionflags	@""
	.align	4


	//----- nvinfo : EIATTR_CUDA_API_VERSION
	.align		4
        /*0000*/ 	.byte	0x04, 0x37
        /*0002*/ 	.short	(.L_1075 - .L_1074)
.L_1074:
        /*0004*/ 	.word	0x00000082


	//----- nvinfo : EIATTR_KPARAM_INFO
	.align		4
.L_1075:
        /*0008*/ 	.byte	0x04, 0x17
        /*000a*/ 	.short	(.L_1077 - .L_1076)
.L_1076:
        /*000c*/ 	.word	0x00000000
        /*0010*/ 	.short	0x0005
        /*0012*/ 	.short	0x0068
        /*0014*/ 	.byte	0x00, 0xf0, 0x21, 0x01


	//----- nvinfo : EIATTR_KPARAM_INFO
	.align		4
.L_1077:
        /*0018*/ 	.byte	0x04, 0x17
        /*001a*/ 	.short	(.L_1079 - .L_1078)
.L_1078:
        /*001c*/ 	.word	0x00000000
        /*0020*/ 	.short	0x0004
        /*0022*/ 	.short	0x0020
        /*0024*/ 	.byte	0x00, 0xf0, 0x21, 0x01


	//----- nvinfo : EIATTR_KPARAM_INFO
	.align		4
.L_1079:
        /*0028*/ 	.byte	0x04, 0x17
        /*002a*/ 	.short	(.L_1081 - .L_1080)
.L_1080:
        /*002c*/ 	.word	0x00000000
        /*0030*/ 	.short	0x0003
        /*0032*/ 	.short	0x0018
        /*0034*/ 	.byte	0x00, 0xf0, 0x05, 0x00


	//----- nvinfo : EIATTR_KPARAM_INFO
	.align		4
.L_1081:
        /*0038*/ 	.byte	0x04, 0x17
        /*003a*/ 	.short	(.L_1083 - .L_1082)
.L_1082:
        /*003c*/ 	.word	0x00000000
        /*0040*/ 	.short	0x0002
        /*0042*/ 	.short	0x0010
        /*0044*/ 	.byte	0x00, 0xf0, 0x21, 0x00


	//----- nvinfo : EIATTR_KPARAM_INFO
	.align		4
.L_1083:
        /*0048*/ 	.byte	0x04, 0x17
        /*004a*/ 	.short	(.L_1085 - .L_1084)
.L_1084:
        /*004c*/ 	.word	0x00000000
        /*0050*/ 	.short	0x0001
        /*0052*/ 	.short	0x0008
        /*0054*/ 	.byte	0x00, 0xf0, 0x21, 0x00


	//----- nvinfo : EIATTR_KPARAM_INFO
	.align		4
.L_1085:
        /*0058*/ 	.byte	0x04, 0x17
        /*005a*/ 	.short	(.L_1087 - .L_1086)
.L_1086:
        /*005c*/ 	.word	0x00000000
        /*0060*/ 	.short	0x0000
        /*0062*/ 	.short	0x0000
        /*0064*/ 	.byte	0x00, 0xf0, 0x11, 0x00


	//----- nvinfo : EIATTR_SPARSE_MMA_MASK
	.align		4
.L_1087:
        /*0068*/ 	.byte	0x03, 0x50
        /*006a*/ 	.short	0x0000


	//----- nvinfo : EIATTR_MAXREG_COUNT
	.align		4
        /*006c*/ 	.byte	0x03, 0x1b
        /*006e*/ 	.short	0x0040


	//----- nvinfo : EIATTR_MERCURY_ISA_VERSION
	.align		4
        /*0070*/ 	.byte	0x03, 0x5f
        /*0072*/ 	.short	0x0101


	//----- nvinfo : EIATTR_EXIT_INSTR_OFFSETS
	.align		4
        /*0074*/ 	.byte	0x04, 0x1c
        /*0076*/ 	.short	(.L_1089 - .L_1088)


	//   ....[0]....
.L_1088:
        /*0078*/ 	.word	0x00000070


	//   ....[1]....
        /*007c*/ 	.word	0x00000400


	//   ....[2]....
        /*0080*/ 	.word	0x00000670


	//   ....[3]....
        /*0084*/ 	.word	0x00001ab0


	//----- nvinfo : EIATTR_MAX_THREADS
	.align		4
.L_1089:
        /*0088*/ 	.byte	0x04, 0x05
        /*008a*/ 	.short	(.L_1091 - .L_1090)
.L_1090:
        /*008c*/ 	.word	0x00000400
        /*0090*/ 	.word	0x00000001
        /*0094*/ 	.word	0x00000001


	//----- nvinfo : EIATTR_CBANK_PARAM_SIZE
	.align		4
.L_1091:
        /*0098*/ 	.byte	0x03, 0x19
        /*009a*/ 	.short	0x00b0


	//----- nvinfo : EIATTR_PARAM_CBANK
	.align		4
        /*009c*/ 	.byte	0x04, 0x0a
        /*009e*/ 	.short	(.L_1093 - .L_1092)
	.align		4
.L_1092:
        /*00a0*/ 	.word	index@(.nv.constant0._ZN2at6native54_GLOBAL__N__aa9a477a_21_UpSampleBilinear2d_cu_607db5e329upsample_bilinear2d_out_frameIddEEviT0_S3_bNS_27GenericPackedTensorAccessorIKT_Lm4ENS_16DefaultPtrTraitsElEENS4_IS5_Lm4ES7_lEE)
        /*00a4*/ 	.short	0x0210
        /*00a6*/ 	.short	0x00b0


	//----- nvinfo : EIATTR_SW_WAR
	.align		4
.L_1093:
        /*00a8*/ 	.byte	0x04, 0x36
        /*00aa*/ 	.short	(.L_1095 - .L_1094)
.L_1094:
        /*00ac*/ 	.word	0x00000008
.L_1095:


//--------------------- .nv.info._ZN2at6native54_GLOBAL__N__aa9a477a_21_UpSampleBilinear2d_cu_607db5e334upsample_bilinear2d_nhwc_out_frameIddEEvT0_S3_biiiiiPKT_PS4_i --------------------------
	.section	.nv.info._ZN2at6native54_GLOBAL__N__aa9a477a_21_UpSampleBilinear2d_cu_607db5e334upsample_bilinear2d_nhwc_out_frameIddEEvT0_S3_biiiiiPKT_PS4_i,"",@"SHT_CUDA_INFO"
	.sectionflags	@""
	.align	4


	//----- nvinfo : EIATTR_CUDA_API_VERSION
	.align		4
        /*0000*/ 	.byte	0x04, 0x37
        /*0002*/ 	.short	(.L_1097 - .L_1096)
.L_1096:
        /*0004*/ 	.word	0x00000082


	//----- nvinfo : EIATTR_KPARAM_INFO
	.align		4
.L_1097:
        /*0008*/ 	.byte	0x04, 0x17
        /*000a*/ 	.short	(.L_1099 - .L_1098)
.L_1098:
        /*000c*/ 	.word	0x00000000
        /*0010*/ 	.short	0x000a
        /*0012*/ 	.short	0x0038
        /*0014*/ 	.byte	0x00, 0xf0, 0x11, 0x00


	//----- nvinfo : EIATTR_KPARAM_INFO
	.align		4
.L_1099:
        /*0018*/ 	.byte	0x04, 0x17
        /*001a*/ 	.short	(.L_1101 - .L_1100)
.L_1100:
        /*001c*/ 	.word	0x00000000
        /*0020*/ 	.short	0x0009
        /*0022*/ 	.short	0x0030
        /*0024*/ 	.byte	0x00, 0xf0, 0x21, 0x00


	//----- nvinfo : EIATTR_KPARAM_INFO
	.align		4
.L_1101:
        /*0028*/ 	.byte	0x04, 0x17
        /*002a*/ 	.short	(.L_1103 - .L_1102)
.L_1102:
        /*002c*/ 	.word	0x00000000
        /*0030*/ 	.short	0x0008
        /*0032*/ 	.short	0x0028
        /*0034*/ 	.byte	0x00, 0xf0, 0x21, 0x00


	//----- nvinfo : EIATTR_KPARAM_INFO
	.align		4
.L_1103:
        /*0038*/ 	.byte	0x04, 0x17
        /*003a*/ 	.short	(.L_1105 - .L_1104)
.L_1104:
        /*003c*/ 	.word	0x00000000
        /*0040*/ 	.short	0x0007
        /*0042*/ 	.short	0x0024
        /*0044*/ 	.byte	0x00, 0xf0, 0x11, 0x00


	//----- nvinfo : EIATTR_KPARAM_INFO
	.align		4
.L_1105:
        /*0048*/ 	.byte	0x04, 0x17
        /*004a*/ 	.short	(.L_1107 - .L_1106)
.L_1106:
        /*004c*/ 	.word	0x00000000
        /*0050*/ 	.short	0x0006
        /*0052*/ 	.short	0x0020
        /*0054*/ 	.byte	0x00, 0xf0, 0x11, 0x00


	//----- nvinfo : EIATTR_KPARAM_INFO
	.align		4
.L_1107:
        /*0058*/ 	.byte	0x04, 0x17
        /*005a*/ 	.short	(.L_1109 - .L_1108)
.L_1108:
        /*005c*/ 	.word	0x00000000
        /*0060*/ 	.short	0x0005
        /*0062*/ 	.short	0x001c
        /*0064*/ 	.byte	0x00, 0xf0, 0x11, 0x00


	//----- nvinfo : EIATTR_KPARAM_INFO
	.align		4
.L_1109:
        /*0068*/ 	.byte	0x04, 0x17
        /*006a*/ 	.short	(.L_1111 - .L_1110)
.L_1110:
        /*006c*/ 	.word	0x00000000
        /*0070*/ 	.short	0x0004
        /*0072*/ 	.short	0x0018
        /*0074*/ 	.byte	0x00, 0xf0, 0x11, 0x00


	//----- nvinfo : EIATTR_KPARAM_INFO
	.align		4
.L_1111:
        /*0078*/ 	.byte	0x04, 0x17
        /*007a*/ 	.short	(.L_1113 - .L_1112)
.L_1112:
        /*007c*/ 	.word	0x00000000
        /*0080*/ 	.short	0x0003
        /*0082*/ 	.short	0x0014
        /*0084*/ 	.byte	0x00, 0xf0, 0x11, 0x00


	//----- nvinfo : EIATTR_KPARAM_INFO
	.align		4
.L_1113:
        /*0088*/ 	.byte	0x04, 0x17
        /*008a*/ 	.short	(.L_1115 - .L_1114)
.L_1114:
        /*008c*/ 	.word	0x00000000
        /*0090*/ 	.short	0x0002
        /*0092*/ 	.short	0x0010
        /*0094*/ 	.byte	0x00, 0xf0, 0x05, 0x00


	//----- nvinfo : EIATTR_KPARAM_INFO
	.align		4
.L_1115:
        /*0098*/ 	.byte	0x04, 0x17
        /*009a*/ 	.short	(.L_1117 - .L_1116)
.L_1116:
        /*009c*/ 	.word	0x00000000
        /*00a0*/ 	.short	0x0001
        /*00a2*/ 	.short	0x0008
        /*00a4*/ 	.byte	0x00, 0xf0, 0x21, 0x00


	//----- nvinfo : EIATTR_KPARAM_INFO
	.align		4
.L_1117:
        /*00a8*/ 	.byte	0x04, 0x17
        /*00aa*/ 	.short	(.L_1119 - .L_1118)
.L_1118:
        /*00ac*/ 	.word	0x00000000
        /*00b0*/ 	.short	0x0000
        /*00b2*/ 	.short	0x0000
        /*00b4*/ 	.byte	0x00, 0xf0, 0x21, 0x00


	//----- nvinfo : EIATTR_SPARSE_MMA_MASK
	.align		4
.L_1119:
        /*00b8*/ 	.byte	0x03, 0x50
        /*00ba*/ 	.short	0x0000


	//----- nvinfo : EIATTR_MAXREG_COUNT
	.align		4
        /*00bc*/ 	.byte	0x03, 0x1b
        /*00be*/ 	.short	0x0040


	//----- nvinfo : EIATTR_MERCURY_ISA_VERSION
	.align		4
        /*00c0*/ 	.byte	0x03, 0x5f
        /*00c2*/ 	.short	0x0101


	//----- nvinfo : EIATTR_EXIT_INSTR_OFFSETS
	.align		4
        /*00c4*/ 	.byte	0x04, 0x1c
        /*00c6*/ 	.short	(.L_1121 - .L_1120)


	//   ....[0]....
.L_1120:
        /*00c8*/ 	.word	0x00000070


	//   ....[1]....
        /*00cc*/ 	.word	0x00000d90


	//----- nvinfo : EIATTR_MAX_THREADS
	.align		4
.L_1121:
        /*00d0*/ 	.byte	0x04, 0x05
        /*00d2*/ 	.short	(.L_1123 - .L_1122)
.L_1122:
        /*00d4*/ 	.word	0x00000400
        /*00d8*/ 	.word	0x00000001
        /*00dc*/ 	.word	0x00000001


	//----- nvinfo : EIATTR_CBANK_PARAM_SIZE
	.align		4
.L_1123:
        /*00e0*/ 	.byte	0x03, 0x19
        /*00e2*/ 	.short	0x003c


	//----- nvinfo : EIATTR_PARAM_CBANK
	.align		4
        /*00e4*/ 	.byte	0x04, 0x0a
        /*00e6*/ 	.short	(.L_1125 - .L_1124)
	.align		4
.L_1124:
        /*00e8*/ 	.word	index@(.nv.constant0._ZN2at6native54_GLOBAL__N__aa9a477a_21_UpSampleBilinear2d_cu_607db5e334upsample_bilinear2d_nhwc_out_frameIddEEvT0_S3_biiiiiPKT_PS4_i)
        /*00ec*/ 	.short	0x0210
        /*00ee*/ 	.short	0x003c


	//----- nvinfo : EIATTR_SW_WAR
	.align		4
.L_1125:
        /*00f0*/ 	.byte	0x04, 0x36
        /*00f2*/ 	.short	(.L_1127 - .L_1126)
.L_1126:
        /*00f4*/ 	.word	0x00000008
.L_1127:


//--------------------- .nv.callgraph             --------------------------
	.section	.nv.callgraph,"",@"SHT_CUDA_CALLGRAPH"
	.align	4
	.sectionentsize	8
	.align		4
        /*0000*/ 	.word	0x00000000
	.align		4
        /*0004*/ 	.word	0xffffffff
	.align		4
        /*0008*/ 	.word	0x00000000
	.align		4
        /*000c*/ 	.word	0xfffffffe
	.align		4
        /*0010*/ 	.word	0x00000000
	.align		4
        /*0014*/ 	.word	0xfffffffd
	.align		4
        /*0018*/ 	.word	0x00000000
	.align		4
        /*001c*/ 	.word	0xfffffffc


//--------------------- .nv.constant4             --------------------------
	.section	.nv.constant4,"a",@progbits
	.align	8
	.align		8
.nv.constant4:
        /*0000*/ 	.dword	_ZN52_INTERNAL_aa9a477a_21_UpSampleBilinear2d_cu_607db5e34cuda3std3__45__cpo5beginE
	.align		8
        /*0008*/ 	.dword	_ZN52_INTERNAL_aa9a477a_21_UpSampleBilinear2d_cu_607db5e34cuda3std3__45__cpo3endE
	.align		8
        /*0010*/ 	.dword	_ZN52_INTERNAL_aa9a477a_21_UpSampleBilinear2d_cu_607db5e34cuda3std3__45__cpo6cbeginE
	.align		8
        /*0018*/ 	.dword	_ZN52_INTERNAL_aa9a477a_21_UpSampleBilinear2d_cu_607db5e34cuda3std3__45__cpo4cendE
	.align		8
        /*0020*/ 	.dword	_ZN52_INTERNAL_aa9a477a_21_UpSampleBilinear2d_cu_607db5e34cuda3std3__45__cpo6rbeginE
	.align		8
        /*0028*/ 	.dword	_ZN52_INTERNAL_aa9a477a_21_UpSampleBilinear2d_cu_607db5e34cuda3std3__45__cpo4rendE
	.align		8
        /*0030*/ 	.dword	_ZN52_INTERNAL_aa9a477a_21_UpSampleBilinear2d_cu_607db5e34cuda3std3__45__cpo7crbeginE
	.align		8
        /*0038*/ 	.dword	_ZN52_INTERNAL_aa9a477a_21_UpSampleBilinear2d_cu_607db5e34cuda3std3__45__cpo5crendE
	.align		8
        /*0040*/ 	.dword	_ZN52_INTERNAL_aa9a477a_21_UpSampleBilinear2d_cu_607db5e34cuda3std3__454_GLOBAL__N__aa9a477a_21_UpSampleBilinear2d_cu_607db5e36ignoreE
	.align		8
        /*0048*/ 	.dword	_ZN52_INTERNAL_aa9a477a_21_UpSampleBilinear2d_cu_607db5e34cuda3std3__419piecewise_constructE
	.align		8
        /*0050*/ 	.dword	_ZN52_INTERNAL_aa9a477a_21_UpSampleBilinear2d_cu_607db5e34cuda3std3__48in_placeE
	.align		8
        /*0058*/ 	.dword	_ZN52_INTERNAL_aa9a477a_21_UpSampleBilinear2d_cu_607db5e34cuda3std3__420unreachable_sentinelE
	.align		8
        /*0060*/ 	.dword	_ZN52_INTERNAL_aa9a477a_21_UpSampleBilinear2d_cu_607db5e34cuda3std6ranges3__45__cpo4swapE
	.align		8
        /*0068*/ 	.dword	_ZN52_INTERNAL_aa9a477a_21_UpSampleBilinear2d_cu_607db5e34cuda3std6ranges3__45__cpo9iter_moveE
	.align		8
        /*0070*/ 	.dword	_ZN52_INTERNAL_aa9a477a_21_UpSampleBilinear2d_cu_607db5e34cuda3std6ranges3__45__cpo5beginE
	.align		8
        /*0078*/ 	.dword	_ZN52_INTERNAL_aa9a477a_21_UpSampleBilinear2d_cu_607db5e34cuda3std6ranges3__45__cpo3endE
	.align		8
        /*0080*/ 	.dword	_ZN52_INTERNAL_aa9a477a_21_UpSampleBilinear2d_cu_607db5e34cuda3std6ranges3__45__cpo6cbeginE
	.align		8
        /*0088*/ 	.dword	_ZN52_INTERNAL_aa9a477a_21_UpSampleBilinear2d_cu_607db5e34cuda3std6ranges3__45__cpo4cendE
	.align		8
        /*0090*/ 	.dword	_ZN52_INTERNAL_aa9a477a_21_UpSampleBilinear2d_cu_607db5e34cuda3std6ranges3__45__cpo7advanceE
	.align		8
        /*0098*/ 	.dword	_ZN52_INTERNAL_aa9a477a_21_UpSampleBilinear2d_cu_607db5e34cuda3std6ranges3__45__cpo9iter_swapE
	.align		8
        /*00a0*/ 	.dword	_ZN52_INTERNAL_aa9a477a_21_UpSampleBilinear2d_cu_607db5e34cuda3std6ranges3__45__cpo4nextE
	.align		8
        /*00a8*/ 	.dword	_ZN52_INTERNAL_aa9a477a_21_UpSampleBilinear2d_cu_607db5e34cuda3std6ranges3__45__cpo4prevE
	.align		8
        /*00b0*/ 	.dword	_ZN52_INTERNAL_aa9a477a_21_UpSampleBilinear2d_cu_607db5e34cuda3std6ranges3__45__cpo4dataE
	.align		8
        /*00b8*/ 	.dword	_ZN52_INTERNAL_aa9a477a_21_UpSampleBilinear2d_cu_607db5e34cuda3std6ranges3__45__cpo5cdataE
	.align		8
        /*00c0*/ 	.dword	_ZN52_INTERNAL_aa9a477a_21_UpSampleBilinear2d_cu_607db5e34cuda3std6ranges3__45__cpo4sizeE
	.align		8
        /*00c8*/ 	.dword	_ZN52_INTERNAL_aa9a477a_21_UpSampleBilinear2d_cu_607db5e34cuda3std6ranges3__45__cpo5ssizeE
	.align		8
        /*00d0*/ 	.dword	_ZN52_INTERNAL_aa9a477a_21_UpSampleBilinear2d_cu_607db5e34cuda3std6ranges3__45__cpo8distanceE
	.align		8
        /*00d8*/ 	.dword	_ZN52_INTERNAL_aa9a477a_21_UpSampleBilinear2d_cu_607db5e36thrust23THRUST_300001_SM_900_NS6system6detail10sequential3seqE


//--------------------- .text._ZN2at6native54_GLOBAL__N__aa9a477a_21_UpSampleBilinear2d_cu_607db5e336upsample_gen2d_aa_backward_out_frameIN3c108BFloat16EfNS0_18upsample_antialias20BicubicFilterFunctorEEEvT0_S7_NS_27GenericPackedTensorAccessorIT_Lm4ENS_16DefaultPtrTraitsElEENS8_IKS9_Lm4ESA_lEERKT1_ --------------------------
	.section	.text._ZN2at6native54_GLOBAL__N__aa9a477a_21_UpSampleBilinear2d_cu_607db5e336upsample_gen2d_aa_backward_out_frameIN3c108BFloat16EfNS0_18upsample_antialias20BicubicFilterFunctorEEEvT0_S7_NS_27GenericPackedTensorAccessorIT_Lm4ENS_16DefaultPtrTraitsElEENS8_IKS9_Lm4ESA_lEERKT1_,"ax",@progbits
	.align	128
.text._ZN2at6native54_GLOBAL__N__aa9a477a_21_UpSampleBilinear2d_cu_607db5e336upsample_gen2d_aa_backward_out_frameIN3c108BFloat16EfNS0_18upsample_antialias20BicubicFilterFunctorEEEvT0_S7_NS_27GenericPackedTensorAccessorIT_Lm4ENS_16DefaultPtrTraitsElEENS8_IKS9_Lm4ESA_lEERKT1_:
        .type           _ZN2at6native54_GLOBAL__N__aa9a477a_21_UpSampleBilinear2d_cu_607db5e336upsample_gen2d_aa_backward_out_frameIN3c108BFloat16EfNS0_18upsample_antialias20BicubicFilterFunctorEEEvT0_S7_NS_27GenericPackedTensorAccessorIT_Lm4ENS_16DefaultPtrTraitsElEENS8_IKS9_Lm4ESA_lEERKT1_,@function
        .size           _ZN2at6native54_GLOBAL__N__aa9a477a_21_UpSampleBilinear2d_cu_607db5e336upsample_gen2d_aa_backward_out_frameIN3c108BFloat16EfNS0_18upsample_antialias20BicubicFilterFunctorEEEvT0_S7_NS_27GenericPackedTensorAccessorIT_Lm4ENS_16DefaultPtrTraitsElEENS8_IKS9_Lm4ESA_lEERKT1_,(.L_x_1766 - _ZN2at6native54_GLOBAL__N__aa9a477a_21_UpSampleBilinear2d_cu_607db5e336upsample_gen2d_aa_backward_out_frameIN3c108BFloat16EfNS0_18upsample_antialias20BicubicFilterFunctorEEEvT0_S7_NS_27GenericPackedTensorAccessorIT_Lm4ENS_16DefaultPtrTraitsElEENS8_IKS9_Lm4ESA_lEERKT1_)
        .other          _ZN2at6native54_GLOBAL__N__aa9a477a_21_UpSampleBilinear2d_cu_607db5e336upsample_gen2d_aa_backward_out_frameIN3c108BFloat16EfNS0_18upsample_antialias20BicubicFilterFunctorEEEvT0_S7_NS_27GenericPackedTensorAccessorIT_Lm4ENS_16DefaultPtrTraitsElEENS8_IKS9_Lm4ESA_lEERKT1_,@"STO_CUDA_ENTRY STV_DEFAULT"
_ZN2at6native54_GLOBAL__N__aa9a477a_21_UpSampleBilinear2d_cu_607db5e336upsample_gen2d_aa_backward_out_frameIN3c108BFloat16EfNS0_18upsample_antialias20BicubicFilterFunctorEEEvT0_S7_NS_27GenericPackedTensorAccessorIT_Lm4ENS_16DefaultPtrTraitsElEENS8_IKS9_Lm4ESA_lEERKT1_:
[----:B------:R-:W0:Y:S01]  /*0000*/  LDC R1, c[0x0][0x28] ;  /* 0x00000a00ff017b82 */ /* 0x000e220000000800 */
[----:B------:R-:W1:Y:S01]  /*0010*/  S2R R2, SR_CTAID.X ;  /* 0x0000000000027919 */ /* 0x000e620000002500 */
[----:B------:R-:W-:Y:S01]  /*0020*/  ULDC UR6, c[0x0][0x0] ;  /* 0x0000000000067ab9 */ /* 0x000fe20000000800 */
[----:B------:R-:W-:Y:S01]  /*0030*/  ULDC UR4, c[0x0][0x4] ;  /* 0x0000010000047ab9 */ /* 0x000fe20000000800 */
[----:B------:R-:W-:Y:S01]  /*0040*/  ULDC UR5, c[0x0][0x280] ;  /* 0x0000a00000057ab9 */ /* 0x000fe20000000800 */
[----:B------:R-:W1:Y:S01]  /*0050*/  S2R R19, SR_TID.X ;  /* 0x0000000000137919 */ /* 0x000e620000002100 */
[----:B0-----:R-:W-:Y:S01]  /*0060*/  VIADD R1, R1, 0xfffffff0 ;  /* 0xfffffff001017836 */ /* 0x001fe20000000000 */
[----:B------:R-:W0:Y:S01]  /*0070*/  S2R R7, SR_CTAID.Y ;  /* 0x0000000000077919 */ /* 0x000e220000002600 */
[----:B------:R-:W0:Y:S01]  /*0080*/  S2R R20, SR_TID.Y ;  /* 0x0000000000147919 */ /* 0x000e220000002200 */
[----:B-1----:R-:W-:-:S05]  /*0090*/  IMAD R2, R2, UR6, R19 ;  /* 0x0000000602027c24 */ /* 0x002fca000f8e0213 */
[----:B------:R-:W-:Y:S01]  /*00a0*/  ISETP.GE.AND P0, PT, R2, UR5, PT ;  /* 0x0000000502007c0c */ /* 0x000fe2000bf06270 */
[----:B0-----:R-:W-:Y:S01]  /*00b0*/  IMAD R7, R7, UR4, R20 ;  /* 0x0000000407077c24 */ /* 0x001fe2000f8e0214 */
[----:B------:R-:W-:-:S04]  /*00c0*/  ULDC UR4, c[0x0][0x278] ;  /* 0x00009e0000047ab9 */ /* 0x000fc80000000800 */
[----:B------:R-:W-:-:S13]  /*00d0*/  ISETP.GE.OR P0, PT, R7, UR4, P0 ;  /* 0x0000000407007c0c */ /* 0x000fda0008706670 */
[----:B------:R-:W-:Y:S05]  /*00e0*/  @P0 EXIT ;  /* 0x000000000000094d */ /* 0x000fea0003800000 */
[----:B------:R-:W0:Y:S01]  /*00f0*/  LDC R15, c[0x0][0x238] ;  /* 0x00008e00ff0f7b82 */ /* 0x000e220000000800 */
[----:B------:R-:W-:-:S07]  /*0100*/  ULDC.64 UR8, c[0x0][0x208] ;  /* 0x0000820000087ab9 */ /* 0x000fce0000000a00 */
[----:B------:R-:W1:Y:S01]  /*0110*/  LDC R17, c[0x0][0x230] ;  /* 0x00008c00ff117b82 */ /* 0x000e620000000800 */
[----:B0-----:R-:W-:Y:S02]  /*0120*/  ISETP.NE.AND P0, PT, R15, UR5, PT ;  /* 0x000000050f007c0c */ /* 0x001fe4000bf05270 */
[----:B-1----:R-:W-:-:S13]  /*0130*/  ISETP.EQ.AND P1, PT, R17, UR4, PT ;  /* 0x0000000411007c0c */ /* 0x002fda000bf22270 */
[----:B------:R-:W-:Y:S05]  /*0140*/  @!P0 BRA P1, `(.L_x_0) ;  /* 0x0000004000388947 */ /* 0x000fea0000800000 */
[----:B------:R-:W0:Y:S01]  /*0150*/  LDC.64 R10, c[0x0][0x210] ;  /* 0x00008400ff0a7b82 */ /* 0x000e220000000a00 */
[----:B------:R-:W-:Y:S01]  /*0160*/  I2FP.F32.S32 R9, R7 ;  /* 0x0000000700097245 */ /* 0x000fe20000201400 */
[----:B------:R-:W-:Y:S01]  /*0170*/  BSSY B0, `(.L_x_1) ;  /* 0x0000152000007945 */ /* 0x000fe20003800000 */
[----:B------:R-:W-:Y:S02]  /*0180*/  I2FP.F32.S32 R18, R2 ;  /* 0x0000000200127245 */ /* 0x000fe40000201400 */
[----:B------:R-:W-:Y:S01]  /*0190*/  ISETP.NE.AND P1, PT, R20, RZ, PT ;  /* 0x000000ff1400720c */ /* 0x000fe20003f25270 */
[----:B------:R-:W-:Y:S02]  /*01a0*/  FADD.FTZ R9, R9, 0.5 ;  /* 0x3f00000009097421 */ /* 0x000fe40000010000 */
[----:B------:R-:W-:Y:S01]  /*01b0*/  FADD.FTZ R18, R18, 0.5 ;  /* 0x3f00000012127421 */ /* 0x000fe20000010000 */
[C---:B0-----:R-:W-:Y:S01]  /*01c0*/  FADD.FTZ R0, R10.reuse, R10 ;  /* 0x0000000a0a007221 */ /* 0x041fe20000010000 */
[----:B------:R-:W-:Y:S01]  /*01d0*/  FSETP.GE.FTZ.AND P0, PT, R10, 1, PT ;  /* 0x3f8000000a00780b */ /* 0x000fe20003f16000 */
[----:B------:R-:W-:-:S03]  /*01e0*/  FADD.FTZ R3, R11, R11 ;  /* 0x0000000b0b037221 */ /* 0x000fc60000010000 */
[----:B------:R-:W-:Y:S02]  /*01f0*/  FSEL R0, R0, 2, P0 ;  /* 0x4000000000007808 */ /* 0x000fe40000000000 */
[----:B------:R-:W-:Y:S02]  /*0200*/  FSETP.GE.FTZ.AND P0, PT, R11, 1, PT ;  /* 0x3f8000000b00780b */ /* 0x000fe40003f16000 */
[----:B------:R0:W1:Y:S01]  /*0210*/  F2I.FTZ.CEIL.NTZ R6, R0 ;  /* 0x0000000000067305 */ /* 0x000062000021b100 */
[----:B------:R-:W-:Y:S01]  /*0220*/  FFMA.FTZ R4, R9, R10, R0 ;  /* 0x0000000a09047223 */ /* 0x000fe20000010000 */
[----:B------:R-:W-:-:S03]  /*0230*/  FSEL R3, R3, 2, P0 ;  /* 0x4000000003037808 */ /* 0x000fc60000000000 */
[----:B------:R-:W-:Y:S02]  /*0240*/  FADD.FTZ R13, R4, 0.5 ;  /* 0x3f000000040d7421 */ /* 0x000fe40000010000 */
[-CC-:B------:R-:W-:Y:S01]  /*0250*/  FFMA.FTZ R4, R18, R11.reuse, -R3.reuse ;  /* 0x0000000b12047223 */ /* 0x180fe20000010803 */
[----:B------:R-:W2:Y:S01]  /*0260*/  F2I.FTZ.CEIL.NTZ R5, R3 ;  /* 0x0000000300057305 */ /* 0x000ea2000021b100 */
[----:B0-----:R-:W-:Y:S02]  /*0270*/  FFMA.FTZ R0, R9, R10, -R0 ;  /* 0x0000000a09007223 */ /* 0x001fe40000010800 */
[----:B------:R-:W-:Y:S01]  /*0280*/  FADD.FTZ R8, R4, 0.5 ;  /* 0x3f00000004087421 */ /* 0x000fe20000010000 */
[----:B------:R-:W-:Y:S01]  /*0290*/  FFMA.FTZ R4, R18, R11, R3 ;  /* 0x0000000b12047223 */ /* 0x000fe20000010003 */
[----:B------:R-:W-:Y:S01]  /*02a0*/  FADD.FTZ R10, R0, 0.5 ;  /* 0x3f000000000a7421 */ /* 0x000fe20000010000 */
[----:B-1----:R-:W-:Y:S02]  /*02b0*/  IMAD.SHL.U32 R6, R6, 0x2, RZ ;  /* 0x0000000206067824 */ /* 0x002fe400078e00ff */
[----:B------:R-:W-:Y:S01]  /*02c0*/  FADD.FTZ R12, R4, 0.5 ;  /* 0x3f000000040c7421 */ /* 0x000fe20000010000 */
[----:B------:R0:W1:Y:S01]  /*02d0*/  F2I.FTZ.TRUNC.NTZ R14, R13 ;  /* 0x0000000d000e7305 */ /* 0x000062000021f100 */
[----:B--2---:R-:W-:-:S07]  /*02e0*/  SHF.L.U32 R5, R5, 0x1, RZ ;  /* 0x0000000105057819 */ /* 0x004fce00000006ff */
[----:B------:R-:W2:Y:S01]  /*02f0*/  F2I.FTZ.TRUNC.NTZ R10, R10 ;  /* 0x0000000a000a7305 */ /* 0x000ea2000021f100 */
[----:B0-----:R-:W-:Y:S02]  /*0300*/  VIADD R13, R6, 0x1 ;  /* 0x00000001060d7836 */ /* 0x001fe40000000000 */
[----:B------:R-:W-:Y:S02]  /*0310*/  VIADD R0, R5, 0x1 ;  /* 0x0000000105007836 */ /* 0x000fe40000000000 */
[----:B------:R-:W-:Y:S01]  /*0320*/  IMAD R13, R13, R20, RZ ;  /* 0x000000140d0d7224 */ /* 0x000fe200078e02ff */
[----:B-1----:R-:W-:Y:S02]  /*0330*/  VIMNMX R4, R14, R17, PT ;  /* 0x000000110e047248 */ /* 0x002fe40003fe0100 */
[----:B------:R-:W0:Y:S01]  /*0340*/  F2I.FTZ.TRUNC.NTZ R8, R8 ;  /* 0x0000000800087305 */ /* 0x000e22000021f100 */
[C---:B------:R-:W-:Y:S02]  /*0350*/  IMAD R26, R0.reuse, UR6, R13 ;  /* 0x00000006001a7c24 */ /* 0x040fe4000f8e020d */
[----:B------:R-:W-:Y:S01]  /*0360*/  IMAD R0, R0, R19, RZ ;  /* 0x0000001300007224 */ /* 0x000fe200078e02ff */
[----:B--2---:R-:W-:-:S04]  /*0370*/  VIMNMX R31, RZ, R10, !PT ;  /* 0x0000000aff1f7248 */ /* 0x004fc80007fe0100 */
[----:B------:R-:W1:Y:S01]  /*0380*/  F2I.FTZ.TRUNC.NTZ R12, R12 ;  /* 0x0000000c000c7305 */ /* 0x000e62000021f100 */
[----:B------:R-:W-:Y:S01]  /*0390*/  IMAD.IADD R27, R4, 0x1, -R31 ;  /* 0x00000001041b7824 */ /* 0x000fe200078e0a1f */
[----:B0-----:R-:W-:Y:S02]  /*03a0*/  VIMNMX R29, RZ, R8, !PT ;  /* 0x00000008ff1d7248 */ /* 0x001fe40007fe0100 */
[----:B-1----:R-:W-:-:S04]  /*03b0*/  VIMNMX R3, R12, R15, PT ;  /* 0x0000000f0c037248 */ /* 0x002fc80003fe0100 */
[----:B------:R-:W-:Y:S01]  /*03c0*/  IADD3 R30, -R29, R3, RZ ;  /* 0x000000031d1e7210 */ /* 0x000fe20007ffe1ff */
[----:B------:R-:W-:Y:S06]  /*03d0*/  @P1 BRA `(.L_x_2) ;  /* 0x0000001000ac1947 */ /* 0x000fec0003800000 */
[----:B------:R-:W-:Y:S01]  /*03e0*/  I2FP.F32.S32 R13, R29 ;  /* 0x0000001d000d7245 */ /* 0x000fe20000201400 */
[----:B------:R-:W-:-:S04]  /*03f0*/  IMAD.MOV.U32 R8, RZ, RZ, 0x3f800000 ;  /* 0x3f800000ff087424 */ /* 0x000fc800078e00ff */
[----:B------:R-:W-:Y:S01]  /*0400*/  FFMA.FTZ R18, -R18, R11, R13 ;  /* 0x0000000b12127223 */ /* 0x000fe2000001010d */
[----:B------:R-:W-:Y:S06]  /*0410*/  @!P0 BRA `(.L_x_3) ;  /* 0x0000000000508947 */ /* 0x000fec0003800000 */
[----:B------:R-:W-:-:S06]  /*0420*/  FMUL.FTZ R11, R11, 1 ;  /* 0x3f8000000b0b7820 */ /* 0x000fcc0000410000 */
[----:B------:R-:W0:Y:S08]  /*0430*/  F2F.F64.F32 R10, R11 ;  /* 0x0000000b000a7310 */ /* 0x000e300000201800 */
[----:B0-----:R-:W0:Y:S01]  /*0440*/  MUFU.RCP64H R13, R11 ;  /* 0x0000000b000d7308 */ /* 0x001e220000001800 */
[----:B------:R-:W-:-:S04]  /*0450*/  IADD3 R12, R11, 0x300402, RZ ;  /* 0x003004020b0c7810 */ /* 0x000fc80007ffe0ff */
[----:B------:R-:W-:Y:S02]  /*0460*/  FSETP.GEU.AND P0, PT, |R12|, 5.8789094863358348022e-39, PT ;  /* 0x004004020c00780b */ /* 0x000fe40003f0e200 */
[----:B0-----:R-:W-:-:S08]  /*0470*/  DFMA R14, -R10, R12, 1 ;  /* 0x3ff000000a0e742b */ /* 0x001fd0000000010c */
[----:B------:R-:W-:-:S08]  /*0480*/  DFMA R14, R14, R14, R14 ;  /* 0x0000000e0e0e722b */ /* 0x000fd0000000000e */
[----:B------:R-:W-:-:S08]  /*0490*/  DFMA R14, R12, R14, R12 ;  /* 0x0000000e0c0e722b */ /* 0x000fd0000000000c */
[----:B------:R-:W-:-:S08]  /*04a0*/  DFMA R16, -R10, R14, 1 ;  /* 0x3ff000000a10742b */ /* 0x000fd0000000010e */
[----:B------:R-:W-:Y:S01]  /*04b0*/  DFMA R14, R14, R16, R14 ;  /* 0x000000100e0e722b */ /* 0x000fe2000000000e */
[----:B------:R-:W-:Y:S10]  /*04c0*/  @P0 BRA `(.L_x_4) ;  /* 0x0000000000100947 */ /* 0x000ff40003800000 */
[----:B------:R-:W-:-:S05]  /*04d0*/  LOP3.LUT R8, R11, 0x7fffffff, RZ, 0xc0, !PT ;  /* 0x7fffffff0b087812 */ /* 0x000fca00078ec0ff */
[----:B------:R-:W-:Y:S01]  /*04e0*/  VIADD R14, R8, 0xfff00000 ;  /* 0xfff00000080e7836 */ /* 0x000fe20000000000 */
[----:B------:R-:W-:-:S07]  /*04f0*/  MOV R8, 0x510 ;  /* 0x0000051000087802 */ /* 0x000fce0000000f00 */
[----:B------:R-:W-:Y:S05]  /*0500*/  CALL.REL.NOINC `($__internal_0_$__cuda_sm20_dblrcp_rn_slowpath_v3) ;  /* 0x0000004000d07944 */ /* 0x000fea0003c00000 */
.L_x_4:
[----:B------:R-:W-:Y:S01]  /*0510*/  UMOV UR4, 0xf0000000 ;  /* 0xf000000000047882 */ /* 0x000fe20000000000 */
[----:B------:R-:W-:Y:S01]  /*0520*/  UMOV UR5, 0x380fffff ;  /* 0x380fffff00057882 */ /* 0x000fe20000000000 */
[----:B------:R-:W0:Y:S01]  /*0530*/  F2F.F32.F64 R8, R14 ;  /* 0x0000000e00087310 */ /* 0x000e220000301000 */
[----:B------:R-:W-:-:S14]  /*0540*/  DSETP.GEU.AND P0, PT, |R14|, UR4, PT ;  /* 0x000000040e007e2a */ /* 0x000fdc000bf0e200 */
[----:B0-----:R-:W-:-:S07]  /*0550*/  @!P0 FMUL R8, R8, 1.175494350822287508e-38 ;  /* 0x0080000008088820 */ /* 0x001fce0000400000 */
.L_x_3:
[----:B------:R-:W-:Y:S01]  /*0560*/  ISETP.GE.AND P0, PT, R30, 0x1, PT ;  /* 0x000000011e00780c */ /* 0x000fe20003f06270 */
[----:B------:R-:W-:Y:S01]  /*0570*/  BSSY B2, `(.L_x_5) ;  /* 0x00000a7000027945 */ /* 0x000fe20003800000 */
[----:B------:R-:W-:-:S11]  /*0580*/  IMAD.MOV.U32 R10, RZ, RZ, RZ ;  /* 0x000000ffff0a7224 */ /* 0x000fd600078e00ff */
[----:B------:R-:W-:Y:S05]  /*0590*/  @!P0 BRA `(.L_x_6) ;  /* 0x0000000800908947 */ /* 0x000fea0003800000 */
[----:B------:R-:W-:Y:S01]  /*05a0*/  LOP3.LUT R10, RZ, R3, RZ, 0x33, !PT ;  /* 0x00000003ff0a7212 */ /* 0x000fe200078e33ff */
[----:B------:R-:W-:Y:S01]  /*05b0*/  BSSY B1, `(.L_x_7) ;  /* 0x000007e000017945 */ /* 0x000fe20003800000 */
[----:B------:R-:W-:Y:S01]  /*05c0*/  LOP3.LUT R15, R30, 0x3, RZ, 0xc0, !PT ;  /* 0x000000031e0f7812 */ /* 0x000fe200078ec0ff */
[----:B------:R-:W-:Y:S01]  /*05d0*/  IMAD.MOV.U32 R13, RZ, RZ, RZ ;  /* 0x000000ffff0d7224 */ /* 0x000fe200078e00ff */
[----:B------:R-:W-:-:S04]  /*05e0*/  IADD3 R10, -R10, -0x2, -R29 ;  /* 0xfffffffe0a0a7810 */ /* 0x000fc80007ffe91d */
[----:B------:R-:W-:Y:S02]  /*05f0*/  ISETP.GE.U32.AND P1, PT, R10, 0x3, PT ;  /* 0x000000030a00780c */ /* 0x000fe40003f26070 */
[----:B------:R-:W-:-:S11]  /*0600*/  MOV R10, RZ ;  /* 0x000000ff000a7202 */ /* 0x000fd60000000f00 */
[----:B------:R-:W-:Y:S05]  /*0610*/  @!P1 BRA `(.L_x_8) ;  /* 0x0000000400dc9947 */ /* 0x000fea0003800000 */
[----:B------:R-:W0:Y:S01]  /*0620*/  S2UR UR5, SR_CgaCtaId ;  /* 0x00000000000579c3 */ /* 0x000e220000008800 */
[----:B------:R-:W-:Y:S01]  /*0630*/  VIADD R0, R5, 0x1 ;  /* 0x0000000105007836 */ /* 0x000fe20000000000 */
[----:B------:R-:W-:Y:S01]  /*0640*/  UMOV UR4, 0x400 ;  /* 0x0000040000047882 */ /* 0x000fe20000000000 */
[----:B------:R-:W-:Y:S01]  /*0650*/  IADD3 R12, R30, -R15, RZ ;  /* 0x8000000f1e0c7210 */ /* 0x000fe20007ffe0ff */
[----:B------:R-:W-:Y:S02]  /*0660*/  IMAD.MOV.U32 R10, RZ, RZ, RZ ;  /* 0x000000ffff0a7224 */ /* 0x000fe400078e00ff */
[----:B------:R-:W-:Y:S02]  /*0670*/  IMAD R0, R0, R19, RZ ;  /* 0x0000001300007224 */ /* 0x000fe400078e02ff */
[----:B------:R-:W-:Y:S01]  /*0680*/  IMAD.MOV.U32 R13, RZ, RZ, RZ ;  /* 0x000000ffff0d7224 */ /* 0x000fe200078e00ff */
[----:B0-----:R-:W-:-:S06]  /*0690*/  ULEA UR4, UR5, UR4, 0x18 ;  /* 0x0000000405047291 */ /* 0x001fcc000f8ec03f */
[----:B------:R-:W-:-:S07]  /*06a0*/  LEA R11, R0, UR4, 0x1 ;  /* 0x00000004000b7c11 */ /* 0x000fce000f8e08ff */
.L_x_21:
[----:B------:R-:W-:Y:S01]  /*06b0*/  I2FP.F32.S32 R17, R13 ;  /* 0x0000000d00117245 */ /* 0x000fe20000201400 */
[----:B------:R-:W-:Y:S04]  /*06c0*/  BSSY B3, `(.L_x_9) ;  /* 0x0000014000037945 */ /* 0x000fe80003800000 */
[----:B------:R-:W-:-:S04]  /*06d0*/  FADD.FTZ R17, R18, R17 ;  /* 0x0000001112117221 */ /* 0x000fc80000010000 */
[----:B------:R-:W-:-:S04]  /*06e0*/  FADD.FTZ R17, R17, 0.5 ;  /* 0x3f00000011117421 */ /* 0x000fc80000010000 */
[----:B------:R-:W-:-:S05]  /*06f0*/  FMUL.FTZ R17, R17, R8 ;  /* 0x0000000811117220 */ /* 0x000fca0000410000 */
[----:B------:R-:W-:-:S13]  /*0700*/  FSETP.GEU.FTZ.AND P1, PT, R17, RZ, PT ;  /* 0x000000ff1100720b */ /* 0x000fda0003f3e000 */
[----:B------:R-:W-:-:S05]  /*0710*/  @!P1 FADD.FTZ R17, -R17, -RZ ;  /* 0x800000ff11119221 */ /* 0x000fca0000010100 */
[----:B------:R-:W-:-:S13]  /*0720*/  FSETP.GEU.FTZ.AND P1, PT, R17, 1, PT ;  /* 0x3f8000001100780b */ /* 0x000fda0003f3e000 */
[----:B------:R-:W-:Y:S05]  /*0730*/  @!P1 BRA `(.L_x_10) ;  /* 0x0000000000209947 */ /* 0x000fea0003800000 */
[----:B------:R-:W-:Y:S01]  /*0740*/  FSETP.GEU.FTZ.AND P1, PT, R17, 2, PT ;  /* 0x400000001100780b */ /* 0x000fe20003f3e000 */
[----:B------:R-:W-:-:S12]  /*0750*/  HFMA2.MMA R21, -RZ, RZ, 0, 0 ;  /* 0x00000000ff157435 */ /* 0x000fd800000001ff */
[----:B------:R-:W-:Y:S05]  /*0760*/  @P1 BRA `(.L_x_11) ;  /* 0x0000000000241947 */ /* 0x000fea0003800000 */
[----:B------:R-:W-:-:S04]  /*0770*/  FADD.FTZ R14, R17, -5 ;  /* 0xc0a00000110e7421 */ /* 0x000fc80000010000 */
[----:B------:R-:W-:-:S04]  /*0780*/  FFMA.FTZ R14, R17, R14, 8 ;  /* 0x41000000110e7423 */ /* 0x000fc8000001000e */
[----:B------:R-:W-:-:S04]  /*0790*/  FFMA.FTZ R14, R17, R14, -4 ;  /* 0xc0800000110e7423 */ /* 0x000fc8000001000e */
[----:B------:R-:W-:Y:S01]  /*07a0*/  FMUL.FTZ R21, R14, -0.5 ;  /* 0xbf0000000e157820 */ /* 0x000fe20000410000 */
[----:B------:R-:W-:Y:S06]  /*07b0*/  BRA `(.L_x_11) ;  /* 0x0000000000107947 */ /* 0x000fec0003800000 */
.L_x_10:
[----:B------:R-:W-:-:S04]  /*07c0*/  IMAD.MOV.U32 R14, RZ, RZ, 0x3fc00000 ;  /* 0x3fc00000ff0e7424 */ /* 0x000fc800078e00ff */
[----:B------:R-:W-:-:S04]  /*07d0*/  FFMA.FTZ R14, R17, R14, -2.5 ;  /* 0xc0200000110e7423 */ /* 0x000fc8000001000e */
[----:B------:R-:W-:-:S04]  /*07e0*/  FMUL.FTZ R14, R17, R14 ;  /* 0x0000000e110e7220 */ /* 0x000fc80000410000 */
[----:B------:R-:W-:-:S07]  /*07f0*/  FFMA.FTZ R21, R17, R14, 1 ;  /* 0x3f80000011157423 */ /* 0x000fce000001000e */
.L_x_11:
[----:B------:R-:W-:Y:S05]  /*0800*/  BSYNC B3 ;  /* 0x0000000000037941 */ /* 0x000fea0003800000 */
.L_x_9:
[----:B------:R-:W-:Y:S01]  /*0810*/  VIADD R14, R13, 0x1 ;  /* 0x000000010d0e7836 */ /* 0x000fe20000000000 */
[----:B------:R-:W-:Y:S04]  /*0820*/  BSSY B3, `(.L_x_12) ;  /* 0x0000018000037945 */ /* 0x000fe80003800000 */
[----:B------:R-:W-:Y:S02]  /*0830*/  I2FP.F32.S32 R17, R14 ;  /* 0x0000000e00117245 */ /* 0x000fe40000201400 */
[----:B------:R-:W-:Y:S01]  /*0840*/  F2FP.BF16.F32.PACK_AB R14, RZ, R21 ;  /* 0x00000015ff0e723e */ /* 0x000fe200000010ff */
[----:B------:R-:W-:Y:S02]  /*0850*/  FADD.FTZ R21, R21, R10 ;  /* 0x0000000a15157221 */ /* 0x000fe40000010000 */
[----:B------:R-:W-:-:S02]  /*0860*/  FADD.FTZ R17, R18, R17 ;  /* 0x0000001112117221 */ /* 0x000fc40000010000 */
[----:B------:R0:W-:Y:S02]  /*0870*/  STS.U16 [R11], R14 ;  /* 0x0000000e0b007388 */ /* 0x0001e40000000400 */
[----:B------:R-:W-:-:S04]  /*0880*/  FADD.FTZ R17, R17, 0.5 ;  /* 0x3f00000011117421 */ /* 0x000fc80000010000 */
[----:B------:R-:W-:-:S05]  /*0890*/  FMUL.FTZ R17, R17, R8 ;  /* 0x0000000811117220 */ /* 0x000fca0000410000 */
[----:B------:R-:W-:-:S13]  /*08a0*/  FSETP.GEU.FTZ.AND P1, PT, R17, RZ, PT ;  /* 0x000000ff1100720b */ /* 0x000fda0003f3e000 */
[----:B------:R-:W-:-:S05]  /*08b0*/  @!P1 FADD.FTZ R17, -R17, -RZ ;  /* 0x800000ff11119221 */ /* 0x000fca0000010100 */
[----:B------:R-:W-:-:S13]  /*08c0*/  FSETP.GEU.FTZ.AND P1, PT, R17, 1, PT ;  /* 0x3f8000001100780b */ /* 0x000fda0003f3e000 */
[----:B0-----:R-:W-:Y:S05]  /*08d0*/  @!P1 BRA `(.L_x_13) ;  /* 0x0000000000209947 */ /* 0x001fea0003800000 */
[----:B------:R-:W-:Y:S02]  /*08e0*/  FSETP.GEU.FTZ.AND P1, PT, R17, 2, PT ;  /* 0x400000001100780b */ /* 0x000fe40003f3e000 */
[----:B------:R-:W-:-:S11]  /*08f0*/  MOV R10, RZ ;  /* 0x000000ff000a7202 */ /* 0x000fd60000000f00 */
[----:B------:R-:W-:Y:S05]  /*0900*/  @P1 BRA `(.L_x_14) ;  /* 0x0000000000241947 */ /* 0x000fea0003800000 */
[----:B------:R-:W-:-:S04]  /*0910*/  FADD.FTZ R10, R17, -5 ;  /* 0xc0a00000110a7421 */ /* 0x000fc80000010000 */
[----:B------:R-:W-:-:S04]  /*0920*/  FFMA.FTZ R10, R17, R10, 8 ;  /* 0x41000000110a7423 */ /* 0x000fc8000001000a */
[----:B------:R-:W-:-:S04]  /*0930*/  FFMA.FTZ R10, R17, R10, -4 ;  /* 0xc0800000110a7423 */ /* 0x000fc8000001000a */
[----:B------:R-:W-:Y:S01]  /*0940*/  FMUL.FTZ R10, R10, -0.5 ;  /* 0xbf0000000a0a7820 */ /* 0x000fe20000410000 */
[----:B------:R-:W-:Y:S06]  /*0950*/  BRA `(.L_x_14) ;  /* 0x0000000000107947 */ /* 0x000fec0003800000 */
.L_x_13:
[----:B------:R-:W-:-:S04]  /*0960*/  IMAD.MOV.U32 R10, RZ, RZ, 0x3fc00000 ;  /* 0x3fc00000ff0a7424 */ /* 0x000fc800078e00ff */
[----:B------:R-:W-:-:S04]  /*0970*/  FFMA.FTZ R10, R17, R10, -2.5 ;  /* 0xc0200000110a7423 */ /* 0x000fc8000001000a */
[----:B------:R-:W-:-:S04]  /*0980*/  FMUL.FTZ R10, R17, R10 ;  /* 0x0000000a110a7220 */ /* 0x000fc80000410000 */
[----:B------:R-:W-:-:S07]  /*0990*/  FFMA.FTZ R10, R17, R10, 1 ;  /* 0x3f800000110a7423 */ /* 0x000fce000001000a */
.L_x_14:
[----:B------:R-:W-:Y:S05]  /*09a0*/  BSYNC B3 ;  /* 0x0000000000037941 */ /* 0x000fea0003800000 */
.L_x_12:
[----:B------:R-:W-:Y:S01]  /*09b0*/  VIADD R14, R13, 0x2 ;  /* 0x000000020d0e7836 */ /* 0x000fe20000000000 */
[----:B------:R-:W-:Y:S01]  /*09c0*/  BSSY B3, `(.L_x_15) ;  /* 0x0000018000037945 */ /* 0x000fe20003800000 */
[----:B------:R-:W-:-:S03]  /*09d0*/  FADD.FTZ R21, R21, R10 ;  /* 0x0000000a15157221 */ /* 0x000fc60000010000 */
[----:B------:R-:W-:Y:S02]  /*09e0*/  I2FP.F32.S32 R17, R14 ;  /* 0x0000000e00117245 */ /* 0x000fe40000201400 */
[----:B------:R-:W-:-:S03]  /*09f0*/  F2FP.BF16.F32.PACK_AB R14, RZ, R10 ;  /* 0x0000000aff0e723e */ /* 0x000fc600000010ff */
[----:B------:R-:W-:Y:S02]  /*0a00*/  FADD.FTZ R17, R18, R17 ;  /* 0x0000001112117221 */ /* 0x000fe40000010000 */
[----:B------:R0:W-:Y:S02]  /*0a10*/  STS.U16 [R11+0x2], R14 ;  /* 0x0000020e0b007388 */ /* 0x0001e40000000400 */
[----:B------:R-:W-:-:S04]  /*0a20*/  FADD.FTZ R17, R17, 0.5 ;  /* 0x3f00000011117421 */ /* 0x000fc80000010000 */
[----:B------:R-:W-:-:S05]  /*0a30*/  FMUL.FTZ R17, R17, R8 ;  /* 0x0000000811117220 */ /* 0x000fca0000410000 */
[----:B------:R-:W-:-:S13]  /*0a40*/  FSETP.GEU.FTZ.AND P1, PT, R17, RZ, PT ;  /* 0x000000ff1100720b */ /* 0x000fda0003f3e000 */
[----:B------:R-:W-:-:S05]  /*0a50*/  @!P1 FADD.FTZ R17, -R17, -RZ ;  /* 0x800000ff11119221 */ /* 0x000fca0000010100 */
[----:B------:R-:W-:-:S13]  /*0a60*/  FSETP.GEU.FTZ.AND P1, PT, R17, 1, PT ;  /* 0x3f8000001100780b */ /* 0x000fda0003f3e000 */
[----:B0-----:R-:W-:Y:S05]  /*0a70*/  @!P1 BRA `(.L_x_16) ;  /* 0x0000000000209947 */ /* 0x001fea0003800000 */
        /* <DEDUP_REMOVED lines=8> */
.L_x_16:
[----:B------:R-:W-:-:S04]  /*0b00*/  IMAD.MOV.U32 R10, RZ, RZ, 0x3fc00000 ;  /* 0x3fc00000ff0a7424 */ /* 0x000fc800078e00ff */
[----:B------:R-:W-:-:S04]  /*0b10*/  FFMA.FTZ R10, R17, R10, -2.5 ;  /* 0xc0200000110a7423 */ /* 0x000fc8000001000a */
[----:B------:R-:W-:-:S04]  /*0b20*/  FMUL.FTZ R10, R17, R10 ;  /* 0x0000000a110a7220 */ /* 0x000fc80000410000 */
[----:B------:R-:W-:-:S07]  /*0b30*/  FFMA.FTZ R10, R17, R10, 1 ;  /* 0x3f800000110a7423 */ /* 0x000fce000001000a */
.L_x_17:
[----:B------:R-:W-:Y:S05]  /*0b40*/  BSYNC B3 ;  /* 0x0000000000037941 */ /* 0x000fea0003800000 */
.L_x_15:
        /* <DEDUP_REMOVED lines=21> */
.L_x_19:
[----:B------:R-:W-:-:S04]  /*0ca0*/  IMAD.MOV.U32 R10, RZ, RZ, 0x3fc00000 ;  /* 0x3fc00000ff0a7424 */ /* 0x000fc800078e00ff */
[----:B------:R-:W-:-:S04]  /*0cb0*/  FFMA.FTZ R10, R17, R10, -2.5 ;  /* 0xc0200000110a7423 */ /* 0x000fc8000001000a */
[----:B------:R-:W-:-:S04]  /*0cc0*/  FMUL.FTZ R10, R17, R10 ;  /* 0x0000000a110a7220 */ /* 0x000fc80000410000 */
[----:B------:R-:W-:-:S07]  /*0cd0*/  FFMA.FTZ R10, R17, R10, 1 ;  /* 0x3f800000110a7423 */ /* 0x000fce000001000a */
.L_x_20:
[----:B------:R-:W-:Y:S05]  /*0ce0*/  BSYNC B3 ;  /* 0x0000000000037941 */ /* 0x000fea0003800000 */
.L_x_18:
[----:B------:R-:W-:Y:S01]  /*0cf0*/  VIADD R12, R12, 0xfffffffc ;  /* 0xfffffffc0c0c7836 */ /* 0x000fe20000000000 */
[----:B------:R-:W-:Y:S01]  /*0d00*/  F2FP.BF16.F32.PACK_AB R14, RZ, R10 ;  /* 0x0000000aff0e723e */ /* 0x000fe200000010ff */
[----:B------:R-:W-:Y:S01]  /*0d10*/  FADD.FTZ R10, R21, R10 ;  /* 0x0000000a150a7221 */ /* 0x000fe20000010000 */
[----:B------:R-:W-:Y:S02]  /*0d20*/  VIADD R13, R13, 0x4 ;  /* 0x000000040d0d7836 */ /* 0x000fe40000000000 */
[----:B------:R-:W-:Y:S02]  /*0d30*/  ISETP.NE.AND P1, PT, R12, RZ, PT ;  /* 0x000000ff0c00720c */ /* 0x000fe40003f25270 */
[----:B------:R-:W-:Y:S02]  /*0d40*/  PRMT R16, R14, 0x7610, R16 ;  /* 0x000076100e107816 */ /* 0x000fe40000000010 */
[----:B------:R-:W-:-:S03]  /*0d50*/  IADD3 R14, R11, 0x8, RZ ;  /* 0x000000080b0e7810 */ /* 0x000fc60007ffe0ff */
[----:B------:R0:W-:Y:S02]  /*0d60*/  STS.U16 [R11+0x6], R16 ;  /* 0x000006100b007388 */ /* 0x0001e40000000400 */
[----:B0-----:R-:W-:-:S04]  /*0d70*/  IMAD.MOV.U32 R11, RZ, RZ, R14 ;  /* 0x000000ffff0b7224 */ /* 0x001fc800078e000e */
[----:B------:R-:W-:Y:S05]  /*0d80*/  @P1 BRA `(.L_x_21) ;  /* 0xfffffff800481947 */ /* 0x000fea000383ffff */
.L_x_8:
[----:B------:R-:W-:Y:S05]  /*0d90*/  BSYNC B1 ;  /* 0x0000000000017941 */ /* 0x000fea0003800000 */
.L_x_7:
[----:B------:R-:W-:-:S13]  /*0da0*/  ISETP.NE.AND P1, PT, R15, RZ, PT ;  /* 0x000000ff0f00720c */ /* 0x000fda0003f25270 */
[----:B------:R-:W-:Y:S05]  /*0db0*/  @!P1 BRA `(.L_x_6) ;  /* 0x0000000000889947 */ /* 0x000fea0003800000 */
[----:B------:R-:W0:Y:S01]  /*0dc0*/  S2R R12, SR_CgaCtaId ;  /* 0x00000000000c7919 */ /* 0x000e220000008800 */
[----:B------:R-:W-:-:S04]  /*0dd0*/  MOV R11, 0x400 ;  /* 0x00000400000b7802 */ /* 0x000fc80000000f00 */
[----:B0-----:R-:W-:-:S07]  /*0de0*/  LEA R21, R12, R11, 0x18 ;  /* 0x0000000b0c157211 */ /* 0x001fce00078ec0ff */
.L_x_25:
        /* <DEDUP_REMOVED lines=17> */
.L_x_23:
[----:B------:R-:W-:-:S04]  /*0f00*/  IMAD.MOV.U32 R12, RZ, RZ, 0x3fc00000 ;  /* 0x3fc00000ff0c7424 */ /* 0x000fc800078e00ff */
[----:B------:R-:W-:-:S04]  /*0f10*/  FFMA.FTZ R12, R11, R12, -2.5 ;  /* 0xc02000000b0c7423 */ /* 0x000fc8000001000c */
[----:B------:R-:W-:-:S04]  /*0f20*/  FMUL.FTZ R12, R11, R12 ;  /* 0x0000000c0b0c7220 */ /* 0x000fc80000410000 */
[----:B------:R-:W-:-:S07]  /*0f30*/  FFMA.FTZ R17, R11, R12, 1 ;  /* 0x3f8000000b117423 */ /* 0x000fce000001000c */
.L_x_24:
[----:B------:R-:W-:Y:S05]  /*0f40*/  BSYNC B1 ;  /* 0x0000000000017941 */ /* 0x000fea0003800000 */
.L_x_22:
[----:B------:R-:W-:Y:S01]  /*0f50*/  IMAD.IADD R12, R0, 0x1, R13 ;  /* 0x00000001000c7824 */ /* 0x000fe200078e020d */
[----:B------:R-:W-:Y:S01]  /*0f60*/  F2FP.BF16.F32.PACK_AB R11, RZ, R17 ;  /* 0x00000011ff0b723e */ /* 0x000fe200000010ff */
[----:B------:R-:W-:Y:S02]  /*0f70*/  VIADD R15, R15, 0xffffffff ;  /* 0xffffffff0f0f7836 */ /* 0x000fe40000000000 */
[----:B------:R-:W-:Y:S01]  /*0f80*/  FADD.FTZ R10, R17, R10 ;  /* 0x0000000a110a7221 */ /* 0x000fe20000010000 */
[----:B------:R-:W-:Y:S01]  /*0f90*/  VIADD R13, R13, 0x1 ;  /* 0x000000010d0d7836 */ /* 0x000fe20000000000 */
[----:B------:R-:W-:Y:S02]  /*0fa0*/  LEA R12, R12, R21, 0x1 ;  /* 0x000000150c0c7211 */ /* 0x000fe400078e08ff */
[----:B------:R-:W-:-:S03]  /*0fb0*/  ISETP.NE.AND P1, PT, R15, RZ, PT ;  /* 0x000000ff0f00720c */ /* 0x000fc60003f25270 */
[----:B------:R0:W-:Y:S10]  /*0fc0*/  STS.U16 [R12], R11 ;  /* 0x0000000b0c007388 */ /* 0x0001f40000000400 */
[----:B0-----:R-:W-:Y:S05]  /*0fd0*/  @P1 BRA `(.L_x_25) ;  /* 0xfffffffc00841947 */ /* 0x001fea000383ffff */
.L_x_6:
[----:B------:R-:W-:Y:S05]  /*0fe0*/  BSYNC B2 ;  /* 0x0000000000027941 */ /* 0x000fea0003800000 */
.L_x_5:
[----:B------:R-:W-:Y:S01]  /*0ff0*/  BSSY B1, `(.L_x_26) ;  /* 0x0000048000017945 */ /* 0x000fe20003800000 */
[----:B------:R-:W-:-:S03]  /*1000*/  MOV R8, RZ ;  /* 0x000000ff00087202 */ /* 0x000fc60000000f00 */
[----:B------:R-:W-:Y:S05]  /*1010*/  @!P0 BRA `(.L_x_27) ;  /* 0x0000000400148947 */ /* 0x000fea0003800000 */
[----:B------:R-:W-:Y:S01]  /*1020*/  LOP3.LUT R8, RZ, R3, RZ, 0x33, !PT ;  /* 0x00000003ff087212 */ /* 0x000fe200078e33ff */
[----:B------:R-:W-:Y:S01]  /*1030*/  BSSY B2, `(.L_x_28) ;  /* 0x000002c000027945 */ /* 0x000fe20003800000 */
[----:B------:R-:W-:Y:S02]  /*1040*/  LOP3.LUT R11, R30, 0x3, RZ, 0xc0, !PT ;  /* 0x000000031e0b7812 */ /* 0x000fe400078ec0ff */
[----:B------:R-:W-:-:S04]  /*1050*/  IADD3 R8, -R8, -0x2, -R29 ;  /* 0xfffffffe08087810 */ /* 0x000fc80007ffe91d */
[----:B------:R-:W-:Y:S01]  /*1060*/  ISETP.GE.U32.AND P0, PT, R8, 0x3, PT ;  /* 0x000000030800780c */ /* 0x000fe20003f06070 */
[----:B------:R-:W-:-:S12]  /*1070*/  IMAD.MOV.U32 R8, RZ, RZ, RZ ;  /* 0x000000ffff087224 */ /* 0x000fd800078e00ff */
[----:B------:R-:W-:Y:S05]  /*1080*/  @!P0 BRA `(.L_x_29) ;  /* 0x0000000000988947 */ /* 0x000fea0003800000 */
[----:B------:R-:W0:Y:S01]  /*1090*/  F2F.BF16.F32 R13, R10 ;  /* 0x0000000a000d7304 */ /* 0x000e220000202000 */
[----:B------:R-:W-:Y:S01]  /*10a0*/  HFMA2.MMA R8, -RZ, RZ, 0, 0 ;  /* 0x00000000ff087435 */ /* 0x000fe200000001ff */
[----:B------:R-:W-:Y:S01]  /*10b0*/  FSETP.NEU.FTZ.AND P0, PT, R10, RZ, PT ;  /* 0x000000ff0a00720b */ /* 0x000fe20003f1d000 */
[----:B------:R-:W-:Y:S02]  /*10c0*/  IMAD.IADD R12, R30, 0x1, -R11 ;  /* 0x000000011e0c7824 */ /* 0x000fe400078e0a0b */
[----:B0-----:R-:W-:-:S10]  /*10d0*/  IMAD.U32 R13, R13, 0x10000, RZ ;  /* 0x000100000d0d7824 */ /* 0x001fd400078e00ff */
.L_x_32:
[----:B------:R-:W-:Y:S01]  /*10e0*/  VIADD R12, R12, 0xfffffffc ;  /* 0xfffffffc0c0c7836 */ /* 0x000fe20000000000 */
[----:B------:R-:W-:Y:S04]  /*10f0*/  BSSY B3, `(.L_x_30) ;  /* 0x000001d000037945 */ /* 0x000fe80003800000 */
[----:B------:R-:W-:Y:S01]  /*1100*/  ISETP.NE.AND P1, PT, R12, RZ, PT ;  /* 0x000000ff0c00720c */ /* 0x000fe20003f25270 */
[----:B0-----:R-:W-:-:S12]  /*1110*/  @!P0 BRA `(.L_x_31) ;  /* 0x0000000000688947 */ /* 0x001fd80003800000 */
[----:B------:R-:W0:Y:S01]  /*1120*/  S2UR UR5, SR_CgaCtaId ;  /* 0x00000000000579c3 */ /* 0x000e220000008800 */
[----:B------:R-:W-:Y:S01]  /*1130*/  UMOV UR4, 0x400 ;  /* 0x0000040000047882 */ /* 0x000fe20000000000 */
[----:B------:R-:W-:Y:S01]  /*1140*/  IADD3 R14, R0, R8, RZ ;  /* 0x00000008000e7210 */ /* 0x000fe20007ffe0ff */
[----:B------:R-:W1:Y:S01]  /*1150*/  MUFU.RCP R21, R13 ;  /* 0x0000000d00157308 */ /* 0x000e620000001000 */
[----:B0-----:R-:W-:-:S06]  /*1160*/  ULEA UR4, UR5, UR4, 0x18 ;  /* 0x0000000405047291 */ /* 0x001fcc000f8ec03f */
[----:B------:R-:W-:-:S05]  /*1170*/  LEA R14, R14, UR4, 0x1 ;  /* 0x000000040e0e7c11 */ /* 0x000fca000f8e08ff */
[----:B------:R-:W0:Y:S04]  /*1180*/  LDS.U16 R17, [R14+0x4] ;  /* 0x000004000e117984 */ /* 0x000e280000000400 */
[----:B------:R-:W2:Y:S04]  /*1190*/  LDS.U16 R15, [R14] ;  /* 0x000000000e0f7984 */ /* 0x000ea80000000400 */
[----:B------:R-:W3:Y:S04]  /*11a0*/  LDS.U16 R16, [R14+0x2] ;  /* 0x000002000e107984 */ /* 0x000ee80000000400 */
[----:B------:R-:W4:Y:S01]  /*11b0*/  LDS.U16 R18, [R14+0x6] ;  /* 0x000006000e127984 */ /* 0x000f220000000400 */
[----:B0-----:R-:W-:Y:S01]  /*11c0*/  SHF.L.U32 R17, R17, 0x10, RZ ;  /* 0x0000001011117819 */ /* 0x001fe200000006ff */
[----:B--2---:R-:W-:-:S04]  /*11d0*/  IMAD.U32 R15, R15, 0x10000, RZ ;  /* 0x000100000f0f7824 */ /* 0x004fc800078e00ff */
[-C--:B-1----:R-:W-:Y:S01]  /*11e0*/  FMUL.FTZ R17, R17, R21.reuse ;  /* 0x0000001511117220 */ /* 0x082fe20000410000 */
[----:B---3--:R-:W-:Y:S02]  /*11f0*/  IMAD.U32 R16, R16, 0x10000, RZ ;  /* 0x0001000010107824 */ /* 0x008fe400078e00ff */
[----:B------:R-:W-:Y:S02]  /*1200*/  FMUL.FTZ R15, R15, R21 ;  /* 0x000000150f0f7220 */ /* 0x000fe40000410000 */
[----:B------:R-:W-:Y:S01]  /*1210*/  F2FP.BF16.F32.PACK_AB R17, RZ, R17 ;  /* 0x00000011ff11723e */ /* 0x000fe200000010ff */
[----:B----4-:R-:W-:Y:S02]  /*1220*/  IMAD.U32 R18, R18, 0x10000, RZ ;  /* 0x0001000012127824 */ /* 0x010fe400078e00ff */
[----:B------:R-:W-:Y:S01]  /*1230*/  FMUL.FTZ R16, R16, R21 ;  /* 0x0000001510107220 */ /* 0x000fe20000410000 */
[----:B------:R-:W-:Y:S01]  /*1240*/  F2FP.BF16.F32.PACK_AB R15, RZ, R15 ;  /* 0x0000000fff0f723e */ /* 0x000fe200000010ff */
[----:B------:R0:W-:Y:S01]  /*1250*/  STS.U16 [R14+0x4], R17 ;  /* 0x000004110e007388 */ /* 0x0001e20000000400 */
[----:B------:R-:W-:-:S02]  /*1260*/  FMUL.FTZ R18, R18, R21 ;  /* 0x0000001512127220 */ /* 0x000fc40000410000 */
[----:B------:R-:W-:Y:S01]  /*1270*/  F2FP.BF16.F32.PACK_AB R16, RZ, R16 ;  /* 0x00000010ff10723e */ /* 0x000fe200000010ff */
[----:B------:R0:W-:Y:S02]  /*1280*/  STS.U16 [R14], R15 ;  /* 0x0000000f0e007388 */ /* 0x0001e40000000400 */
[----:B------:R-:W-:Y:S02]  /*1290*/  F2FP.BF16.F32.PACK_AB R18, RZ, R18 ;  /* 0x00000012ff12723e */ /* 0x000fe400000010ff */
[----:B------:R0:W-:Y:S04]  /*12a0*/  STS.U16 [R14+0x2], R16 ;  /* 0x000002100e007388 */ /* 0x0001e80000000400 */
[----:B------:R0:W-:Y:S02]  /*12b0*/  STS.U16 [R14+0x6], R18 ;  /* 0x000006120e007388 */ /* 0x0001e40000000400 */
.L_x_31:
[----:B------:R-:W-:Y:S05]  /*12c0*/  BSYNC B3 ;  /* 0x0000000000037941 */ /* 0x000fea0003800000 */
.L_x_30:
[----:B------:R-:W-:Y:S01]  /*12d0*/  VIADD R8, R8, 0x4 ;  /* 0x0000000408087836 */ /* 0x000fe20000000000 */
[----:B------:R-:W-:Y:S06]  /*12e0*/  @P1 BRA `(.L_x_32) ;  /* 0xfffffffc007c1947 */ /* 0x000fec000383ffff */
.L_x_29:
[----:B------:R-:W-:Y:S05]  /*12f0*/  BSYNC B2 ;  /* 0x0000000000027941 */ /* 0x000fea0003800000 */
.L_x_28:
[----:B------:R-:W-:-:S13]  /*1300*/  ISETP.NE.AND P0, PT, R11, RZ, PT ;  /* 0x000000ff0b00720c */ /* 0x000fda0003f05270 */
[----:B------:R-:W-:Y:S05]  /*1310*/  @!P0 BRA `(.L_x_27) ;  /* 0x0000000000548947 */ /* 0x000fea0003800000 */
[----:B------:R-:W1:Y:S01]  /*1320*/  F2F.BF16.F32 R12, R10 ;  /* 0x0000000a000c7304 */ /* 0x000e620000202000 */
[----:B------:R-:W-:Y:S02]  /*1330*/  FSETP.NEU.FTZ.AND P1, PT, R10, RZ, PT ;  /* 0x000000ff0a00720b */ /* 0x000fe40003f3d000 */
[----:B-1----:R-:W-:-:S05]  /*1340*/  SHF.L.U32 R12, R12, 0x10, RZ ;  /* 0x000000100c0c7819 */ /* 0x002fca00000006ff */
[----:B------:R1:W2:Y:S06]  /*1350*/  MUFU.RCP R13, R12 ;  /* 0x0000000c000d7308 */ /* 0x0002ac0000001000 */
.L_x_35:
[----:B------:R-:W-:Y:S01]  /*1360*/  VIADD R11, R11, 0xffffffff ;  /* 0xffffffff0b0b7836 */ /* 0x000fe20000000000 */
[----:B------:R-:W-:Y:S04]  /*1370*/  BSSY B2, `(.L_x_33) ;  /* 0x000000d000027945 */ /* 0x000fe80003800000 */
[----:B------:R-:W-:Y:S01]  /*1380*/  ISETP.NE.AND P0, PT, R11, RZ, PT ;  /* 0x000000ff0b00720c */ /* 0x000fe20003f05270 */
[----:B---3--:R-:W-:-:S12]  /*1390*/  @!P1 BRA `(.L_x_34) ;  /* 0x0000000000289947 */ /* 0x008fd80003800000 */
[----:B------:R-:W3:Y:S01]  /*13a0*/  S2UR UR5, SR_CgaCtaId ;  /* 0x00000000000579c3 */ /* 0x000ee20000008800 */
[----:B------:R-:W-:Y:S01]  /*13b0*/  UMOV UR4, 0x400 ;  /* 0x0000040000047882 */ /* 0x000fe20000000000 */
[----:B------:R-:W-:Y:S01]  /*13c0*/  IMAD.IADD R10, R0, 0x1, R8 ;  /* 0x00000001000a7824 */ /* 0x000fe200078e0208 */
[----:B---3--:R-:W-:-:S06]  /*13d0*/  ULEA UR4, UR5, UR4, 0x18 ;  /* 0x0000000405047291 */ /* 0x008fcc000f8ec03f */
[----:B------:R-:W-:-:S05]  /*13e0*/  LEA R10, R10, UR4, 0x1 ;  /* 0x000000040a0a7c11 */ /* 0x000fca000f8e08ff */
[----:B-1----:R-:W1:Y:S02]  /*13f0*/  LDS.U16 R12, [R10] ;  /* 0x000000000a0c7984 */ /* 0x002e640000000400 */
[----:B-1----:R-:W-:-:S05]  /*1400*/  SHF.L.U32 R12, R12, 0x10, RZ ;  /* 0x000000100c0c7819 */ /* 0x002fca00000006ff */
[----:B--2---:R-:W-:-:S05]  /*1410*/  FMUL.FTZ R12, R12, R13 ;  /* 0x0000000d0c0c7220 */ /* 0x004fca0000410000 */
[----:B------:R-:W-:-:S05]  /*1420*/  F2FP.BF16.F32.PACK_AB R12, RZ, R12 ;  /* 0x0000000cff0c723e */ /* 0x000fca00000010ff */
[----:B------:R3:W-:Y:S02]  /*1430*/  STS.U16 [R10], R12 ;  /* 0x0000000c0a007388 */ /* 0x0007e40000000400 */
.L_x_34:
[----:B------:R-:W-:Y:S05]  /*1440*/  BSYNC B2 ;  /* 0x0000000000027941 */ /* 0x000fea0003800000 */
.L_x_33:
[----:B------:R-:W-:Y:S01]  /*1450*/  VIADD R8, R8, 0x1 ;  /* 0x0000000108087836 */ /* 0x000fe20000000000 */
[----:B------:R-:W-:Y:S06]  /*1460*/  @P0 BRA `(.L_x_35) ;  /* 0xfffffffc00bc0947 */ /* 0x000fec000383ffff */
.L_x_27:
[----:B------:R-:W-:Y:S05]  /*1470*/  BSYNC B1 ;  /* 0x0000000000017941 */ /* 0x000fea0003800000 */
.L_x_26:
[----:B------:R-:W-:-:S13]  /*1480*/  ISETP.GE.AND P0, PT, R5, R8, PT ;  /* 0x000000080500720c */ /* 0x000fda0003f06270 */
[----:B------:R-:W-:Y:S05]  /*1490*/  @!P0 BRA `(.L_x_2) ;  /* 0x00000000007c8947 */ /* 0x000fea0003800000 */
[----:B---3--:R-:W-:Y:S01]  /*14a0*/  IADD3 R10, -R8, 0x1, R5 ;  /* 0x00000001080a7810 */ /* 0x008fe20007ffe105 */
[----:B------:R-:W-:Y:S01]  /*14b0*/  IMAD.IADD R11, R5, 0x1, -R8 ;  /* 0x00000001050b7824 */ /* 0x000fe200078e0a08 */
[----:B------:R-:W-:Y:S02]  /*14c0*/  BSSY B1, `(.L_x_36) ;  /* 0x000000e000017945 */ /* 0x000fe40003800000 */
[----:B------:R-:W-:Y:S02]  /*14d0*/  LOP3.LUT P0, R10, R10, 0x3, RZ, 0xc0, !PT ;  /* 0x000000030a0a7812 */ /* 0x000fe4000780c0ff */
[----:B------:R-:W-:-:S11]  /*14e0*/  ISETP.GE.U32.AND P1, PT, R11, 0x3, PT ;  /* 0x000000030b00780c */ /* 0x000fd60003f26070 */
[----:B------:R-:W-:Y:S05]  /*14f0*/  @!P0 BRA `(.L_x_37) ;  /* 0x0000000000288947 */ /* 0x000fea0003800000 */
[----:B-1----:R-:W1:Y:S01]  /*1500*/  S2R R12, SR_CgaCtaId ;  /* 0x00000000000c7919 */ /* 0x002e620000008800 */
[----:B------:R-:W-:-:S04]  /*1510*/  MOV R11, 0x400 ;  /* 0x00000400000b7802 */ /* 0x000fc80000000f00 */
[----:B-1----:R-:W-:-:S07]  /*1520*/  LEA R12, R12, R11, 0x18 ;  /* 0x0000000b0c0c7211 */ /* 0x002fce00078ec0ff */
.L_x_38:
[----:B------:R-:W-:Y:S01]  /*1530*/  IADD3 R11, R0, R8, RZ ;  /* 0x00000008000b7210 */ /* 0x000fe20007ffe0ff */
[----:B------:R-:W-:Y:S01]  /*1540*/  VIADD R10, R10, 0xffffffff ;  /* 0xffffffff0a0a7836 */ /* 0x000fe20000000000 */
[----:B------:R-:W-:-:S03]  /*1550*/  IADD3 R8, R8, 0x1, RZ ;  /* 0x0000000108087810 */ /* 0x000fc60007ffe0ff */
[----:B------:R-:W-:Y:S01]  /*1560*/  IMAD R11, R11, 0x2, R12 ;  /* 0x000000020b0b7824 */ /* 0x000fe200078e020c */
[----:B------:R-:W-:-:S04]  /*1570*/  ISETP.NE.AND P0, PT, R10, RZ, PT ;  /* 0x000000ff0a00720c */ /* 0x000fc80003f05270 */
[----:B------:R3:W-:Y:S09]  /*1580*/  STS.U16 [R11], RZ ;  /* 0x000000ff0b007388 */ /* 0x0007f20000000400 */
[----:B---3--:R-:W-:Y:S05]  /*1590*/  @P0 BRA `(.L_x_38) ;  /* 0xfffffffc00e40947 */ /* 0x008fea000383ffff */
.L_x_37:
[----:B------:R-:W-:Y:S05]  /*15a0*/  BSYNC B1 ;  /* 0x0000000000017941 */ /* 0x000fea0003800000 */
.L_x_36:
[----:B------:R-:W-:Y:S05]  /*15b0*/  @!P1 BRA `(.L_x_2) ;  /* 0x0000000000349947 */ /* 0x000fea0003800000 */
[----:B------:R-:W3:Y:S01]  /*15c0*/  S2R R11, SR_CgaCtaId ;  /* 0x00000000000b7919 */ /* 0x000ee20000008800 */
[----:B------:R-:W-:-:S04]  /*15d0*/  MOV R10, 0x400 ;  /* 0x00000400000a7802 */ /* 0x000fc80000000f00 */
[----:B---3--:R-:W-:-:S07]  /*15e0*/  LEA R11, R11, R10, 0x18 ;  /* 0x0000000a0b0b7211 */ /* 0x008fce00078ec0ff */
.L_x_39:
[----:B------:R-:W-:-:S04]  /*15f0*/  IMAD.IADD R10, R0, 0x1, R8 ;  /* 0x00000001000a7824 */ /* 0x000fc800078e0208 */
[----:B-1--4-:R-:W-:Y:S01]  /*1600*/  IMAD R12, R10, 0x2, R11 ;  /* 0x000000020a0c7824 */ /* 0x012fe200078e020b */
[C---:B------:R-:W-:Y:S01]  /*1610*/  IADD3 R10, R8.reuse, 0x3, RZ ;  /* 0x00000003080a7810 */ /* 0x040fe20007ffe0ff */
[----:B------:R-:W-:-:S03]  /*1620*/  VIADD R8, R8, 0x4 ;  /* 0x0000000408087836 */ /* 0x000fc60000000000 */
[----:B------:R4:W-:Y:S01]  /*1630*/  STS.U16 [R12], RZ ;  /* 0x000000ff0c007388 */ /* 0x0009e20000000400 */
[----:B------:R-:W-:-:S03]  /*1640*/  ISETP.GE.AND P0, PT, R10, R5, PT ;  /* 0x000000050a00720c */ /* 0x000fc60003f06270 */
[----:B------:R4:W-:Y:S04]  /*1650*/  STS.U16 [R12+0x2], RZ ;  /* 0x000002ff0c007388 */ /* 0x0009e80000000400 */
[----:B------:R4:W-:Y:S04]  /*1660*/  STS.U16 [R12+0x4], RZ ;  /* 0x000004ff0c007388 */ /* 0x0009e80000000400 */
[----:B------:R4:W-:Y:S02]  /*1670*/  STS.U16 [R12+0x6], RZ ;  /* 0x000006ff0c007388 */ /* 0x0009e40000000400 */
[----:B------:R-:W-:Y:S05]  /*1680*/  @!P0 BRA `(.L_x_39) ;  /* 0xfffffffc00d88947 */ /* 0x000fea000383ffff */
.L_x_2:
[----:B------:R-:W-:Y:S05]  /*1690*/  BSYNC B0 ;  /* 0x0000000000007941 */ /* 0x000fea0003800000 */
.L_x_1:
[----:B------:R-:W-:Y:S01]  /*16a0*/  ISETP.NE.AND P0, PT, R19, RZ, PT ;  /* 0x000000ff1300720c */ /* 0x000fe20003f05270 */
[----:B------:R-:W-:-:S12]  /*16b0*/  BSSY B0, `(.L_x_40) ;  /* 0x000012f000007945 */ /* 0x000fd80003800000 */
[----:B------:R-:W-:Y:S05]  /*16c0*/  @P0 BRA `(.L_x_41) ;  /* 0x0000001000b40947 */ /* 0x000fea0003800000 */
[----:B------:R-:W5:Y:S01]  /*16d0*/  LDC R11, c[0x0][0x210] ;  /* 0x00008400ff0b7b82 */ /* 0x000f620000000800 */
[----:B---3--:R-:W-:Y:S01]  /*16e0*/  I2FP.F32.S32 R10, R31 ;  /* 0x0000001f000a7245 */ /* 0x008fe20000201400 */
[----:B------:R-:W-:Y:S01]  /*16f0*/  IMAD.MOV.U32 R8, RZ, RZ, 0x3f800000 ;  /* 0x3f800000ff087424 */ /* 0x000fe200078e00ff */
[----:B-----5:R-:W-:-:S03]  /*1700*/  FSETP.GE.FTZ.AND P0, PT, R11, 1, PT ;  /* 0x3f8000000b00780b */ /* 0x020fc60003f16000 */
[----:B------:R-:W-:-:S10]  /*1710*/  FFMA.FTZ R9, -R9, R11, R10 ;  /* 0x0000000b09097223 */ /* 0x000fd4000001010a */
[----:B------:R-:W-:Y:S05]  /*1720*/  @!P0 BRA `(.L_x_42) ;  /* 0x0000000000508947 */ /* 0x000fea0003800000 */
[----:B------:R-:W-:-:S06]  /*1730*/  FMUL.FTZ R10, R11, 1 ;  /* 0x3f8000000b0a7820 */ /* 0x000fcc0000410000 */
[----:B------:R-:W2:Y:S08]  /*1740*/  F2F.F64.F32 R10, R10 ;  /* 0x0000000a000a7310 */ /* 0x000eb00000201800 */
[----:B--2---:R-:W0:Y:S01]  /*1750*/  MUFU.RCP64H R13, R11 ;  /* 0x0000000b000d7308 */ /* 0x004e220000001800 */
[----:B-1--4-:R-:W-:-:S04]  /*1760*/  IADD3 R12, R11, 0x300402, RZ ;  /* 0x003004020b0c7810 */ /* 0x012fc80007ffe0ff */
        /* <DEDUP_REMOVED lines=11> */
.L_x_43:
[----:B------:R-:W-:Y:S01]  /*1820*/  UMOV UR4, 0xf0000000 ;  /* 0xf000000000047882 */ /* 0x000fe20000000000 */
[----:B------:R-:W-:Y:S01]  /*1830*/  UMOV UR5, 0x380fffff ;  /* 0x380fffff00057882 */ /* 0x000fe20000000000 */
[----:B------:R-:W0:Y:S01]  /*1840*/  F2F.F32.F64 R8, R14 ;  /* 0x0000000e00087310 */ /* 0x000e220000301000 */
[----:B------:R-:W-:-:S14]  /*1850*/  DSETP.GEU.AND P0, PT, |R14|, UR4, PT ;  /* 0x000000040e007e2a */ /* 0x000fdc000bf0e200 */
[----:B0-----:R-:W-:-:S07]  /*1860*/  @!P0 FMUL R8, R8, 1.175494350822287508e-38 ;  /* 0x0080000008088820 */ /* 0x001fce0000400000 */
.L_x_42:
[----:B------:R-:W-:Y:S01]  /*1870*/  ISETP.GE.AND P0, PT, R27, 0x1, PT ;  /* 0x000000011b00780c */ /* 0x000fe20003f06270 */
[----:B------:R-:W-:Y:S01]  /*1880*/  BSSY B2, `(.L_x_44) ;  /* 0x00000a7000027945 */ /* 0x000fe20003800000 */
[----:B------:R-:W-:-:S11]  /*1890*/  IMAD.MOV.U32 R10, RZ, RZ, RZ ;  /* 0x000000ffff0a7224 */ /* 0x000fd600078e00ff */
[----:B------:R-:W-:Y:S05]  /*18a0*/  @!P0 BRA `(.L_x_45) ;  /* 0x0000000800908947 */ /* 0x000fea0003800000 */
[----:B------:R-:W-:Y:S01]  /*18b0*/  LOP3.LUT R10, RZ, R4, RZ, 0x33, !PT ;  /* 0x00000004ff0a7212 */ /* 0x000fe200078e33ff */
[----:B------:R-:W-:Y:S01]  /*18c0*/  BSSY B1, `(.L_x_46) ;  /* 0x000007e000017945 */ /* 0x000fe20003800000 */
[----:B-1--4-:R-:W-:Y:S02]  /*18d0*/  LOP3.LUT R12, R27, 0x3, RZ, 0xc0, !PT ;  /* 0x000000031b0c7812 */ /* 0x012fe400078ec0ff */
[----:B------:R-:W-:-:S04]  /*18e0*/  IADD3 R10, -R10, -0x2, -R31 ;  /* 0xfffffffe0a0a7810 */ /* 0x000fc80007ffe91f */
[----:B------:R-:W-:Y:S02]  /*18f0*/  ISETP.GE.U32.AND P1, PT, R10, 0x3, PT ;  /* 0x000000030a00780c */ /* 0x000fe40003f26070 */
[----:B------:R-:W-:-:S11]  /*1900*/  CS2R R10, SRZ ;  /* 0x00000000000a7805 */ /* 0x000fd6000001ff00 */
[----:B------:R-:W-:Y:S05]  /*1910*/  @!P1 BRA `(.L_x_47) ;  /* 0x0000000400e09947 */ /* 0x000fea0003800000 */
[----:B------:R-:W1:Y:S01]  /*1920*/  S2UR UR5, SR_CgaCtaId ;  /* 0x00000000000579c3 */ /* 0x000e620000008800 */
[----:B------:R-:W-:Y:S01]  /*1930*/  IADD3 R5, R5, 0x1, RZ ;  /* 0x0000000105057810 */ /* 0x000fe20007ffe0ff */
[----:B--2---:R-:W-:Y:S01]  /*1940*/  VIADD R13, R6, 0x1 ;  /* 0x00000001060d7836 */ /* 0x004fe20000000000 */
[----:B------:R-:W-:Y:S01]  /*1950*/  UMOV UR4, 0x400 ;  /* 0x0000040000047882 */ /* 0x000fe20000000000 */
[----:B------:R-:W-:Y:S02]  /*1960*/  CS2R R10, SRZ ;  /* 0x00000000000a7805 */ /* 0x000fe4000001ff00 */
[----:B------:R-:W-:-:S04]  /*1970*/  IMAD R5, R5, UR6, RZ ;  /* 0x0000000605057c24 */ /* 0x000fc8000f8e02ff */
[----:B------:R-:W-:Y:S02]  /*1980*/  IMAD R13, R13, R20, R5 ;  /* 0x000000140d0d7224 */ /* 0x000fe400078e0205 */
[----:B------:R-:W-:Y:S01]  /*1990*/  IMAD.IADD R5, R27, 0x1, -R12 ;  /* 0x000000011b057824 */ /* 0x000fe200078e0a0c */
[----:B-1----:R-:W-:-:S06]  /*19a0*/  ULEA UR4, UR5, UR4, 0x18 ;  /* 0x0000000405047291 */ /* 0x002fcc000f8ec03f */
[----:B------:R-:W-:-:S07]  /*19b0*/  LEA R13, R13, UR4, 0x1 ;  /* 0x000000040d0d7c11 */ /* 0x000fce000f8e08ff */
.L_x_60:
[----:B0-----:R-:W-:Y:S01]  /*19c0*/  I2FP.F32.S32 R14, R11 ;  /* 0x0000000b000e7245 */ /* 0x001fe20000201400 */
        /* <DEDUP_REMOVED lines=16> */
.L_x_49:
[----:B------:R-:W-:-:S04]  /*1ad0*/  IMAD.MOV.U32 R14, RZ, RZ, 0x3fc00000 ;  /* 0x3fc00000ff0e7424 */ /* 0x000fc800078e00ff */
[----:B------:R-:W-:-:S04]  /*1ae0*/  FFMA.FTZ R14, R15, R14, -2.5 ;  /* 0xc02000000f0e7423 */ /* 0x000fc8000001000e */
[----:B------:R-:W-:-:S04]  /*1af0*/  FMUL.FTZ R14, R15, R14 ;  /* 0x0000000e0f0e7220 */ /* 0x000fc80000410000 */
[----:B------:R-:W-:-:S07]  /*1b00*/  FFMA.FTZ R17, R15, R14, 1 ;  /* 0x3f8000000f117423 */ /* 0x000fce000001000e */
.L_x_50:
[----:B------:R-:W-:Y:S05]  /*1b10*/  BSYNC B3 ;  /* 0x0000000000037941 */ /* 0x000fea0003800000 */
.L_x_48:
[----:B------:R-:W-:Y:S01]  /*1b20*/  VIADD R14, R11, 0x1 ;  /* 0x000000010b0e7836 */ /* 0x000fe20000000000 */
[----:B------:R-:W-:Y:S04]  /*1b30*/  BSSY B3, `(.L_x_51) ;  /* 0x0000018000037945 */ /* 0x000fe80003800000 */
[----:B------:R-:W-:-:S05]  /*1b40*/  I2FP.F32.S32 R14, R14 ;  /* 0x0000000e000e7245 */ /* 0x000fca0000201400 */
[----:B------:R-:W-:-:S04]  /*1b50*/  FADD.FTZ R14, R9, R14 ;  /* 0x0000000e090e7221 */ /* 0x000fc80000010000 */
[----:B------:R-:W-:Y:S01]  /*1b60*/  FADD.FTZ R15, R14, 0.5 ;  /* 0x3f0000000e0f7421 */ /* 0x000fe20000010000 */
[----:B------:R-:W-:Y:S01]  /*1b70*/  F2FP.BF16.F32.PACK_AB R14, RZ, R17 ;  /* 0x00000011ff0e723e */ /* 0x000fe200000010ff */
[----:B------:R-:W-:Y:S02]  /*1b80*/  FADD.FTZ R17, R17, R10 ;  /* 0x0000000a11117221 */ /* 0x000fe40000010000 */
[----:B------:R-:W-:Y:S02]  /*1b90*/  FMUL.FTZ R15, R15, R8 ;  /* 0x000000080f0f7220 */ /* 0x000fe40000410000 */
[----:B------:R0:W-:Y:S03]  /*1ba0*/  STS.U16 [R13], R14 ;  /* 0x0000000e0d007388 */ /* 0x0001e60000000400 */
        /* <DEDUP_REMOVED lines=12> */
.L_x_52:
[----:B------:R-:W-:-:S04]  /*1c70*/  IMAD.MOV.U32 R10, RZ, RZ, 0x3fc00000 ;  /* 0x3fc00000ff0a7424 */ /* 0x000fc800078e00ff */
[----:B------:R-:W-:-:S04]  /*1c80*/  FFMA.FTZ R10, R15, R10, -2.5 ;  /* 0xc02000000f0a7423 */ /* 0x000fc8000001000a */
[----:B------:R-:W-:-:S04]  /*1c90*/  FMUL.FTZ R10, R15, R10 ;  /* 0x0000000a0f0a7220 */ /* 0x000fc80000410000 */
[----:B------:R-:W-:-:S07]  /*1ca0*/  FFMA.FTZ R10, R15, R10, 1 ;  /* 0x3f8000000f0a7423 */ /* 0x000fce000001000a */
.L_x_53:
[----:B------:R-:W-:Y:S05]  /*1cb0*/  BSYNC B3 ;  /* 0x0000000000037941 */ /* 0x000fea0003800000 */
.L_x_51:
[----:B------:R-:W-:Y:S01]  /*1cc0*/  VIADD R14, R11, 0x2 ;  /* 0x000000020b0e7836 */ /* 0x000fe20000000000 */
[----:B------:R-:W-:Y:S01]  /*1cd0*/  BSSY B3, `(.L_x_54) ;  /* 0x0000018000037945 */ /* 0x000fe20003800000 */
[----:B------:R-:W-:-:S03]  /*1ce0*/  FADD.FTZ R17, R17, R10 ;  /* 0x0000000a11117221 */ /* 0x000fc60000010000 */
[----:B------:R-:W-:-:S05]  /*1cf0*/  I2FP.F32.S32 R14, R14 ;  /* 0x0000000e000e7245 */ /* 0x000fca0000201400 */
[----:B------:R-:W-:-:S04]  /*1d00*/  FADD.FTZ R14, R9, R14 ;  /* 0x0000000e090e7221 */ /* 0x000fc80000010000 */
[----:B------:R-:W-:Y:S01]  /*1d10*/  FADD.FTZ R15, R14, 0.5 ;  /* 0x3f0000000e0f7421 */ /* 0x000fe20000010000 */
[----:B------:R-:W-:-:S03]  /*1d20*/  F2FP.BF16.F32.PACK_AB R14, RZ, R10 ;  /* 0x0000000aff0e723e */ /* 0x000fc600000010ff */
[----:B------:R-:W-:Y:S02]  /*1d30*/  FMUL.FTZ R15, R15, R8 ;  /* 0x000000080f0f7220 */ /* 0x000fe40000410000 */
[----:B------:R0:W-:Y:S03]  /*1d40*/  STS.U16 [R13+0x2], R14 ;  /* 0x0000020e0d007388 */ /* 0x0001e60000000400 */
        /* <DEDUP_REMOVED lines=12> */
.L_x_55:
[----:B------:R-:W-:-:S04]  /*1e10*/  IMAD.MOV.U32 R10, RZ, RZ, 0x3fc00000 ;  /* 0x3fc00000ff0a7424 */ /* 0x000fc800078e00ff */
[----:B------:R-:W-:-:S04]  /*1e20*/  FFMA.FTZ R10, R15, R10, -2.5 ;  /* 0xc02000000f0a7423 */ /* 0x000fc8000001000a */
[----:B------:R-:W-:-:S04]  /*1e30*/  FMUL.FTZ R10, R15, R10 ;  /* 0x0000000a0f0a7220 */ /* 0x000fc80000410000 */
[----:B------:R-:W-:-:S07]  /*1e40*/  FFMA.FTZ R10, R15, R10, 1 ;  /* 0x3f8000000f0a7423 */ /* 0x000fce000001000a */
.L_x_56:
[----:B------:R-:W-:Y:S05]  /*1e50*/  BSYNC B3 ;  /* 0x0000000000037941 */ /* 0x000fea0003800000 */
.L_x_54:
        /* <DEDUP_REMOVED lines=21> */
.L_x_58:
[----:B------:R-:W-:-:S04]  /*1fb0*/  IMAD.MOV.U32 R10, RZ, RZ, 0x3fc00000 ;  /* 0x3fc00000ff0a7424 */ /* 0x000fc800078e00ff */
[----:B------:R-:W-:-:S04]  /*1fc0*/  FFMA.FTZ R10, R15, R10, -2.5 ;  /* 0xc02000000f0a7423 */ /* 0x000fc8000001000a */
[----:B------:R-:W-:-:S04]  /*1fd0*/  FMUL.FTZ R10, R15, R10 ;  /* 0x0000000a0f0a7220 */ /* 0x000fc80000410000 */
[----:B------:R-:W-:-:S07]  /*1fe0*/  FFMA.FTZ R10, R15, R10, 1 ;  /* 0x3f8000000f0a7423 */ /* 0x000fce000001000a */
.L_x_59:
[----:B------:R-:W-:Y:S05]  /*1ff0*/  BSYNC B3 ;  /* 0x0000000000037941 */ /* 0x000fea0003800000 */
.L_x_57:
        /* <DEDUP_REMOVED lines=10> */
.L_x_47:
[----:B------:R-:W-:Y:S05]  /*20a0*/  BSYNC B1 ;  /* 0x0000000000017941 */ /* 0x000fea0003800000 */
.L_x_46:
[----:B------:R-:W-:-:S13]  /*20b0*/  ISETP.NE.AND P1, PT, R12, RZ, PT ;  /* 0x000000ff0c00720c */ /* 0x000fda0003f25270 */
[----:B------:R-:W-:Y:S05]  /*20c0*/  @!P1 BRA `(.L_x_45) ;  /* 0x0000000000889947 */ /* 0x000fea0003800000 */
[----:B0-----:R-:W0:Y:S01]  /*20d0*/  S2R R14, SR_CgaCtaId ;  /* 0x00000000000e7919 */ /* 0x001e220000008800 */
[----:B------:R-:W-:-:S04]  /*20e0*/  MOV R5, 0x400 ;  /* 0x0000040000057802 */ /* 0x000fc80000000f00 */
[----:B0-----:R-:W-:-:S07]  /*20f0*/  LEA R15, R14, R5, 0x18 ;  /* 0x000000050e0f7211 */ /* 0x001fce00078ec0ff */
.L_x_64:
        /* <DEDUP_REMOVED lines=10> */
[----:B--2---:R-:W-:-:S11]  /*21a0*/  MOV R13, RZ ;  /* 0x000000ff000d7202 */ /* 0x004fd60000000f00 */
[----:B------:R-:W-:Y:S05]  /*21b0*/  @P1 BRA `(.L_x_63) ;  /* 0x0000000000241947 */ /* 0x000fea0003800000 */
[----:B------:R-:W-:-:S04]  /*21c0*/  FADD.FTZ R14, R5, -5 ;  /* 0xc0a00000050e7421 */ /* 0x000fc80000010000 */
[----:B------:R-:W-:-:S04]  /*21d0*/  FFMA.FTZ R14, R5, R14, 8 ;  /* 0x41000000050e7423 */ /* 0x000fc8000001000e */
[----:B------:R-:W-:-:S04]  /*21e0*/  FFMA.FTZ R14, R5, R14, -4 ;  /* 0xc0800000050e7423 */ /* 0x000fc8000001000e */
[----:B------:R-:W-:Y:S01]  /*21f0*/  FMUL.FTZ R13, R14, -0.5 ;  /* 0xbf0000000e0d7820 */ /* 0x000fe20000410000 */
[----:B------:R-:W-:Y:S06]  /*2200*/  BRA `(.L_x_63) ;  /* 0x0000000000107947 */ /* 0x000fec0003800000 */
.L_x_62:
[----:B------:R-:W-:-:S04]  /*2210*/  IMAD.MOV.U32 R14, RZ, RZ, 0x3fc00000 ;  /* 0x3fc00000ff0e7424 */ /* 0x000fc800078e00ff */
[----:B------:R-:W-:-:S04]  /*2220*/  FFMA.FTZ R14, R5, R14, -2.5 ;  /* 0xc0200000050e7423 */ /* 0x000fc8000001000e */
[----:B------:R-:W-:-:S04]  /*2230*/  FMUL.FTZ R14, R5, R14 ;  /* 0x0000000e050e7220 */ /* 0x000fc80000410000 */
[----:B--2---:R-:W-:-:S07]  /*2240*/  FFMA.FTZ R13, R5, R14, 1 ;  /* 0x3f800000050d7423 */ /* 0x004fce000001000e */
.L_x_63:
[----:B------:R-:W-:Y:S05]  /*2250*/  BSYNC B1 ;  /* 0x0000000000017941 */ /* 0x000fea0003800000 */
.L_x_61:
        /* <DEDUP_REMOVED lines=8> */
[----:B---3--:R-:W-:Y:S05]  /*22e0*/  @P1 BRA `(.L_x_64) ;  /* 0xfffffffc00841947 */ /* 0x008fea000383ffff */
.L_x_45:
[----:B------:R-:W-:Y:S05]  /*22f0*/  BSYNC B2 ;  /* 0x0000000000027941 */ /* 0x000fea0003800000 */
.L_x_44:
[----:B------:R-:W-:Y:S01]  /*2300*/  BSSY B1, `(.L_x_65) ;  /* 0x0000048000017945 */ /* 0x000fe20003800000 */
[----:B------:R-:W-:-:S03]  /*2310*/  HFMA2.MMA R5, -RZ, RZ, 0, 0 ;  /* 0x00000000ff057435 */ /* 0x000fc600000001ff */
[----:B------:R-:W-:Y:S08]  /*2320*/  @!P0 BRA `(.L_x_66) ;  /* 0x0000000400148947 */ /* 0x000ff00003800000 */
[----:B------:R-:W-:Y:S01]  /*2330*/  LOP3.LUT R4, RZ, R4, RZ, 0x33, !PT ;  /* 0x00000004ff047212 */ /* 0x000fe200078e33ff */
[----:B------:R-:W-:Y:S01]  /*2340*/  BSSY B2, `(.L_x_67) ;  /* 0x000002c000027945 */ /* 0x000fe20003800000 */
[----:B------:R-:W-:Y:S02]  /*2350*/  IMAD.MOV.U32 R5, RZ, RZ, RZ ;  /* 0x000000ffff057224 */ /* 0x000fe400078e00ff */
[----:B------:R-:W-:-:S04]  /*2360*/  IADD3 R4, -R4, -0x2, -R31 ;  /* 0xfffffffe04047810 */ /* 0x000fc80007ffe91f */
[----:B------:R-:W-:Y:S02]  /*2370*/  ISETP.GE.U32.AND P0, PT, R4, 0x3, PT ;  /* 0x000000030400780c */ /* 0x000fe40003f06070 */
[----:B------:R-:W-:-:S11]  /*2380*/  LOP3.LUT R4, R27, 0x3, RZ, 0xc0, !PT ;  /* 0x000000031b047812 */ /* 0x000fd600078ec0ff */
[----:B------:R-:W-:Y:S05]  /*2390*/  @!P0 BRA `(.L_x_68) ;  /* 0x0000000000988947 */ /* 0x000fea0003800000 */
[----:B------:R-:W3:Y:S01]  /*23a0*/  F2F.BF16.F32 R9, R10 ;  /* 0x0000000a00097304 */ /* 0x000ee20000202000 */
[----:B------:R-:W-:Y:S01]  /*23b0*/  FSETP.NEU.FTZ.AND P0, PT, R10, RZ, PT ;  /* 0x000000ff0a00720b */ /* 0x000fe20003f1d000 */
[----:B------:R-:W-:Y:S01]  /*23c0*/  IMAD.IADD R8, R27, 0x1, -R4 ;  /* 0x000000011b087824 */ /* 0x000fe200078e0a04 */
[----:B------:R-:W-:Y:S01]  /*23d0*/  MOV R5, RZ ;  /* 0x000000ff00057202 */ /* 0x000fe20000000f00 */
[----:B---3--:R-:W-:-:S10]  /*23e0*/  IMAD.U32 R9, R9, 0x10000, RZ ;  /* 0x0001000009097824 */ /* 0x008fd400078e00ff */
.L_x_71:
[----:B------:R-:W-:Y:S01]  /*23f0*/  IADD3 R8, R8, -0x4, RZ ;  /* 0xfffffffc08087810 */ /* 0x000fe20007ffe0ff */
[----:B------:R-:W-:Y:S03]  /*2400*/  BSSY B3, `(.L_x_69) ;  /* 0x000001d000037945 */ /* 0x000fe60003800000 */
[----:B------:R-:W-:Y:S01]  /*2410*/  ISETP.NE.AND P1, PT, R8, RZ, PT ;  /* 0x000000ff0800720c */ /* 0x000fe20003f25270 */
[----:B---3--:R-:W-:-:S12]  /*2420*/  @!P0 BRA `(.L_x_70) ;  /* 0x0000000000688947 */ /* 0x008fd80003800000 */
[----:B------:R-:W3:Y:S01]  /*2430*/  S2UR UR5, SR_CgaCtaId ;  /* 0x00000000000579c3 */ /* 0x000ee20000008800 */
[----:B------:R-:W-:Y:S01]  /*2440*/  UMOV UR4, 0x400 ;  /* 0x0000040000047882 */ /* 0x000fe20000000000 */
[----:B------:R-:W-:Y:S01]  /*2450*/  IMAD.IADD R11, R26, 0x1, R5 ;  /* 0x000000011a0b7824 */ /* 0x000fe200078e0205 */
[----:B0-----:R-:W0:Y:S01]  /*2460*/  MUFU.RCP R16, R9 ;  /* 0x0000000900107308 */ /* 0x001e220000001000 */
[----:B---3--:R-:W-:-:S06]  /*2470*/  ULEA UR4, UR5, UR4, 0x18 ;  /* 0x0000000405047291 */ /* 0x008fcc000f8ec03f */
[----:B------:R-:W-:-:S05]  /*2480*/  LEA R11, R11, UR4, 0x1 ;  /* 0x000000040b0b7c11 */ /* 0x000fca000f8e08ff */
[----:B-1--4-:R-:W1:Y:S04]  /*2490*/  LDS.U16 R12, [R11] ;  /* 0x000000000b0c7984 */ /* 0x012e680000000400 */
[----:B------:R-:W3:Y:S04]  /*24a0*/  LDS.U16 R14, [R11+0x4] ;  /* 0x000004000b0e7984 */ /* 0x000ee80000000400 */
[----:B--2---:R-:W2:Y:S04]  /*24b0*/  LDS.U16 R13, [R11+0x2] ;  /* 0x000002000b0d7984 */ /* 0x004ea80000000400 */
[----:B------:R-:W4:Y:S01]  /*24c0*/  LDS.U16 R15, [R11+0x6] ;  /* 0x000006000b0f7984 */ /* 0x000f220000000400 */
[----:B-1----:R-:W-:-:S02]  /*24d0*/  SHF.L.U32 R12, R12, 0x10, RZ ;  /* 0x000000100c0c7819 */ /* 0x002fc400000006ff */
[----:B---3--:R-:W-:-:S03]  /*24e0*/  SHF.L.U32 R14, R14, 0x10, RZ ;  /* 0x000000100e0e7819 */ /* 0x008fc600000006ff */
[-C--:B0-----:R-:W-:Y:S01]  /*24f0*/  FMUL.FTZ R12, R12, R16.reuse ;  /* 0x000000100c0c7220 */ /* 0x081fe20000410000 */
[----:B--2---:R-:W-:Y:S02]  /*2500*/  IMAD.U32 R13, R13, 0x10000, RZ ;  /* 0x000100000d0d7824 */ /* 0x004fe400078e00ff */
[----:B------:R-:W-:Y:S02]  /*2510*/  FMUL.FTZ R14, R14, R16 ;  /* 0x000000100e0e7220 */ /* 0x000fe40000410000 */
[----:B------:R-:W-:Y:S01]  /*2520*/  F2FP.BF16.F32.PACK_AB R12, RZ, R12 ;  /* 0x0000000cff0c723e */ /* 0x000fe200000010ff */
[----:B----4-:R-:W-:Y:S02]  /*2530*/  IMAD.U32 R15, R15, 0x10000, RZ ;  /* 0x000100000f0f7824 */ /* 0x010fe400078e00ff */
[----:B------:R-:W-:Y:S01]  /*2540*/  FMUL.FTZ R13, R13, R16 ;  /* 0x000000100d0d7220 */ /* 0x000fe20000410000 */
[----:B------:R-:W-:Y:S01]  /*2550*/  F2FP.BF16.F32.PACK_AB R14, RZ, R14 ;  /* 0x0000000eff0e723e */ /* 0x000fe200000010ff */
[----:B------:R3:W-:Y:S01]  /*2560*/  STS.U16 [R11], R12 ;  /* 0x0000000c0b007388 */ /* 0x0007e20000000400 */
[----:B------:R-:W-:-:S02]  /*2570*/  FMUL.FTZ R15, R15, R16 ;  /* 0x000000100f0f7220 */ /* 0x000fc40000410000 */
[----:B------:R-:W-:Y:S01]  /*2580*/  F2FP.BF16.F32.PACK_AB R13, RZ, R13 ;  /* 0x0000000dff0d723e */ /* 0x000fe200000010ff */
[----:B------:R3:W-:Y:S02]  /*2590*/  STS.U16 [R11+0x4], R14 ;  /* 0x0000040e0b007388 */ /* 0x0007e40000000400 */
[----:B------:R-:W-:Y:S02]  /*25a0*/  F2FP.BF16.F32.PACK_AB R15, RZ, R15 ;  /* 0x0000000fff0f723e */ /* 0x000fe400000010ff */
[----:B------:R3:W-:Y:S04]  /*25b0*/  STS.U16 [R11+0x2], R13 ;  /* 0x0000020d0b007388 */ /* 0x0007e80000000400 */
[----:B------:R3:W-:Y:S02]  /*25c0*/  STS.U16 [R11+0x6], R15 ;  /* 0x0000060f0b007388 */ /* 0x0007e40000000400 */
.L_x_70:
[----:B------:R-:W-:Y:S05]  /*25d0*/  BSYNC B3 ;  /* 0x0000000000037941 */ /* 0x000fea0003800000 */
.L_x_69:
[----:B------:R-:W-:Y:S01]  /*25e0*/  IADD3 R5, R5, 0x4, RZ ;  /* 0x0000000405057810 */ /* 0x000fe20007ffe0ff */
[----:B------:R-:W-:Y:S06]  /*25f0*/  @P1 BRA `(.L_x_71) ;  /* 0xfffffffc007c1947 */ /* 0x000fec000383ffff */
.L_x_68:
[----:B------:R-:W-:Y:S05]  /*2600*/  BSYNC B2 ;  /* 0x0000000000027941 */ /* 0x000fea0003800000 */
.L_x_67:
[----:B------:R-:W-:-:S13]  /*2610*/  ISETP.NE.AND P0, PT, R4, RZ, PT ;  /* 0x000000ff0400720c */ /* 0x000fda0003f05270 */
[----:B------:R-:W-:Y:S05]  /*2620*/  @!P0 BRA `(.L_x_66) ;  /* 0x0000000000548947 */ /* 0x000fea0003800000 */
[----:B------:R-:W5:Y:S01]  /*2630*/  F2F.BF16.F32 R8, R10 ;  /* 0x0000000a00087304 */ /* 0x000f620000202000 */
[----:B------:R-:W-:Y:S01]  /*2640*/  FSETP.NEU.FTZ.AND P1, PT, R10, RZ, PT ;  /* 0x000000ff0a00720b */ /* 0x000fe20003f3d000 */
[----:B-----5:R-:W-:-:S06]  /*2650*/  IMAD.U32 R8, R8, 0x10000, RZ ;  /* 0x0001000008087824 */ /* 0x020fcc00078e00ff */
[----:B-1-34-:R1:W3:Y:S06]  /*2660*/  MUFU.RCP R12, R8 ;  /* 0x00000008000c7308 */ /* 0x01a2ec0000001000 */
.L_x_74:
[----:B------:R-:W-:Y:S01]  /*2670*/  IADD3 R4, R4, -0x1, RZ ;  /* 0xffffffff04047810 */ /* 0x000fe20007ffe0ff */
[----:B------:R-:W-:Y:S03]  /*2680*/  BSSY B2, `(.L_x_72) ;  /* 0x000000d000027945 */ /* 0x000fe60003800000 */
[----:B------:R-:W-:Y:S01]  /*2690*/  ISETP.NE.AND P0, PT, R4, RZ, PT ;  /* 0x000000ff0400720c */ /* 0x000fe20003f05270 */
[----:B----4-:R-:W-:-:S12]  /*26a0*/  @!P1 BRA `(.L_x_73) ;  /* 0x0000000000289947 */ /* 0x010fd80003800000 */
[----:B------:R-:W4:Y:S01]  /*26b0*/  S2UR UR5, SR_CgaCtaId ;  /* 0x00000000000579c3 */ /* 0x000f220000008800 */
[----:B------:R-:W-:Y:S01]  /*26c0*/  UMOV UR4, 0x400 ;  /* 0x0000040000047882 */ /* 0x000fe20000000000 */
[----:B-1----:R-:W-:Y:S01]  /*26d0*/  IMAD.IADD R8, R26, 0x1, R5 ;  /* 0x000000011a087824 */ /* 0x002fe200078e0205 */
[----:B----4-:R-:W-:-:S06]  /*26e0*/  ULEA UR4, UR5, UR4, 0x18 ;  /* 0x0000000405047291 */ /* 0x010fcc000f8ec03f */
[----:B------:R-:W-:-:S05]  /*26f0*/  LEA R8, R8, UR4, 0x1 ;  /* 0x0000000408087c11 */ /* 0x000fca000f8e08ff */
[----:B------:R-:W1:Y:S02]  /*2700*/  LDS.U16 R9, [R8] ;  /* 0x0000000008097984 */ /* 0x000e640000000400 */
[----:B-1----:R-:W-:-:S05]  /*2710*/  SHF.L.U32 R9, R9, 0x10, RZ ;  /* 0x0000001009097819 */ /* 0x002fca00000006ff */
[----:B---3--:R-:W-:-:S05]  /*2720*/  FMUL.FTZ R9, R9, R12 ;  /* 0x0000000c09097220 */ /* 0x008fca0000410000 */
[----:B------:R-:W-:-:S05]  /*2730*/  F2FP.BF16.F32.PACK_AB R9, RZ, R9 ;  /* 0x00000009ff09723e */ /* 0x000fca00000010ff */
[----:B------:R4:W-:Y:S02]  /*2740*/  STS.U16 [R8], R9 ;  /* 0x0000000908007388 */ /* 0x0009e40000000400 */
.L_x_73:
[----:B------:R-:W-:Y:S05]  /*2750*/  BSYNC B2 ;  /* 0x0000000000027941 */ /* 0x000fea0003800000 */
.L_x_72:
[----:B------:R-:W-:Y:S01]  /*2760*/  VIADD R5, R5, 0x1 ;  /* 0x0000000105057836 */ /* 0x000fe20000000000 */
[----:B------:R-:W-:Y:S06]  /*2770*/  @P0 BRA `(.L_x_74) ;  /* 0xfffffffc00bc0947 */ /* 0x000fec000383ffff */
.L_x_66:
[----:B------:R-:W-:Y:S05]  /*2780*/  BSYNC B1 ;  /* 0x0000000000017941 */ /* 0x000fea0003800000 */
.L_x_65:
[----:B------:R-:W-:-:S13]  /*2790*/  ISETP.GE.AND P0, PT, R6, R5, PT ;  /* 0x000000050600720c */ /* 0x000fda0003f06270 */
[----:B------:R-:W-:Y:S05]  /*27a0*/  @!P0 BRA `(.L_x_41) ;  /* 0x00000000007c8947 */ /* 0x000fea0003800000 */
[----:B------:R-:W-:Y:S01]  /*27b0*/  IADD3 R4, -R5, 0x1, R6 ;  /* 0x0000000105047810 */ /* 0x000fe20007ffe106 */
[----:B------:R-:W-:Y:S01]  /*27c0*/  BSSY B1, `(.L_x_75) ;  /* 0x000000f000017945 */ /* 0x000fe20003800000 */
[----:B-1--4-:R-:W-:Y:S02]  /*27d0*/  IADD3 R8, R6, -R5, RZ ;  /* 0x8000000506087210 */ /* 0x012fe40007ffe0ff */
[----:B------:R-:W-:Y:S02]  /*27e0*/  LOP3.LUT P0, R4, R4, 0x3, RZ, 0xc0, !PT ;  /* 0x0000000304047812 */ /* 0x000fe4000780c0ff */
[----:B------:R-:W-:-:S11]  /*27f0*/  ISETP.GE.U32.AND P1, PT, R8, 0x3, PT ;  /* 0x000000030800780c */ /* 0x000fd60003f26070 */
[----:B------:R-:W-:Y:S05]  /*2800*/  @!P0 BRA `(.L_x_76) ;  /* 0x0000000000288947 */ /* 0x000fea0003800000 */
[----:B------:R-:W1:Y:S01]  /*2810*/  S2R R9, SR_CgaCtaId ;  /* 0x0000000000097919 */ /* 0x000e620000008800 */
[----:B------:R-:W-:-:S04]  /*2820*/  MOV R8, 0x400 ;  /* 0x0000040000087802 */ /* 0x000fc80000000f00 */
[----:B-1----:R-:W-:-:S07]  /*2830*/  LEA R9, R9, R8, 0x18 ;  /* 0x0000000809097211 */ /* 0x002fce00078ec0ff */
.L_x_77:
[----:B------:R-:W-:Y:S01]  /*2840*/  IMAD.IADD R8, R26, 0x1, R5 ;  /* 0x000000011a087824 */ /* 0x000fe200078e0205 */
[----:B------:R-:W-:Y:S01]  /*2850*/  IADD3 R5, R5, 0x1, RZ ;  /* 0x0000000105057810 */ /* 0x000fe20007ffe0ff */
[----:B------:R-:W-:-:S03]  /*2860*/  VIADD R4, R4, 0xffffffff ;  /* 0xffffffff04047836 */ /* 0x000fc60000000000 */
[----:B------:R-:W-:Y:S02]  /*2870*/  LEA R8, R8, R9, 0x1 ;  /* 0x0000000908087211 */ /* 0x000fe400078e08ff */
[----:B------:R-:W-:-:S03]  /*2880*/  ISETP.NE.AND P0, PT, R4, RZ, PT ;  /* 0x000000ff0400720c */ /* 0x000fc60003f05270 */
[----:B------:R1:W-:Y:S10]  /*2890*/  STS.U16 [R8], RZ ;  /* 0x000000ff08007388 */ /* 0x0003f40000000400 */
[----:B-1----:R-:W-:Y:S05]  /*28a0*/  @P0 BRA `(.L_x_77) ;  /* 0xfffffffc00e40947 */ /* 0x002fea000383ffff */
.L_x_76:
[----:B------:R-:W-:Y:S05]  /*28b0*/  BSYNC B1 ;  /* 0x0000000000017941 */ /* 0x000fea0003800000 */
.L_x_75:
[----:B------:R-:W-:Y:S05]  /*28c0*/  @!P1 BRA `(.L_x_41) ;  /* 0x0000000000349947 */ /* 0x000fea0003800000 */
[----:B------:R-:W1:Y:S01]  /*28d0*/  S2R R9, SR_CgaCtaId ;  /* 0x0000000000097919 */ /* 0x000e620000008800 */
[----:B------:R-:W-:-:S04]  /*28e0*/  MOV R4, 0x400 ;  /* 0x0000040000047802 */ /* 0x000fc80000000f00 */
[----:B-1----:R-:W-:-:S07]  /*28f0*/  LEA R4, R9, R4, 0x18 ;  /* 0x0000000409047211 */ /* 0x002fce00078ec0ff */
.L_x_78:
[----:B------:R-:W-:-:S05]  /*2900*/  IMAD.IADD R9, R26, 0x1, R5 ;  /* 0x000000011a097824 */ /* 0x000fca00078e0205 */
[----:B-1----:R-:W-:Y:S01]  /*2910*/  LEA R8, R9, R4, 0x1 ;  /* 0x0000000409087211 */ /* 0x002fe200078e08ff */
[C---:B------:R-:W-:Y:S01]  /*2920*/  VIADD R9, R5.reuse, 0x3 ;  /* 0x0000000305097836 */ /* 0x040fe20000000000 */
[----:B------:R-:W-:-:S03]  /*2930*/  IADD3 R5, R5, 0x4, RZ ;  /* 0x0000000405057810 */ /* 0x000fc60007ffe0ff */
[----:B------:R1:W-:Y:S01]  /*2940*/  STS.U16 [R8], RZ ;  /* 0x000000ff08007388 */ /* 0x0003e20000000400 */
[----:B------:R-:W-:-:S03]  /*2950*/  ISETP.GE.AND P0, PT, R9, R6, PT ;  /* 0x000000060900720c */ /* 0x000fc60003f06270 */
[----:B------:R1:W-:Y:S04]  /*2960*/  STS.U16 [R8+0x2], RZ ;  /* 0x000002ff08007388 */ /* 0x0003e80000000400 */
[----:B------:R1:W-:Y:S04]  /*2970*/  STS.U16 [R8+0x4], RZ ;  /* 0x000004ff08007388 */ /* 0x0003e80000000400 */
[----:B------:R1:W-:Y:S02]  /*2980*/  STS.U16 [R8+0x6], RZ ;  /* 0x000006ff08007388 */ /* 0x0003e40000000400 */
[----:B------:R-:W-:Y:S05]  /*2990*/  @!P0 BRA `(.L_x_78) ;  /* 0xfffffffc00d88947 */ /* 0x000fea000383ffff */
.L_x_41:
[----:B------:R-:W-:Y:S05]  /*29a0*/  BSYNC B0 ;  /* 0x0000000000007941 */ /* 0x000fea0003800000 */
.L_x_40:
[----:B------:R-:W5:Y:S01]  /*29b0*/  S2R R34, SR_CTAID.Z ;  /* 0x0000000000227919 */ /* 0x000f620000002700 */
[----:B------:R-:W-:Y:S01]  /*29c0*/  ULDC UR4, c[0x0][0x220] ;  /* 0x0000880000047ab9 */ /* 0x000fe20000000800 */
[----:B------:R-:W-:Y:S02]  /*29d0*/  ULDC UR5, c[0x0][0x228] ;  /* 0x00008a0000057ab9 */ /* 0x000fe40000000800 */
[----:B------:R-:W-:Y:S01]  /*29e0*/  UIMAD UR4, UR4, UR5, URZ ;  /* 0x00000005040472a4 */ /* 0x000fe2000f8e023f */
[----:B------:R-:W-:Y:S05]  /*29f0*/  BAR.SYNC.DEFER_BLOCKING 0x0 ;  /* 0x0000000000007b1d */ /* 0x000fea0000010000 */
[----:B-----5:R-:W-:-:S13]  /*2a00*/  ISETP.GE.AND P0, PT, R34, UR4, PT ;  /* 0x0000000422007c0c */ /* 0x020fda000bf06270 */
[----:B------:R-:W-:Y:S05]  /*2a10*/  @P0 EXIT ;  /* 0x000000000000094d */ /* 0x000fea0003800000 */
[----:B------:R-:W-:Y:S01]  /*2a20*/  SHF.R.S32.HI R4, RZ, 0x1f, R7 ;  /* 0x0000001fff047819 */ /* 0x000fe20000011407 */
[----:B------:R-:W-:Y:S01]  /*2a30*/  ULDC.64 UR10, c[0x0][0x298] ;  /* 0x0000a600000a7ab9 */ /* 0x000fe20000000a00 */
[----:B---3--:R-:W-:Y:S01]  /*2a40*/  LOP3.LUT R10, RZ, R3, RZ, 0x33, !PT ;  /* 0x00000003ff0a7212 */ /* 0x008fe200078e33ff */
[----:B------:R-:W3:Y:S01]  /*2a50*/  S2UR UR6, SR_CgaCtaId ;  /* 0x00000000000679c3 */ /* 0x000ee20000008800 */
[----:B------:R-:W-:Y:S01]  /*2a60*/  SHF.R.S32.HI R3, RZ, 0x1f, R2 ;  /* 0x0000001fff037819 */ /* 0x000fe20000011402 */
[----:B------:R-:W-:Y:S01]  /*2a70*/  IMAD R4, R4, UR10, RZ ;  /* 0x0000000a04047c24 */ /* 0x000fe2000f8e02ff */
[----:B------:R-:W-:Y:S01]  /*2a80*/  IADD3 R6, -R10, -0x2, -R29 ;  /* 0xfffffffe0a067810 */ /* 0x000fe20007ffe91d */
[----:B------:R-:W-:Y:S01]  /*2a90*/  UMOV UR5, 0x400 ;  /* 0x0000040000057882 */ /* 0x000fe20000000000 */
[----:B------:R-:W-:Y:S01]  /*2aa0*/  IADD3 R32, R29, 0x3, RZ ;  /* 0x000000031d207810 */ /* 0x000fe20007ffe0ff */
[C---:B----4-:R-:W-:Y:S01]  /*2ab0*/  IMAD R9, R7.reuse, UR11, R4 ;  /* 0x0000000b07097c24 */ /* 0x050fe2000f8e0204 */
[----:B------:R-:W-:Y:S01]  /*2ac0*/  ISETP.GE.U32.AND P0, PT, R6, 0x3, PT ;  /* 0x000000030600780c */ /* 0x000fe20003f06070 */
[----:B------:R-:W-:Y:S01]  /*2ad0*/  IMAD.WIDE.U32 R4, R7, UR10, RZ ;  /* 0x0000000a07047c25 */ /* 0x000fe2000f8e00ff */
[----:B------:R-:W-:Y:S01]  /*2ae0*/  ULDC.64 UR10, c[0x0][0x2a0] ;  /* 0x0000a800000a7ab9 */ /* 0x000fe20000000a00 */
[----:B------:R-:W4:Y:S02]  /*2af0*/  LDC R7, c[0x0][0x14] ;  /* 0x00000500ff077b82 */ /* 0x000f240000000800 */
[----:B------:R-:W-:-:S02]  /*2b00*/  IMAD.IADD R5, R5, 0x1, R9 ;  /* 0x0000000105057824 */ /* 0x000fc400078e0209 */
[----:B------:R-:W-:Y:S02]  /*2b10*/  IMAD R3, R3, UR10, RZ ;  /* 0x0000000a03037c24 */ /* 0x000fe4000f8e02ff */
[C---:B-12---:R-:W-:Y:S02]  /*2b20*/  IMAD.WIDE.U32 R12, R2.reuse, UR10, R4 ;  /* 0x0000000a020c7c25 */ /* 0x046fe4000f8e0004 */
[----:B------:R-:W1:Y:S02]  /*2b30*/  LDC R8, c[0x0][0x238] ;  /* 0x00008e00ff087b82 */ /* 0x000e640000000800 */
[----:B------:R-:W-:Y:S01]  /*2b40*/  IMAD R6, R2, UR11, R3 ;  /* 0x0000000b02067c24 */ /* 0x000fe2000f8e0203 */
[----:B------:R-:W-:Y:S01]  /*2b50*/  LOP3.LUT R2, R30, 0x3, RZ, 0xc0, !PT ;  /* 0x000000031e027812 */ /* 0x000fe200078ec0ff */
[----:B---3--:R-:W-:-:S03]  /*2b60*/  ULEA UR6, UR6, UR5, 0x18 ;  /* 0x0000000506067291 */ /* 0x008fc6000f8ec03f */
[----:B------:R-:W-:Y:S02]  /*2b70*/  IADD3 R5, R13, R6, RZ ;  /* 0x000000060d057210 */ /* 0x000fe40007ffe0ff */
[----:B------:R-:W-:Y:S01]  /*2b80*/  IADD3 R4, R2, R10, R29 ;  /* 0x0000000a02047210 */ /* 0x000fe20007ffe01d */
[----:B------:R-:W-:Y:S01]  /*2b90*/  ULDC UR5, c[0x0][0x230] ;  /* 0x00008c0000057ab9 */ /* 0x000fe20000000800 */
[----:B------:R-:W-:Y:S01]  /*2ba0*/  LEA R33, R0, UR6, 0x1 ;  /* 0x0000000600217c11 */ /* 0x000fe2000f8e08ff */
[----:B------:R-:W-:Y:S01]  /*2bb0*/  UIADD3 UR5, UR5, -0x1, URZ ;  /* 0xffffffff05057890 */ /* 0x000fe2000fffe03f */
[----:B------:R-:W-:Y:S01]  /*2bc0*/  IADD3 R4, R4, 0x1, RZ ;  /* 0x0000000104047810 */ /* 0x000fe20007ffe0ff */
[----:B----4-:R2:W-:Y:S02]  /*2bd0*/  STL [R1+0xc], R7 ;  /* 0x00000c0701007387 */ /* 0x0105e40000100800 */
[----:B------:R-:W-:Y:S02]  /*2be0*/  VIADD R33, R33, 0x4 ;  /* 0x0000000421217836 */ /* 0x000fe40000000000 */
[----:B------:R2:W-:Y:S04]  /*2bf0*/  STL.64 [R1], R12 ;  /* 0x0000000c01007387 */ /* 0x0005e80000100a00 */
[----:B------:R2:W-:Y:S01]  /*2c00*/  STL [R1+0x8], R5 ;  /* 0x0000080501007387 */ /* 0x0005e20000100800 */
[----:B-1----:R-:W-:-:S07]  /*2c10*/  VIADD R3, R8, 0xffffffff ;  /* 0xffffffff08037836 */ /* 0x002fce0000000000 */
.L_x_100:
[----:B0-----:R-:W3:Y:S01]  /*2c20*/  LDL R14, [R1+0x8] ;  /* 0x00000800010e7983 */ /* 0x001ee20000100800 */
[----:B------:R-:W0:Y:S03]  /*2c30*/  LDC R21, c[0x0][0x228] ;  /* 0x00008a00ff157b82 */ /* 0x000e260000000800 */
[----:B--2---:R-:W2:Y:S01]  /*2c40*/  LDL.64 R12, [R1] ;  /* 0x00000000010c7983 */ /* 0x004ea20000100a00 */
[----:B------:R-:W-:Y:S01]  /*2c50*/  IABS R10, R34 ;  /* 0x00000022000a7213 */ /* 0x000fe20000000000 */
[----:B------:R-:W-:Y:S01]  /*2c60*/  ULDC.64 UR10, c[0x0][0x288] ;  /* 0x0000a200000a7ab9 */ /* 0x000fe20000000a00 */
[----:B------:R-:W-:Y:S01]  /*2c70*/  BSSY B2, `(.L_x_79) ;  /* 0x0000156000027945 */ /* 0x000fe20003800000 */
[----:B0-----:R-:W-:-:S04]  /*2c80*/  IABS R8, R21 ;  /* 0x0000001500087213 */ /* 0x001fc80000000000 */
[----:B-----5:R-:W0:Y:S08]  /*2c90*/  I2F.RP R5, R8 ;  /* 0x0000000800057306 */ /* 0x020e300000209400 */
[----:B0-----:R-:W0:Y:S02]  /*2ca0*/  MUFU.RCP R5, R5 ;  /* 0x0000000500057308 */ /* 0x001e240000001000 */
[----:B0-----:R-:W-:-:S06]  /*2cb0*/  VIADD R6, R5, 0xffffffe ;  /* 0x0ffffffe05067836 */ /* 0x001fcc0000000000 */
[----:B------:R0:W1:Y:S02]  /*2cc0*/  F2I.FTZ.U32.TRUNC.NTZ R7, R6 ;  /* 0x0000000600077305 */ /* 0x000064000021f000 */
[----:B0-----:R-:W-:Y:S01]  /*2cd0*/  IMAD.MOV.U32 R6, RZ, RZ, RZ ;  /* 0x000000ffff067224 */ /* 0x001fe200078e00ff */
[----:B-1----:R-:W-:-:S05]  /*2ce0*/  IADD3 R9, RZ, -R7, RZ ;  /* 0x80000007ff097210 */ /* 0x002fca0007ffe0ff */
[----:B------:R-:W-:-:S04]  /*2cf0*/  IMAD R9, R9, R8, RZ ;  /* 0x0000000809097224 */ /* 0x000fc800078e02ff */
[----:B------:R-:W-:Y:S01]  /*2d00*/  IMAD.HI.U32 R7, R7, R9, R6 ;  /* 0x0000000907077227 */ /* 0x000fe200078e0006 */
[----:B------:R-:W-:-:S05]  /*2d10*/  MOV R9, R10 ;  /* 0x0000000a00097202 */ /* 0x000fca0000000f00 */
[----:B------:R-:W-:-:S04]  /*2d20*/  IMAD.HI.U32 R11, R7, R9, RZ ;  /* 0x00000009070b7227 */ /* 0x000fc800078e00ff */
[----:B------:R-:W-:-:S04]  /*2d30*/  IMAD.MOV R5, RZ, RZ, -R11 ;  /* 0x000000ffff057224 */ /* 0x000fc800078e0a0b */
[----:B------:R-:W-:-:S05]  /*2d40*/  IMAD R5, R8, R5, R9 ;  /* 0x0000000508057224 */ /* 0x000fca00078e0209 */
[----:B------:R-:W-:-:S13]  /*2d50*/  ISETP.GT.U32.AND P3, PT, R8, R5, PT ;  /* 0x000000050800720c */ /* 0x000fda0003f64070 */
[-C--:B------:R-:W-:Y:S01]  /*2d60*/  @!P3 IADD3 R5, R5, -R8.reuse, RZ ;  /* 0x800000080505b210 */ /* 0x080fe20007ffe0ff */
[----:B------:R-:W-:Y:S01]  /*2d70*/  @!P3 VIADD R11, R11, 0x1 ;  /* 0x000000010b0bb836 */ /* 0x000fe20000000000 */
[----:B------:R-:W-:Y:S02]  /*2d80*/  ISETP.NE.AND P3, PT, R21, RZ, PT ;  /* 0x000000ff1500720c */ /* 0x000fe40003f65270 */
[----:B------:R-:W-:Y:S02]  /*2d90*/  ISETP.GE.U32.AND P1, PT, R5, R8, PT ;  /* 0x000000080500720c */ /* 0x000fe40003f26070 */
[----:B------:R-:W-:-:S04]  /*2da0*/  LOP3.LUT R5, R34, R21, RZ, 0x3c, !PT ;  /* 0x0000001522057212 */ /* 0x000fc800078e3cff */
[----:B------:R-:W-:-:S07]  /*2db0*/  ISETP.GE.AND P2, PT, R5, RZ, PT ;  /* 0x000000ff0500720c */ /* 0x000fce0003f46270 */
[----:B------:R-:W-:-:S06]  /*2dc0*/  @P1 IADD3 R11, R11, 0x1, RZ ;  /* 0x000000010b0b1810 */ /* 0x000fcc0007ffe0ff */
[----:B------:R-:W-:Y:S01]  /*2dd0*/  @!P2 IMAD.MOV R11, RZ, RZ, -R11 ;  /* 0x000000ffff0ba224 */ /* 0x000fe200078e0a0b */
[----:B------:R-:W-:Y:S02]  /*2de0*/  @!P3 LOP3.LUT R11, RZ, R21, RZ, 0x33, !PT ;  /* 0x00000015ff0bb212 */ /* 0x000fe400078e33ff */
[----:B------:R-:W-:Y:S02]  /*2df0*/  ISETP.GE.AND P2, PT, R27, 0x1, PT ;  /* 0x000000011b00780c */ /* 0x000fe40003f46270 */
[----:B------:R-:W-:Y:S02]  /*2e00*/  IADD3 R5, -R11, RZ, RZ ;  /* 0x000000ff0b057210 */ /* 0x000fe40007ffe1ff */
[----:B------:R-:W-:-:S03]  /*2e10*/  SHF.R.S32.HI R10, RZ, 0x1f, R11 ;  /* 0x0000001fff0a7819 */ /* 0x000fc6000001140b */
[----:B------:R-:W-:Y:S02]  /*2e20*/  IMAD R21, R21, R5, R34 ;  /* 0x0000000515157224 */ /* 0x000fe400078e0222 */
[----:B------:R-:W-:-:S04]  /*2e30*/  IMAD R8, R10, UR10, RZ ;  /* 0x0000000a0a087c24 */ /* 0x000fc8000f8e02ff */
[----:B------:R-:W-:Y:S01]  /*2e40*/  IMAD R5, R11, UR11, R8 ;  /* 0x0000000b0b057c24 */ /* 0x000fe2000f8e0208 */
[----:B---3--:R-:W-:Y:S01]  /*2e50*/  MOV R7, R14 ;  /* 0x0000000e00077202 */ /* 0x008fe20000000f00 */
[----:B--2---:R-:W-:Y:S01]  /*2e60*/  IMAD.MOV.U32 R6, RZ, RZ, R12 ;  /* 0x000000ffff067224 */ /* 0x004fe200078e000c */
[----:B------:R-:W-:-:S03]  /*2e70*/  SHF.R.S32.HI R12, RZ, 0x1f, R21 ;  /* 0x0000001fff0c7819 */ /* 0x000fc60000011415 */
[----:B------:R-:W-:Y:S01]  /*2e80*/  IMAD.WIDE.U32 R6, R11, UR10, R6 ;  /* 0x0000000a0b067c25 */ /* 0x000fe2000f8e0006 */
[----:B------:R-:W-:-:S03]  /*2e90*/  ULDC.64 UR10, c[0x0][0x290] ;  /* 0x0000a400000a7ab9 */ /* 0x000fc60000000a00 */
[----:B------:R-:W-:Y:S02]  /*2ea0*/  IMAD R8, R12, UR10, RZ ;  /* 0x0000000a0c087c24 */ /* 0x000fe4000f8e02ff */
[----:B------:R-:W-:Y:S02]  /*2eb0*/  IMAD.IADD R7, R7, 0x1, R5 ;  /* 0x0000000107077824 */ /* 0x000fe400078e0205 */
[C---:B------:R-:W-:Y:S02]  /*2ec0*/  IMAD R5, R21.reuse, UR11, R8 ;  /* 0x0000000b15057c24 */ /* 0x040fe4000f8e0208 */
[----:B------:R-:W-:Y:S01]  /*2ed0*/  IMAD.WIDE.U32 R8, R21, UR10, R6 ;  /* 0x0000000a15087c25 */ /* 0x000fe2000f8e0006 */
[----:B------:R-:W-:-:S04]  /*2ee0*/  ULDC.64 UR10, c[0x0][0x260] ;  /* 0x00009800000a7ab9 */ /* 0x000fc80000000a00 */
[----:B------:R-:W-:Y:S02]  /*2ef0*/  IADD3 R5, R9, R5, RZ ;  /* 0x0000000509057210 */ /* 0x000fe40007ffe0ff */
[----:B------:R-:W-:-:S04]  /*2f00*/  LEA R6, P1, R8, UR10, 0x1 ;  /* 0x0000000a08067c11 */ /* 0x000fc8000f8208ff */
[----:B------:R-:W-:Y:S01]  /*2f10*/  LEA.HI.X R7, R8, UR11, R5, 0x1, P1 ;  /* 0x0000000b08077c11 */ /* 0x000fe200088f0c05 */
[----:B------:R-:W-:Y:S08]  /*2f20*/  @!P2 BRA `(.L_x_80) ;  /* 0x0000001000a8a947 */ /* 0x000ff00003800000 */
[----:B------:R-:W-:Y:S01]  /*2f30*/  ULDC.64 UR10, c[0x0][0x240] ;  /* 0x00009000000a7ab9 */ /* 0x000fe20000000a00 */
[----:B------:R0:W5:Y:S01]  /*2f40*/  LDG.E.U16 R5, desc[UR8][R6.64] ;  /* 0x0000000806057981 */ /* 0x000162000c1e1500 */
[----:B------:R-:W-:Y:S02]  /*2f50*/  IMAD R10, R10, UR10, RZ ;  /* 0x0000000a0a0a7c24 */ /* 0x000fe4000f8e02ff */
[----:B------:R-:W-:-:S04]  /*2f60*/  IMAD.WIDE.U32 R8, R11, UR10, RZ ;  /* 0x0000000a0b087c25 */ /* 0x000fc8000f8e00ff */
[----:B------:R-:W-:Y:S01]  /*2f70*/  IMAD R11, R11, UR11, R10 ;  /* 0x0000000b0b0b7c24 */ /* 0x000fe2000f8e020a */
[----:B------:R-:W-:Y:S02]  /*2f80*/  ULDC.64 UR10, c[0x0][0x248] ;  /* 0x00009200000a7ab9 */ /* 0x000fe40000000a00 */
[----:B------:R-:W-:Y:S01]  /*2f90*/  IMAD R10, R12, UR10, RZ ;  /* 0x0000000a0c0a7c24 */ /* 0x000fe2000f8e02ff */
[----:B0-----:R-:W-:Y:S01]  /*2fa0*/  HFMA2.MMA R6, -RZ, RZ, 0, 0 ;  /* 0x00000000ff067435 */ /* 0x001fe200000001ff */
[----:B------:R-:W-:Y:S02]  /*2fb0*/  IMAD.IADD R9, R9, 0x1, R11 ;  /* 0x0000000109097824 */ /* 0x000fe400078e020b */
[C---:B------:R-:W-:Y:S02]  /*2fc0*/  IMAD R11, R21.reuse, UR11, R10 ;  /* 0x0000000b150b7c24 */ /* 0x040fe4000f8e020a */
[----:B------:R-:W-:-:S04]  /*2fd0*/  IMAD.WIDE.U32 R20, R21, UR10, R8 ;  /* 0x0000000a15147c25 */ /* 0x000fc8000f8e0008 */
[----:B------:R-:W-:-:S07]  /*2fe0*/  IMAD.IADD R28, R21, 0x1, R11 ;  /* 0x00000001151c7824 */ /* 0x000fce00078e020b */
.L_x_99:
[----:B------:R-:W-:Y:S01]  /*2ff0*/  ISETP.GE.AND P1, PT, R30, 0x1, PT ;  /* 0x000000011e00780c */ /* 0x000fe20003f26270 */
[----:B------:R-:W-:-:S12]  /*3000*/  BSSY B1, `(.L_x_81) ;  /* 0x0000119000017945 */ /* 0x000fd80003800000 */
[----:B------:R-:W-:Y:S05]  /*3010*/  @!P1 BRA `(.L_x_82) ;  /* 0x00000010005c9947 */ /* 0x000fea0003800000 */
[----:B------:R-:W-:Y:S01]  /*3020*/  VIADDMNMX.RELU R7, R6, R31, UR5, PT ;  /* 0x0000000506077e46 */ /* 0x000fe2000b80111f */
[----:B------:R-:W-:Y:S01]  /*3030*/  ULDC.64 UR10, c[0x0][0x250] ;  /* 0x00009400000a7ab9 */ /* 0x000fe20000000a00 */
[----:B------:R-:W-:Y:S01]  /*3040*/  MOV R9, R28 ;  /* 0x0000001c00097202 */ /* 0x000fe20000000f00 */
[----:B------:R-:W-:Y:S01]  /*3050*/  BSSY B0, `(.L_x_83) ;  /* 0x00000a0000007945 */ /* 0x000fe20003800000 */
[----:B------:R-:W-:Y:S02]  /*3060*/  SHF.R.S32.HI R8, RZ, 0x1f, R7 ;  /* 0x0000001fff087819 */ /* 0x000fe40000011407 */
[----:B------:R-:W-:-:S03]  /*3070*/  IADD3 R10, R26, R6, RZ ;  /* 0x000000061a0a7210 */ /* 0x000fc60007ffe0ff */
[----:B------:R-:W-:Y:S02]  /*3080*/  IMAD R12, R8, UR10, RZ ;  /* 0x0000000a080c7c24 */ /* 0x000fe4000f8e02ff */
[----:B------:R-:W-:-:S04]  /*3090*/  IMAD.MOV.U32 R8, RZ, RZ, R20 ;  /* 0x000000ffff087224 */ /* 0x000fc800078e0014 */
[----:B------:R-:W-:Y:S01]  /*30a0*/  IMAD.WIDE.U32 R18, R7, UR10, R8 ;  /* 0x0000000a07127c25 */ /* 0x000fe2000f8e0008 */
[----:B------:R-:W-:-:S03]  /*30b0*/  LEA R8, R10, UR6, 0x1 ;  /* 0x000000060a087c11 */ /* 0x000fc6000f8e08ff */
[----:B------:R-:W-:Y:S02]  /*30c0*/  IMAD R9, R7, UR11, R12 ;  /* 0x0000000b07097c24 */ /* 0x000fe4000f8e020c */
[----:B------:R-:W-:-:S03]  /*30d0*/  IMAD.MOV.U32 R7, RZ, RZ, RZ ;  /* 0x000000ffff077224 */ /* 0x000fc600078e00ff */
[----:B------:R-:W-:Y:S01]  /*30e0*/  IADD3 R9, R19, R9, RZ ;  /* 0x0000000913097210 */ /* 0x000fe20007ffe0ff */
[----:B------:R-:W-:Y:S06]  /*30f0*/  @!P0 BRA `(.L_x_84) ;  /* 0x0000000800548947 */ /* 0x000fec0003800000 */
[----:B------:R-:W-:Y:S01]  /*3100*/  IMAD.MOV.U32 R7, RZ, RZ, RZ ;  /* 0x000000ffff077224 */ /* 0x000fe200078e00ff */
[----:B------:R-:W-:Y:S01]  /*3110*/  MOV R10, R32 ;  /* 0x00000020000a7202 */ /* 0x000fe20000000f00 */
[----:B------:R-:W-:Y:S01]  /*3120*/  IMAD.MOV.U32 R11, RZ, RZ, R33 ;  /* 0x000000ffff0b7224 */ /* 0x000fe200078e0021 */
[----:B-----5:R-:W-:-:S07]  /*3130*/  SHF.L.U32 R12, R5, 0x10, RZ ;  /* 0x00000010050c7819 */ /* 0x020fce00000006ff */
.L_x_93:
[----:B------:R-:W0:Y:S01]  /*3140*/  LDC.64 R16, c[0x0][0x258] ;  /* 0x00009600ff107b82 */ /* 0x000e220000000a00 */
[----:B------:R-:W-:Y:S01]  /*3150*/  VIADDMNMX.RELU R13, R10, 0xfffffffd, R3, PT ;  /* 0xfffffffd0a0d7846 */ /* 0x000fe20003801103 */
[----:B------:R-:W-:Y:S01]  /*3160*/  IMAD.MOV.U32 R22, RZ, RZ, R18 ;  /* 0x000000ffff167224 */ /* 0x000fe200078e0012 */
[----:B------:R-:W-:Y:S01]  /*3170*/  MOV R23, R9 ;  /* 0x0000000900177202 */ /* 0x000fe20000000f00 */
[----:B------:R-:W-:Y:S01]  /*3180*/  BSSY B3, `(.L_x_85) ;  /* 0x0000020000037945 */ /* 0x000fe20003800000 */
[----:B------:R-:W-:-:S03]  /*3190*/  SHF.R.S32.HI R35, RZ, 0x1f, R13 ;  /* 0x0000001fff237819 */ /* 0x000fc6000001140d */
[----:B------:R-:W1:Y:S02]  /*31a0*/  LDC.64 R14, c[0x0][0x218] ;  /* 0x00008600ff0e7b82 */ /* 0x000e640000000a00 */
[-C--:B0-----:R-:W-:Y:S02]  /*31b0*/  IMAD R35, R35, R16.reuse, RZ ;  /* 0x0000001023237224 */ /* 0x081fe400078e02ff */
[----:B------:R-:W-:-:S04]  /*31c0*/  IMAD.WIDE.U32 R24, R13, R16, R22 ;  /* 0x000000100d187225 */ /* 0x000fc800078e0016 */
[----:B------:R-:W-:Y:S01]  /*31d0*/  IMAD R13, R13, R17, R35 ;  /* 0x000000110d0d7224 */ /* 0x000fe200078e0223 */
[----:B-1----:R-:W-:-:S03]  /*31e0*/  LEA R35, P1, R24, R14, 0x1 ;  /* 0x0000000e18237211 */ /* 0x002fc600078208ff */
[----:B------:R-:W-:Y:S01]  /*31f0*/  IMAD.IADD R13, R25, 0x1, R13 ;  /* 0x00000001190d7824 */ /* 0x000fe200078e020d */
[----:B------:R-:W-:-:S04]  /*3200*/  LOP3.LUT R22, R35, 0xfffffffd, RZ, 0xc0, !PT ;  /* 0xfffffffd23167812 */ /* 0x000fc800078ec0ff */
[----:B------:R-:W-:Y:S02]  /*3210*/  LEA.HI.X R23, R24, R15, R13, 0x1, P1 ;  /* 0x0000000f18177211 */ /* 0x000fe400008f0c0d */
[----:B------:R-:W0:Y:S04]  /*3220*/  LDS.U16 R24, [R11+-0x4] ;  /* 0xfffffc000b187984 */ /* 0x000e280000000400 */
[----:B------:R-:W1:Y:S04]  /*3230*/  LDS.U16 R13, [R8] ;  /* 0x00000000080d7984 */ /* 0x000e680000000400 */
[----:B------:R2:W5:Y:S01]  /*3240*/  LD.E R36, desc[UR8][R22.64] ;  /* 0x0000000816247980 */ /* 0x000562000c101900 */
[----:B0-----:R-:W-:Y:S01]  /*3250*/  SHF.L.U32 R24, R24, 0x10, RZ ;  /* 0x0000001018187819 */ /* 0x001fe200000006ff */
[----:B-1----:R-:W-:-:S04]  /*3260*/  IMAD.U32 R13, R13, 0x10000, RZ ;  /* 0x000100000d0d7824 */ /* 0x002fc800078e00ff */
[----:B------:R-:W-:Y:S01]  /*3270*/  FMUL.FTZ R13, R24, R13 ;  /* 0x0000000d180d7220 */ /* 0x000fe20000410000 */
[----:B------:R-:W-:-:S04]  /*3280*/  LOP3.LUT R24, R35, 0x2, RZ, 0xc0, !PT ;  /* 0x0000000223187812 */ /* 0x000fc800078ec0ff */
[----:B------:R-:W-:Y:S01]  /*3290*/  ISETP.EQ.U32.AND P1, PT, R24, RZ, PT ;  /* 0x000000ff1800720c */ /* 0x000fe20003f22070 */
[----:B------:R-:W0:Y:S02]  /*32a0*/  F2F.BF16.F32 R13, R13 ;  /* 0x0000000d000d7304 */ /* 0x000e240000202000 */
[----:B0-----:R-:W-:-:S05]  /*32b0*/  SHF.L.U32 R13, R13, 0x10, RZ ;  /* 0x000000100d0d7819 */ /* 0x001fca00000006ff */
[----:B------:R-:W-:-:S06]  /*32c0*/  FMUL.FTZ R13, R13, R12 ;  /* 0x0000000c0d0d7220 */ /* 0x000fcc0000410000 */
[----:B------:R-:W0:Y:S02]  /*32d0*/  F2F.BF16.F32 R13, R13 ;  /* 0x0000000d000d7304 */ /* 0x000e240000202000 */
[----:B0-----:R-:W-:Y:S01]  /*32e0*/  IMAD.U32 R25, R13, 0x10000, RZ ;  /* 0x000100000d197824 */ /* 0x001fe200078e00ff */
[----:B------:R-:W-:-:S04]  /*32f0*/  HFMA2.MMA R13, -RZ, RZ, 0, 0.19775390625 ;  /* 0x00003254ff0d7435 */ /* 0x000fc800000001ff */
[----:B------:R-:W-:-:S06]  /*3300*/  F2FP.BF16.F32.PACK_AB R25, RZ, R25 ;  /* 0x00000019ff19723e */ /* 0x000fcc00000010ff */
[----:B--2---:R-:W-:-:S07]  /*3310*/  SEL R24, R13, 0x7610, P1 ;  /* 0x000076100d187807 */ /* 0x004fce0000800000 */
.L_x_86:
[----:B-----5:R-:W-:-:S05]  /*3320*/  HADD2.BF16_V2 R37, R36, R25.H0_H0 ;  /* 0x2000001924257230 */ /* 0x020fca0000200000 */
[----:B------:R-:W-:-:S06]  /*3330*/  PRMT R37, R36, R24, R37 ;  /* 0x0000001824257216 */ /* 0x000fcc0000000025 */
[----:B------:R-:W2:Y:S02]  /*3340*/  ATOM.E.CAS.STRONG.GPU PT, R37, [R22], R36, R37 ;  /* 0x000000241625738b */ /* 0x000ea400001ee125 */
[----:B--2---:R-:W-:Y:S01]  /*3350*/  ISETP.NE.U32.AND P1, PT, R37, R36, PT ;  /* 0x000000242500720c */ /* 0x004fe20003f25070 */
[----:B------:R-:W-:-:S12]  /*3360*/  IMAD.MOV.U32 R36, RZ, RZ, R37 ;  /* 0x000000ffff247224 */ /* 0x000fd800078e0025 */
[----:B------:R-:W-:Y:S05]  /*3370*/  @P1 BRA `(.L_x_86) ;  /* 0xfffffffc00e81947 */ /* 0x000fea000383ffff */
[----:B------:R-:W-:Y:S05]  /*3380*/  BSYNC B3 ;  /* 0x0000000000037941 */ /* 0x000fea0003800000 */
.L_x_85:
[----:B------:R-:W-:Y:S01]  /*3390*/  VIADDMNMX.RELU R35, R10, 0xfffffffe, R3, PT ;  /* 0xfffffffe0a237846 */ /* 0x000fe20003801103 */
[----:B------:R-:W-:Y:S01]  /*33a0*/  BSSY B3, `(.L_x_87) ;  /* 0x0000020000037945 */ /* 0x000fe20003800000 */
[----:B------:R-:W-:Y:S02]  /*33b0*/  MOV R22, R18 ;  /* 0x0000001200167202 */ /* 0x000fe40000000f00 */
[----:B------:R-:W-:-:S05]  /*33c0*/  SHF.R.S32.HI R23, RZ, 0x1f, R35 ;  /* 0x0000001fff177819 */ /* 0x000fca0000011423 */
[-C--:B------:R-:W-:Y:S02]  /*33d0*/  IMAD R36, R23, R16.reuse, RZ ;  /* 0x0000001017247224 */ /* 0x080fe400078e02ff */
[----:B------:R-:W-:Y:S02]  /*33e0*/  IMAD.MOV.U32 R23, RZ, RZ, R9 ;  /* 0x000000ffff177224 */ /* 0x000fe400078e0009 */
[----:B------:R-:W-:-:S04]  /*33f0*/  IMAD.WIDE.U32 R24, R35, R16, R22 ;  /* 0x0000001023187225 */ /* 0x000fc800078e0016 */
[----:B------:R-:W-:Y:S01]  /*3400*/  IMAD R23, R35, R17, R36 ;  /* 0x0000001123177224 */ /* 0x000fe200078e0224 */
[----:B------:R-:W-:-:S04]  /*3410*/  LEA R35, P1, R24, R14, 0x1 ;  /* 0x0000000e18237211 */ /* 0x000fc800078208ff */
[----:B------:R-:W-:Y:S02]  /*3420*/  IADD3 R23, R25, R23, RZ ;  /* 0x0000001719177210 */ /* 0x000fe40007ffe0ff */
[----:B------:R-:W0:Y:S01]  /*3430*/  LDS.U16 R25, [R8] ;  /* 0x0000000008197984 */ /* 0x000e220000000400 */
[----:B------:R-:W-:Y:S02]  /*3440*/  LOP3.LUT R22, R35, 0xfffffffd, RZ, 0xc0, !PT ;  /* 0xfffffffd23167812 */ /* 0x000fe400078ec0ff */
[----:B------:R-:W-:Y:S02]  /*3450*/  LEA.HI.X R23, R24, R15, R23, 0x1, P1 ;  /* 0x0000000f18177211 */ /* 0x000fe400008f0c17 */
[----:B------:R-:W1:Y:S04]  /*3460*/  LDS.U16 R24, [R11+-0x2] ;  /* 0xfffffe000b187984 */ /* 0x000e680000000400 */
[----:B------:R2:W5:Y:S01]  /*3470*/  LD.E R36, desc[UR8][R22.64] ;  /* 0x0000000816247980 */ /* 0x000562000c101900 */
[----:B0-----:R-:W-:Y:S01]  /*3480*/  SHF.L.U32 R25, R25, 0x10, RZ ;  /* 0x0000001019197819 */ /* 0x001fe200000006ff */
[----:B-1----:R-:W-:-:S04]  /*3490*/  IMAD.U32 R24, R24, 0x10000, RZ ;  /* 0x0001000018187824 */ /* 0x002fc800078e00ff */
[----:B------:R-:W-:Y:S01]  /*34a0*/  FMUL.FTZ R24, R24, R25 ;  /* 0x0000001918187220 */ /* 0x000fe20000410000 */
[----:B------:R-:W-:-:S04]  /*34b0*/  LOP3.LUT R25, R35, 0x2, RZ, 0xc0, !PT ;  /* 0x0000000223197812 */ /* 0x000fc800078ec0ff */
[----:B------:R-:W-:Y:S01]  /*34c0*/  ISETP.EQ.U32.AND P1, PT, R25, RZ, PT ;  /* 0x000000ff1900720c */ /* 0x000fe20003f22070 */
[----:B------:R-:W0:Y:S02]  /*34d0*/  F2F.BF16.F32 R24, R24 ;  /* 0x0000001800187304 */ /* 0x000e240000202000 */
[----:B0-----:R-:W-:-:S04]  /*34e0*/  IMAD.U32 R24, R24, 0x10000, RZ ;  /* 0x0001000018187824 */ /* 0x001fc800078e00ff */
[----:B------:R-:W-:-:S06]  /*34f0*/  FMUL.FTZ R24, R24, R12 ;  /* 0x0000000c18187220 */ /* 0x000fcc0000410000 */
[----:B------:R-:W0:Y:S02]  /*3500*/  F2F.BF16.F32 R24, R24 ;  /* 0x0000001800187304 */ /* 0x000e240000202000 */
[----:B0-----:R-:W-:Y:S02]  /*3510*/  SHF.L.U32 R25, R24, 0x10, RZ ;  /* 0x0000001018197819 */ /* 0x001fe400000006ff */
[----:B------:R-:W-:Y:S02]  /*3520*/  SEL R24, R13, 0x7610, P1 ;  /* 0x000076100d187807 */ /* 0x000fe40000800000 */
[----:B--2---:R-:W-:-:S07]  /*3530*/  F2FP.BF16.F32.PACK_AB R25, RZ, R25 ;  /* 0x00000019ff19723e */ /* 0x004fce00000010ff */
.L_x_88:
[----:B-----5:R-:W-:-:S05]  /*3540*/  HADD2.BF16_V2 R37, R36, R25.H0_H0 ;  /* 0x2000001924257230 */ /* 0x020fca0000200000 */
[----:B------:R-:W-:-:S06]  /*3550*/  PRMT R37, R36, R24, R37 ;  /* 0x0000001824257216 */ /* 0x000fcc0000000025 */
[----:B------:R-:W2:Y:S02]  /*3560*/  ATOM.E.CAS.STRONG.GPU PT, R37, [R22], R36, R37 ;  /* 0x000000241625738b */ /* 0x000ea400001ee125 */
[----:B--2---:R-:W-:Y:S01]  /*3570*/  ISETP.NE.U32.AND P1, PT, R37, R36, PT ;  /* 0x000000242500720c */ /* 0x004fe20003f25070 */
[----:B------:R-:W-:-:S12]  /*3580*/  IMAD.MOV.U32 R36, RZ, RZ, R37 ;  /* 0x000000ffff247224 */ /* 0x000fd800078e0025 */
[----:B------:R-:W-:Y:S05]  /*3590*/  @P1 BRA `(.L_x_88) ;  /* 0xfffffffc00e81947 */ /* 0x000fea000383ffff */
[----:B------:R-:W-:Y:S05]  /*35a0*/  BSYNC B3 ;  /* 0x0000000000037941 */ /* 0x000fea0003800000 */
.L_x_87:
        /* <DEDUP_REMOVED lines=27> */
.L_x_90:
[----:B-----5:R-:W-:-:S05]  /*3760*/  HADD2.BF16_V2 R37, R36, R25.H0_H0 ;  /* 0x2000001924257230 */ /* 0x020fca0000200000 */
[----:B------:R-:W-:-:S06]  /*3770*/  PRMT R37, R36, R24, R37 ;  /* 0x0000001824257216 */ /* 0x000fcc0000000025 */
[----:B------:R-:W2:Y:S02]  /*3780*/  ATOM.E.CAS.STRONG.GPU PT, R37, [R22], R36, R37 ;  /* 0x000000241625738b */ /* 0x000ea400001ee125 */
[----:B--2---:R-:W-:Y:S01]  /*3790*/  ISETP.NE.U32.AND P1, PT, R37, R36, PT ;  /* 0x000000242500720c */ /* 0x004fe20003f25070 */
[----:B------:R-:W-:-:S12]  /*37a0*/  IMAD.MOV.U32 R36, RZ, RZ, R37 ;  /* 0x000000ffff247224 */ /* 0x000fd800078e0025 */
[----:B------:R-:W-:Y:S05]  /*37b0*/  @P1 BRA `(.L_x_90) ;  /* 0xfffffffc00e81947 */ /* 0x000fea000383ffff */
[----:B------:R-:W-:Y:S05]  /*37c0*/  BSYNC B3 ;  /* 0x0000000000037941 */ /* 0x000fea0003800000 */
.L_x_89:
[----:B------:R-:W-:Y:S01]  /*37d0*/  VIMNMX.RELU R24, R10, R3, PT ;  /* 0x000000030a187248 */ /* 0x000fe20003fe1100 */
[----:B------:R-:W-:Y:S01]  /*37e0*/  IMAD.MOV.U32 R23, RZ, RZ, R9 ;  /* 0x000000ffff177224 */ /* 0x000fe200078e0009 */
[----:B------:R-:W-:Y:S01]  /*37f0*/  MOV R22, R18 ;  /* 0x0000001200167202 */ /* 0x000fe20000000f00 */
[----:B------:R-:W-:Y:S01]  /*3800*/  BSSY B3, `(.L_x_91) ;  /* 0x000001e000037945 */ /* 0x000fe20003800000 */
[----:B------:R-:W-:-:S03]  /*3810*/  SHF.R.S32.HI R25, RZ, 0x1f, R24 ;  /* 0x0000001fff197819 */ /* 0x000fc60000011418 */
[----:B------:R-:W-:-:S04]  /*3820*/  IMAD.WIDE.U32 R22, R24, R16, R22 ;  /* 0x0000001018167225 */ /* 0x000fc800078e0016 */
[----:B------:R-:W-:-:S04]  /*3830*/  IMAD R25, R25, R16, RZ ;  /* 0x0000001019197224 */ /* 0x000fc800078e02ff */
[----:B------:R-:W-:Y:S01]  /*3840*/  IMAD R25, R24, R17, R25 ;  /* 0x0000001118197224 */ /* 0x000fe200078e0219 */
[----:B------:R-:W-:-:S04]  /*3850*/  LEA R17, P1, R22, R14, 0x1 ;  /* 0x0000000e16117211 */ /* 0x000fc800078208ff */
[----:B------:R-:W-:Y:S02]  /*3860*/  IADD3 R16, R23, R25, RZ ;  /* 0x0000001917107210 */ /* 0x000fe40007ffe0ff */
[----:B------:R-:W-:Y:S02]  /*3870*/  LOP3.LUT R14, R17, 0xfffffffd, RZ, 0xc0, !PT ;  /* 0xfffffffd110e7812 */ /* 0x000fe400078ec0ff */
[----:B------:R-:W-:Y:S02]  /*3880*/  LEA.HI.X R15, R22, R15, R16, 0x1, P1 ;  /* 0x0000000f160f7211 */ /* 0x000fe400008f0c10 */
[----:B------:R-:W0:Y:S04]  /*3890*/  LDS.U16 R22, [R8] ;  /* 0x0000000008167984 */ /* 0x000e280000000400 */
[----:B------:R-:W1:Y:S04]  /*38a0*/  LDS.U16 R16, [R11+0x2] ;  /* 0x000002000b107984 */ /* 0x000e680000000400 */
[----:B------:R2:W5:Y:S01]  /*38b0*/  LD.E R23, desc[UR8][R14.64] ;  /* 0x000000080e177980 */ /* 0x000562000c101900 */
[----:B0-----:R-:W-:Y:S01]  /*38c0*/  SHF.L.U32 R25, R22, 0x10, RZ ;  /* 0x0000001016197819 */ /* 0x001fe200000006ff */
[----:B-1----:R-:W-:-:S04]  /*38d0*/  IMAD.U32 R16, R16, 0x10000, RZ ;  /* 0x0001000010107824 */ /* 0x002fc800078e00ff */
[----:B------:R-:W-:Y:S01]  /*38e0*/  FMUL.FTZ R25, R16, R25 ;  /* 0x0000001910197220 */ /* 0x000fe20000410000 */
[----:B------:R-:W-:-:S04]  /*38f0*/  LOP3.LUT R16, R17, 0x2, RZ, 0xc0, !PT ;  /* 0x0000000211107812 */ /* 0x000fc800078ec0ff */
[----:B------:R-:W-:Y:S01]  /*3900*/  ISETP.EQ.U32.AND P1, PT, R16, RZ, PT ;  /* 0x000000ff1000720c */ /* 0x000fe20003f22070 */
[----:B------:R-:W0:Y:S03]  /*3910*/  F2F.BF16.F32 R25, R25 ;  /* 0x0000001900197304 */ /* 0x000e260000202000 */
[----:B------:R-:W-:Y:S01]  /*3920*/  SEL R16, R13, 0x7610, P1 ;  /* 0x000076100d107807 */ /* 0x000fe20000800000 */
[----:B0-----:R-:W-:-:S04]  /*3930*/  IMAD.U32 R35, R25, 0x10000, RZ ;  /* 0x0001000019237824 */ /* 0x001fc800078e00ff */
[----:B------:R-:W-:-:S06]  /*3940*/  FMUL.FTZ R35, R35, R12 ;  /* 0x0000000c23237220 */ /* 0x000fcc0000410000 */
[----:B------:R-:W0:Y:S02]  /*3950*/  F2F.BF16.F32 R35, R35 ;  /* 0x0000002300237304 */ /* 0x000e240000202000 */
[----:B0-----:R-:W-:-:S04]  /*3960*/  SHF.L.U32 R22, R35, 0x10, RZ ;  /* 0x0000001023167819 */ /* 0x001fc800000006ff */
[----:B--2---:R-:W-:-:S07]  /*3970*/  F2FP.BF16.F32.PACK_AB R13, RZ, R22 ;  /* 0x00000016ff0d723e */ /* 0x004fce00000010ff */
.L_x_92:
[----:B-----5:R-:W-:-:S05]  /*3980*/  HADD2.BF16_V2 R22, R23, R13.H0_H0 ;  /* 0x2000000d17167230 */ /* 0x020fca0000200000 */
[----:B------:R-:W-:-:S06]  /*3990*/  PRMT R22, R23, R16, R22 ;  /* 0x0000001017167216 */ /* 0x000fcc0000000016 */
[----:B------:R-:W2:Y:S02]  /*39a0*/  ATOM.E.CAS.STRONG.GPU PT, R22, [R14], R23, R22 ;  /* 0x000000170e16738b */ /* 0x000ea400001ee116 */
[----:B--2---:R-:W-:Y:S01]  /*39b0*/  ISETP.NE.U32.AND P1, PT, R22, R23, PT ;  /* 0x000000171600720c */ /* 0x004fe20003f25070 */
[----:B------:R-:W-:-:S12]  /*39c0*/  IMAD.MOV.U32 R23, RZ, RZ, R22 ;  /* 0x000000ffff177224 */ /* 0x000fd800078e0016 */
[----:B------:R-:W-:Y:S05]  /*39d0*/  @P1 BRA `(.L_x_92) ;  /* 0xfffffffc00e81947 */ /* 0x000fea000383ffff */
[----:B------:R-:W-:Y:S05]  /*39e0*/  BSYNC B3 ;  /* 0x0000000000037941 */ /* 0x000fea0003800000 */
.L_x_91:
[----:B------:R-:W-:Y:S01]  /*39f0*/  IADD3 R7, R7, 0x4, RZ ;  /* 0x0000000407077810 */ /* 0x000fe20007ffe0ff */
[----:B------:R-:W-:Y:S01]  /*3a00*/  VIADD R10, R10, 0x4 ;  /* 0x000000040a0a7836 */ /* 0x000fe20000000000 */
[----:B------:R-:W-:-:S03]  /*3a10*/  IADD3 R11, R11, 0x8, RZ ;  /* 0x000000080b0b7810 */ /* 0x000fc60007ffe0ff */
[----:B------:R-:W-:-:S05]  /*3a20*/  IMAD.IADD R13, R4, 0x1, R7 ;  /* 0x00000001040d7824 */ /* 0x000fca00078e0207 */
[----:B------:R-:W-:-:S13]  /*3a30*/  ISETP.NE.AND P1, PT, R13, RZ, PT ;  /* 0x000000ff0d00720c */ /* 0x000fda0003f25270 */
[----:B------:R-:W-:Y:S05]  /*3a40*/  @P1 BRA `(.L_x_93) ;  /* 0xfffffff400bc1947 */ /* 0x000fea000383ffff */
.L_x_84:
[----:B------:R-:W-:Y:S05]  /*3a50*/  BSYNC B0 ;  /* 0x0000000000007941 */ /* 0x000fea0003800000 */
.L_x_83:
[----:B------:R-:W-:-:S13]  /*3a60*/  ISETP.NE.AND P1, PT, R2, RZ, PT ;  /* 0x000000ff0200720c */ /* 0x000fda0003f25270 */
[----:B------:R-:W-:Y:S05]  /*3a70*/  @!P1 BRA `(.L_x_82) ;  /* 0x0000000400c49947 */ /* 0x000fea0003800000 */
[----:B------:R-:W0:Y:S01]  /*3a80*/  LDC.64 R12, c[0x0][0x258] ;  /* 0x00009600ff0c7b82 */ /* 0x000e220000000a00 */
[----:B------:R-:W-:Y:S01]  /*3a90*/  IADD3 R22, R29, R7, RZ ;  /* 0x000000071d167210 */ /* 0x000fe20007ffe0ff */
[----:B------:R-:W-:Y:S01]  /*3aa0*/  IMAD.MOV.U32 R14, RZ, RZ, R18 ;  /* 0x000000ffff0e7224 */ /* 0x000fe200078e0012 */
[----:B------:R-:W-:Y:S01]  /*3ab0*/  HFMA2.MMA R23, -RZ, RZ, 0, 0.19775390625 ;  /* 0x00003254ff177435 */ /* 0x000fe200000001ff */
[----:B------:R-:W-:Y:S01]  /*3ac0*/  IMAD.IADD R7, R0, 0x1, R7 ;  /* 0x0000000100077824 */ /* 0x000fe200078e0207 */
[----:B------:R-:W-:Y:S01]  /*3ad0*/  VIMNMX.RELU R17, R22, R3, PT ;  /* 0x0000000316117248 */ /* 0x000fe20003fe1100 */
[----:B------:R-:W-:Y:S02]  /*3ae0*/  BSSY B0, `(.L_x_94) ;  /* 0x0000023000007945 */ /* 0x000fe40003800000 */
[----:B------:R-:W1:Y:S01]  /*3af0*/  LDC.64 R10, c[0x0][0x218] ;  /* 0x00008600ff0a7b82 */ /* 0x000e620000000a00 */
[----:B------:R-:W-:Y:S02]  /*3b00*/  SHF.R.S32.HI R15, RZ, 0x1f, R17 ;  /* 0x0000001fff0f7819 */ /* 0x000fe40000011411 */
[----:B------:R-:W-:-:S03]  /*3b10*/  LEA R7, R7, UR6, 0x1 ;  /* 0x0000000607077c11 */ /* 0x000fc6000f8e08ff */
[----:B0-----:R-:W-:Y:S01]  /*3b20*/  IMAD R16, R15, R12, RZ ;  /* 0x0000000c0f107224 */ /* 0x001fe200078e02ff */
[----:B------:R-:W-:-:S03]  /*3b30*/  MOV R15, R9 ;  /* 0x00000009000f7202 */ /* 0x000fc60000000f00 */
[----:B------:R-:W-:-:S04]  /*3b40*/  IMAD.WIDE.U32 R14, R17, R12, R14 ;  /* 0x0000000c110e7225 */ /* 0x000fc800078e000e */
[----:B------:R-:W-:Y:S01]  /*3b50*/  IMAD R17, R17, R13, R16 ;  /* 0x0000000d11117224 */ /* 0x000fe200078e0210 */
[----:B-1----:R-:W-:-:S04]  /*3b60*/  LEA R24, P1, R14, R10, 0x1 ;  /* 0x0000000a0e187211 */ /* 0x002fc800078208ff */
[----:B------:R-:W-:Y:S02]  /*3b70*/  IADD3 R15, R15, R17, RZ ;  /* 0x000000110f0f7210 */ /* 0x000fe40007ffe0ff */
[----:B------:R-:W-:Y:S02]  /*3b80*/  LOP3.LUT R16, R24, 0xfffffffd, RZ, 0xc0, !PT ;  /* 0xfffffffd18107812 */ /* 0x000fe400078ec0ff */
[----:B------:R-:W-:Y:S02]  /*3b90*/  LEA.HI.X R17, R14, R11, R15, 0x1, P1 ;  /* 0x0000000b0e117211 */ /* 0x000fe400008f0c0f */
[----:B------:R-:W0:Y:S01]  /*3ba0*/  LDS.U16 R15, [R7] ;  /* 0x00000000070f7984 */ /* 0x000e220000000400 */
[----:B------:R-:W-:-:S03]  /*3bb0*/  ISETP.NE.AND P1, PT, R2, 0x1, PT ;  /* 0x000000010200780c */ /* 0x000fc60003f25270 */
[----:B------:R-:W1:Y:S04]  /*3bc0*/  LDS.U16 R14, [R8] ;  /* 0x00000000080e7984 */ /* 0x000e680000000400 */
[----:B------:R2:W5:Y:S01]  /*3bd0*/  LD.E R25, desc[UR8][R16.64] ;  /* 0x0000000810197980 */ /* 0x000562000c101900 */
[----:B0-----:R-:W-:Y:S01]  /*3be0*/  SHF.L.U32 R15, R15, 0x10, RZ ;  /* 0x000000100f0f7819 */ /* 0x001fe200000006ff */
[----:B-1----:R-:W-:-:S04]  /*3bf0*/  IMAD.U32 R14, R14, 0x10000, RZ ;  /* 0x000100000e0e7824 */ /* 0x002fc800078e00ff */
[----:B------:R-:W-:Y:S01]  /*3c00*/  FMUL.FTZ R35, R15, R14 ;  /* 0x0000000e0f237220 */ /* 0x000fe20000410000 */
[----:B-----5:R-:W-:-:S05]  /*3c10*/  IMAD.U32 R14, R5, 0x10000, RZ ;  /* 0x00010000050e7824 */ /* 0x020fca00078e00ff */
[----:B------:R-:W0:Y:S02]  /*3c20*/  F2F.BF16.F32 R35, R35 ;  /* 0x0000002300237304 */ /* 0x000e240000202000 */
[----:B0-----:R-:W-:-:S05]  /*3c30*/  SHF.L.U32 R15, R35, 0x10, RZ ;  /* 0x00000010230f7819 */ /* 0x001fca00000006ff */
[----:B------:R-:W-:Y:S01]  /*3c40*/  FMUL.FTZ R36, R15, R14 ;  /* 0x0000000e0f247220 */ /* 0x000fe20000410000 */
[----:B------:R-:W-:-:S04]  /*3c50*/  LOP3.LUT R14, R24, 0x2, RZ, 0xc0, !PT ;  /* 0x00000002180e7812 */ /* 0x000fc800078ec0ff */
[----:B------:R-:W-:Y:S01]  /*3c60*/  ISETP.EQ.U32.AND P2, PT, R14, RZ, PT ;  /* 0x000000ff0e00720c */ /* 0x000fe20003f42070 */
[----:B------:R-:W0:Y:S03]  /*3c70*/  F2F.BF16.F32 R36, R36 ;  /* 0x0000002400247304 */ /* 0x000e260000202000 */
[----:B------:R-:W-:Y:S01]  /*3c80*/  SEL R14, R23, 0x7610, P2 ;  /* 0x00007610170e7807 */ /* 0x000fe20001000000 */
[----:B0-----:R-:W-:-:S05]  /*3c90*/  IMAD.U32 R15, R36, 0x10000, RZ ;  /* 0x00010000240f7824 */ /* 0x001fca00078e00ff */
[----:B--2---:R-:W-:-:S07]  /*3ca0*/  F2FP.BF16.F32.PACK_AB R15, RZ, R15 ;  /* 0x0000000fff0f723e */ /* 0x004fce00000010ff */
.L_x_95:
[----:B------:R-:W-:-:S05]  /*3cb0*/  HADD2.BF16_V2 R35, R25, R15.H0_H0 ;  /* 0x2000000f19237230 */ /* 0x000fca0000200000 */
[----:B------:R-:W-:-:S06]  /*3cc0*/  PRMT R35, R25, R14, R35 ;  /* 0x0000000e19237216 */ /* 0x000fcc0000000023 */
[----:B------:R-:W2:Y:S02]  /*3cd0*/  ATOM.E.CAS.STRONG.GPU PT, R35, [R16], R25, R35 ;  /* 0x000000191023738b */ /* 0x000ea400001ee123 */
[----:B--2---:R-:W-:Y:S01]  /*3ce0*/  ISETP.NE.U32.AND P2, PT, R35, R25, PT ;  /* 0x000000192300720c */ /* 0x004fe20003f45070 */
[----:B------:R-:W-:-:S12]  /*3cf0*/  IMAD.MOV.U32 R25, RZ, RZ, R35 ;  /* 0x000000ffff197224 */ /* 0x000fd800078e0023 */
[----:B------:R-:W-:Y:S05]  /*3d00*/  @P2 BRA `(.L_x_95) ;  /* 0xfffffffc00e82947 */ /* 0x000fea000383ffff */
[----:B------:R-:W-:Y:S05]  /*3d10*/  BSYNC B0 ;  /* 0x0000000000007941 */ /* 0x000fea0003800000 */
.L_x_94:
[----:B------:R-:W-:Y:S05]  /*3d20*/  @!P1 BRA `(.L_x_82) ;  /* 0x0000000400189947 */ /* 0x000fea0003800000 */
[----:B------:R-:W-:Y:S01]  /*3d30*/  VIADDMNMX.RELU R24, R22, 0x1, R3, PT ;  /* 0x0000000116187846 */ /* 0x000fe20003801103 */
        /* <DEDUP_REMOVED lines=9> */
[----:B------:R-:W0:Y:S01]  /*3dd0*/  LDS.U16 R17, [R7+0x2] ;  /* 0x0000020007117984 */ /* 0x000e220000000400 */
[----:B------:R-:W-:Y:S02]  /*3de0*/  LOP3.LUT R14, R24, 0xfffffffd, RZ, 0xc0, !PT ;  /* 0xfffffffd180e7812 */ /* 0x000fe400078ec0ff */
[----:B------:R-:W-:Y:S02]  /*3df0*/  LEA.HI.X R15, R16, R11, R15, 0x1, P1 ;  /* 0x0000000b100f7211 */ /* 0x000fe400008f0c0f */
[----:B------:R-:W1:Y:S01]  /*3e00*/  LDS.U16 R16, [R8] ;  /* 0x0000000008107984 */ /* 0x000e620000000400 */
[----:B------:R-:W-:-:S03]  /*3e10*/  ISETP.NE.AND P1, PT, R2, 0x2, PT ;  /* 0x000000020200780c */ /* 0x000fc60003f25270 */
[----:B------:R2:W5:Y:S01]  /*3e20*/  LD.E R25, desc[UR8][R14.64] ;  /* 0x000000080e197980 */ /* 0x000562000c101900 */
[----:B0-----:R-:W-:Y:S01]  /*3e30*/  IMAD.U32 R17, R17, 0x10000, RZ ;  /* 0x0001000011117824 */ /* 0x001fe200078e00ff */
[----:B-1----:R-:W-:-:S05]  /*3e40*/  SHF.L.U32 R16, R16, 0x10, RZ ;  /* 0x0000001010107819 */ /* 0x002fca00000006ff */
[----:B------:R-:W-:Y:S01]  /*3e50*/  FMUL.FTZ R35, R17, R16 ;  /* 0x0000001011237220 */ /* 0x000fe20000410000 */
[----:B------:R-:W-:-:S03]  /*3e60*/  IMAD.U32 R16, R5, 0x10000, RZ ;  /* 0x0001000005107824 */ /* 0x000fc600078e00ff */
[----:B------:R-:W0:Y:S02]  /*3e70*/  F2F.BF16.F32 R17, R35 ;  /* 0x0000002300117304 */ /* 0x000e240000202000 */
[----:B0-----:R-:W-:-:S05]  /*3e80*/  SHF.L.U32 R17, R17, 0x10, RZ ;  /* 0x0000001011117819 */ /* 0x001fca00000006ff */
[----:B------:R-:W-:Y:S01]  /*3e90*/  FMUL.FTZ R36, R17, R16 ;  /* 0x0000001011247220 */ /* 0x000fe20000410000 */
[----:B------:R-:W-:-:S03]  /*3ea0*/  LOP3.LUT R17, R24, 0x2, RZ, 0xc0, !PT ;  /* 0x0000000218117812 */ /* 0x000fc600078ec0ff */
[----:B------:R-:W0:Y:S01]  /*3eb0*/  F2F.BF16.F32 R16, R36 ;  /* 0x0000002400107304 */ /* 0x000e220000202000 */
[----:B------:R-:W-:Y:S01]  /*3ec0*/  ISETP.EQ.U32.AND P2, PT, R17, RZ, PT ;  /* 0x000000ff1100720c */ /* 0x000fe20003f42070 */
[----:B0-----:R-:W-:-:S03]  /*3ed0*/  IMAD.U32 R17, R16, 0x10000, RZ ;  /* 0x0001000010117824 */ /* 0x001fc600078e00ff */
[----:B------:R-:W-:Y:S02]  /*3ee0*/  SEL R16, R23, 0x7610, P2 ;  /* 0x0000761017107807 */ /* 0x000fe40001000000 */
[----:B--2---:R-:W-:-:S07]  /*3ef0*/  F2FP.BF16.F32.PACK_AB R17, RZ, R17 ;  /* 0x00000011ff11723e */ /* 0x004fce00000010ff */
.L_x_97:
[----:B-----5:R-:W-:-:S05]  /*3f00*/  HADD2.BF16_V2 R35, R25, R17.H0_H0 ;  /* 0x2000001119237230 */ /* 0x020fca0000200000 */
[----:B------:R-:W-:-:S06]  /*3f10*/  PRMT R35, R25, R16, R35 ;  /* 0x0000001019237216 */ /* 0x000fcc0000000023 */
[----:B------:R-:W2:Y:S02]  /*3f20*/  ATOM.E.CAS.STRONG.GPU PT, R35, [R14], R25, R35 ;  /* 0x000000190e23738b */ /* 0x000ea400001ee123 */
[----:B--2---:R-:W-:Y:S02]  /*3f30*/  ISETP.NE.U32.AND P2, PT, R35, R25, PT ;  /* 0x000000192300720c */ /* 0x004fe40003f45070 */
[----:B------:R-:W-:-:S11]  /*3f40*/  MOV R25, R35 ;  /* 0x0000002300197202 */ /* 0x000fd60000000f00 */
[----:B------:R-:W-:Y:S05]  /*3f50*/  @P2 BRA `(.L_x_97) ;  /* 0xfffffffc00e82947 */ /* 0x000fea000383ffff */
[----:B------:R-:W-:Y:S05]  /*3f60*/  BSYNC B0 ;  /* 0x0000000000007941 */ /* 0x000fea0003800000 */
.L_x_96:
[----:B------:R-:W-:Y:S05]  /*3f70*/  @!P1 BRA `(.L_x_82) ;  /* 0x0000000000849947 */ /* 0x000fea0003800000 */
[----:B------:R-:W0:Y:S01]  /*3f80*/  LDS.U16 R7, [R7+0x4] ;  /* 0x0000040007077984 */ /* 0x000e220000000400 */
[----:B------:R-:W-:Y:S01]  /*3f90*/  VIADDMNMX.RELU R17, R22, 0x2, R3, PT ;  /* 0x0000000216117846 */ /* 0x000fe20003801103 */
[----:B------:R-:W-:Y:S02]  /*3fa0*/  IMAD.MOV.U32 R14, RZ, RZ, R18 ;  /* 0x000000ffff0e7224 */ /* 0x000fe400078e0012 */
[----:B------:R-:W1:Y:S01]  /*3fb0*/  LDS.U16 R8, [R8] ;  /* 0x0000000008087984 */ /* 0x000e620000000400 */
[----:B------:R-:W-:-:S05]  /*3fc0*/  SHF.R.S32.HI R15, RZ, 0x1f, R17 ;  /* 0x0000001fff0f7819 */ /* 0x000fca0000011411 */
[----:B------:R-:W-:Y:S01]  /*3fd0*/  IMAD R16, R15, R12, RZ ;  /* 0x0000000c0f107224 */ /* 0x000fe200078e02ff */
[----:B------:R-:W-:-:S03]  /*3fe0*/  MOV R15, R9 ;  /* 0x00000009000f7202 */ /* 0x000fc60000000f00 */
[C---:B------:R-:W-:Y:S02]  /*3ff0*/  IMAD R13, R17.reuse, R13, R16 ;  /* 0x0000000d110d7224 */ /* 0x040fe400078e0210 */
[----:B------:R-:W-:-:S04]  /*4000*/  IMAD.WIDE.U32 R14, R17, R12, R14 ;  /* 0x0000000c110e7225 */ /* 0x000fc800078e000e */
[----:B------:R-:W-:Y:S01]  /*4010*/  IMAD.IADD R12, R15, 0x1, R13 ;  /* 0x000000010f0c7824 */ /* 0x000fe200078e020d */
[----:B------:R-:W-:-:S04]  /*4020*/  LEA R9, P1, R14, R10, 0x1 ;  /* 0x0000000a0e097211 */ /* 0x000fc800078208ff */
[----:B------:R-:W-:Y:S02]  /*4030*/  LEA.HI.X R11, R14, R11, R12, 0x1, P1 ;  /* 0x0000000b0e0b7211 */ /* 0x000fe400008f0c0c */
[----:B------:R-:W-:-:S05]  /*4040*/  LOP3.LUT R10, R9, 0xfffffffd, RZ, 0xc0, !PT ;  /* 0xfffffffd090a7812 */ /* 0x000fca00078ec0ff */
[----:B------:R2:W5:Y:S01]  /*4050*/  LD.E R13, desc[UR8][R10.64] ;  /* 0x000000080a0d7980 */ /* 0x000562000c101900 */
[----:B0-----:R-:W-:Y:S02]  /*4060*/  SHF.L.U32 R12, R7, 0x10, RZ ;  /* 0x00000010070c7819 */ /* 0x001fe400000006ff */
[----:B------:R-:W-:Y:S01]  /*4070*/  LOP3.LUT R7, R9, 0x2, RZ, 0xc0, !PT ;  /* 0x0000000209077812 */ /* 0x000fe200078ec0ff */
[----:B-1----:R-:W-:-:S03]  /*4080*/  IMAD.U32 R15, R8, 0x10000, RZ ;  /* 0x00010000080f7824 */ /* 0x002fc600078e00ff */
[----:B------:R-:W-:Y:S01]  /*4090*/  ISETP.EQ.U32.AND P1, PT, R7, RZ, PT ;  /* 0x000000ff0700720c */ /* 0x000fe20003f22070 */
[----:B------:R-:W-:Y:S01]  /*40a0*/  FMUL.FTZ R12, R12, R15 ;  /* 0x0000000f0c0c7220 */ /* 0x000fe20000410000 */
[----:B------:R-:W-:Y:S02]  /*40b0*/  SHF.L.U32 R15, R5, 0x10, RZ ;  /* 0x00000010050f7819 */ /* 0x000fe400000006ff */
[----:B------:R-:W-:-:S03]  /*40c0*/  SEL R23, R23, 0x7610, P1 ;  /* 0x0000761017177807 */ /* 0x000fc60000800000 */
[----:B------:R-:W0:Y:S02]  /*40d0*/  F2F.BF16.F32 R12, R12 ;  /* 0x0000000c000c7304 */ /* 0x000e240000202000 */
[----:B0-----:R-:W-:-:S04]  /*40e0*/  IMAD.U32 R14, R12, 0x10000, RZ ;  /* 0x000100000c0e7824 */ /* 0x001fc800078e00ff */
[----:B------:R-:W-:-:S06]  /*40f0*/  FMUL.FTZ R14, R14, R15 ;  /* 0x0000000f0e0e7220 */ /* 0x000fcc0000410000 */
[----:B------:R-:W0:Y:S02]  /*4100*/  F2F.BF16.F32 R14, R14 ;  /* 0x0000000e000e7304 */ /* 0x000e240000202000 */
[----:B0-----:R-:W-:-:S04]  /*4110*/  SHF.L.U32 R7, R14, 0x10, RZ ;  /* 0x000000100e077819 */ /* 0x001fc800000006ff */
[----:B--2---:R-:W-:-:S07]  /*4120*/  F2FP.BF16.F32.PACK_AB R7, RZ, R7 ;  /* 0x00000007ff07723e */ /* 0x004fce00000010ff */
.L_x_98:
[----:B-----5:R-:W-:-:S05]  /*4130*/  HADD2.BF16_V2 R8, R13, R7.H0_H0 ;  /* 0x200000070d087230 */ /* 0x020fca0000200000 */
[----:B------:R-:W-:-:S06]  /*4140*/  PRMT R8, R13, R23, R8 ;  /* 0x000000170d087216 */ /* 0x000fcc0000000008 */
[----:B------:R-:W2:Y:S02]  /*4150*/  ATOM.E.CAS.STRONG.GPU PT, R8, [R10], R13, R8 ;  /* 0x0000000d0a08738b */ /* 0x000ea400001ee108 */
[----:B--2---:R-:W-:Y:S01]  /*4160*/  ISETP.NE.U32.AND P1, PT, R8, R13, PT ;  /* 0x0000000d0800720c */ /* 0x004fe20003f25070 */
[----:B------:R-:W-:-:S12]  /*4170*/  IMAD.MOV.U32 R13, RZ, RZ, R8 ;  /* 0x000000ffff0d7224 */ /* 0x000fd800078e0008 */
[----:B------:R-:W-:Y:S05]  /*4180*/  @P1 BRA `(.L_x_98) ;  /* 0xfffffffc00e81947 */ /* 0x000fea000383ffff */
.L_x_82:
[----:B------:R-:W-:Y:S05]  /*4190*/  BSYNC B1 ;  /* 0x0000000000017941 */ /* 0x000fea0003800000 */
.L_x_81:
[----:B------:R-:W-:-:S04]  /*41a0*/  IADD3 R6, R6, 0x1, RZ ;  /* 0x0000000106067810 */ /* 0x000fc80007ffe0ff */
[----:B------:R-:W-:-:S13]  /*41b0*/  ISETP.GE.AND P1, PT, R6, R27, PT ;  /* 0x0000001b0600720c */ /* 0x000fda0003f26270 */
[----:B------:R-:W-:Y:S05]  /*41c0*/  @!P1 BRA `(.L_x_99) ;  /* 0xffffffec00889947 */ /* 0x000fea000383ffff */
.L_x_80:
[----:B------:R-:W-:Y:S05]  /*41d0*/  BSYNC B2 ;  /* 0x0000000000027941 */ /* 0x000fea0003800000 */
.L_x_79:
[----:B------:R-:W2:Y:S02]  /*41e0*/  LDL R7, [R1+0xc] ;  /* 0x00000c0001077983 */ /* 0x000ea40000100800 */
[----:B--2---:R-:W-:-:S05]  /*41f0*/  IMAD.IADD R34, R7, 0x1, R34 ;  /* 0x0000000107227824 */ /* 0x004fca00078e0222 */
[----:B------:R-:W-:-:S13]  /*4200*/  ISETP.GE.AND P1, PT, R34, UR4, PT ;  /* 0x0000000422007c0c */ /* 0x000fda000bf26270 */
[----:B------:R-:W-:Y:S05]  /*4210*/  @!P1 BRA `(.L_x_100) ;  /* 0xffffffe800809947 */ /* 0x000fea000383ffff */
[----:B------:R-:W-:Y:S05]  /*4220*/  EXIT ;  /* 0x000000000000794d */ /* 0x000fea0003800000 */
.L_x_0:
[----:B------:R-:W0:Y:S01]  /*4230*/  LDC R12, c[0x0][0x228] ;  /* 0x00008a00ff0c7b82 */ /* 0x000e220000000800 */
[----:B------:R-:W-:-:S07]  /*4240*/  ULDC UR5, c[0x0][0x220] ;  /* 0x0000880000057ab9 */ /* 0x000fce0000000800 */
[----:B------:R-:W1:Y:S01]  /*4250*/  S2UR UR4, SR_CTAID.Z ;  /* 0x00000000000479c3 */ /* 0x000e620000002700 */
[----:B0-----:R-:W-:-:S05]  /*4260*/  IMAD R0, R12, UR5, RZ ;  /* 0x000000050c007c24 */ /* 0x001fca000f8e02ff */
[----:B-1----:R-:W-:-:S13]  /*4270*/  ISETP.LE.AND P0, PT, R0, UR4, PT ;  /* 0x0000000400007c0c */ /* 0x002fda000bf03270 */
[----:B------:R-:W-:Y:S05]  /*4280*/  @P0 EXIT ;  /* 0x000000000000094d */ /* 0x000fea0003800000 */
[----:B------:R-:W-:Y:S01]  /*4290*/  IABS R6, R12 ;  /* 0x0000000c00067213 */ /* 0x000fe20000000000 */
[----:B------:R-:W-:Y:S01]  /*42a0*/  ULDC.64 UR6, c[0x0][0x298] ;  /* 0x0000a60000067ab9 */ /* 0x000fe20000000a00 */
[----:B------:R-:W-:Y:S01]  /*42b0*/  SHF.R.S32.HI R4, RZ, 0x1f, R7 ;  /* 0x0000001fff047819 */ /* 0x000fe20000011407 */
[----:B------:R-:W-:Y:S01]  /*42c0*/  ULDC.64 UR10, c[0x0][0x250] ;  /* 0x00009400000a7ab9 */ /* 0x000fe20000000a00 */
[----:B------:R-:W0:Y:S01]  /*42d0*/  I2F.RP R3, R6 ;  /* 0x0000000600037306 */ /* 0x000e220000209400 */
[----:B------:R-:W-:Y:S01]  /*42e0*/  IMAD.WIDE.U32 R8, R7, UR6, RZ ;  /* 0x0000000607087c25 */ /* 0x000fe2000f8e00ff */
[----:B------:R-:W-:Y:S01]  /*42f0*/  ISETP.NE.AND P0, PT, R12, RZ, PT ;  /* 0x000000ff0c00720c */ /* 0x000fe20003f05270 */
[----:B------:R-:W-:Y:S01]  /*4300*/  ULDC.64 UR16, c[0x0][0x218] ;  /* 0x0000860000107ab9 */ /* 0x000fe20000000a00 */
[----:B------:R-:W-:Y:S01]  /*4310*/  ULDC.64 UR12, c[0x0][0x240] ;  /* 0x00009000000c7ab9 */ /* 0x000fe20000000a00 */
[C---:B------:R-:W-:Y:S01]  /*4320*/  IMAD R10, R4.reuse, UR6, RZ ;  /* 0x00000006040a7c24 */ /* 0x040fe2000f8e02ff */
[----:B------:R-:W-:Y:S01]  /*4330*/  ULDC.64 UR14, c[0x0][0x248] ;  /* 0x00009200000e7ab9 */ /* 0x000fe20000000a00 */
[----:B------:R-:W-:-:S02]  /*4340*/  IMAD R4, R4, UR10, RZ ;  /* 0x0000000a04047c24 */ /* 0x000fc4000f8e02ff */
[C---:B------:R-:W-:Y:S01]  /*4350*/  IMAD R17, R7.reuse, UR7, R10 ;  /* 0x0000000707117c24 */ /* 0x040fe2000f8e020a */
[----:B------:R-:W-:Y:S01]  /*4360*/  ULDC.64 UR6, c[0x0][0x2a0] ;  /* 0x0000a80000067ab9 */ /* 0x000fe20000000a00 */
[C---:B------:R-:W-:Y:S01]  /*4370*/  IMAD R15, R7.reuse, UR11, R4 ;  /* 0x0000000b070f7c24 */ /* 0x040fe2000f8e0204 */
[----:B------:R-:W-:Y:S01]  /*4380*/  HFMA2.MMA R10, -RZ, RZ, 0, 0 ;  /* 0x00000000ff0a7435 */ /* 0x000fe200000001ff */
[----:B------:R-:W-:Y:S01]  /*4390*/  IMAD.WIDE.U32 R4, R7, UR10, RZ ;  /* 0x0000000a07047c25 */ /* 0x000fe2000f8e00ff */
[----:B------:R-:W-:Y:S01]  /*43a0*/  ULDC.64 UR10, c[0x0][0x258] ;  /* 0x00009600000a7ab9 */ /* 0x000fe20000000a00 */
[----:B0-----:R-:W0:Y:S01]  /*43b0*/  MUFU.RCP R3, R3 ;  /* 0x0000000300037308 */ /* 0x001e220000001000 */
[----:B------:R-:W1:Y:S01]  /*43c0*/  LDC R7, c[0x0][0x14] ;  /* 0x00000500ff077b82 */ /* 0x000e620000000800 */
[----:B------:R-:W-:Y:S01]  /*43d0*/  IMAD.MOV.U32 R16, RZ, RZ, R8 ;  /* 0x000000ffff107224 */ /* 0x000fe200078e0008 */
[----:B------:R-:W-:Y:S01]  /*43e0*/  IADD3 R15, R5, R15, RZ ;  /* 0x0000000f050f7210 */ /* 0x000fe20007ffe0ff */
[----:B------:R-:W-:Y:S01]  /*43f0*/  IMAD.IADD R17, R9, 0x1, R17 ;  /* 0x0000000109117824 */ /* 0x000fe200078e0211 */
[----:B------:R-:W-:-:S04]  /*4400*/  MOV R14, R4 ;  /* 0x00000004000e7202 */ /* 0x000fc80000000f00 */
[----:B------:R-:W2:Y:S01]  /*4410*/  LDC R8, c[0x0][0x228] ;  /* 0x00008a00ff087b82 */ /* 0x000ea20000000800 */
[----:B0-----:R-:W-:Y:S02]  /*4420*/  IADD3 R11, R3, 0xffffffe, RZ ;  /* 0x0ffffffe030b7810 */ /* 0x001fe40007ffe0ff */
[----:B------:R-:W-:-:S04]  /*4430*/  SHF.R.S32.HI R3, RZ, 0x1f, R2 ;  /* 0x0000001fff037819 */ /* 0x000fc80000011402 */
[----:B------:R-:W0:Y:S01]  /*4440*/  F2I.FTZ.U32.TRUNC.NTZ R11, R11 ;  /* 0x0000000b000b7305 */ /* 0x000e22000021f000 */
[C---:B------:R-:W-:Y:S02]  /*4450*/  IMAD R5, R3.reuse, UR6, RZ ;  /* 0x0000000603057c24 */ /* 0x040fe4000f8e02ff */
[----:B------:R-:W-:Y:S02]  /*4460*/  IMAD R3, R3, UR10, RZ ;  /* 0x0000000a03037c24 */ /* 0x000fe4000f8e02ff */
[C---:B------:R-:W-:Y:S02]  /*4470*/  IMAD R13, R2.reuse, UR7, R5 ;  /* 0x00000007020d7c24 */ /* 0x040fe4000f8e0205 */
[----:B------:R-:W-:Y:S01]  /*4480*/  IMAD.WIDE.U32 R4, R2, UR6, R16 ;  /* 0x0000000602047c25 */ /* 0x000fe2000f8e0010 */
[----:B------:R-:W-:-:S03]  /*4490*/  ULDC.64 UR6, c[0x0][0x290] ;  /* 0x0000a40000067ab9 */ /* 0x000fc60000000a00 */
[C---:B------:R-:W-:Y:S01]  /*44a0*/  IMAD R17, R2.reuse, UR11, R3 ;  /* 0x0000000b02117c24 */ /* 0x040fe2000f8e0203 */
[----:B------:R-:W-:Y:S01]  /*44b0*/  IADD3 R13, R5, R13, RZ ;  /* 0x0000000d050d7210 */ /* 0x000fe20007ffe0ff */
[----:B------:R-:W-:Y:S01]  /*44c0*/  IMAD.WIDE.U32 R2, R2, UR10, R14 ;  /* 0x0000000a02027c25 */ /* 0x000fe2000f8e000e */
[----:B------:R-:W-:-:S03]  /*44d0*/  ULDC.64 UR10, c[0x0][0x260] ;  /* 0x00009800000a7ab9 */ /* 0x000fc60000000a00 */
[----:B0-----:R-:W-:Y:S02]  /*44e0*/  IMAD.MOV R9, RZ, RZ, -R11 ;  /* 0x000000ffff097224 */ /* 0x001fe400078e0a0b */
[----:B------:R-:W-:Y:S01]  /*44f0*/  IMAD.U32 R15, RZ, RZ, UR4 ;  /* 0x00000004ff0f7e24 */ /* 0x000fe2000f8e00ff */
[----:B------:R-:W-:Y:S01]  /*4500*/  ULDC.64 UR4, c[0x0][0x288] ;  /* 0x0000a20000047ab9 */ /* 0x000fe20000000a00 */
[----:B------:R-:W-:-:S04]  /*4510*/  IMAD R9, R9, R6, RZ ;  /* 0x0000000609097224 */ /* 0x000fc800078e02ff */
[----:B------:R-:W-:Y:S01]  /*4520*/  IMAD.HI.U32 R9, R11, R9, R10 ;  /* 0x000000090b097227 */ /* 0x000fe200078e000a */
[----:B------:R-:W-:-:S03]  /*4530*/  LOP3.LUT R10, RZ, R12, RZ, 0x33, !PT ;  /* 0x0000000cff0a7212 */ /* 0x000fc600078e33ff */
[----:B-1----:R-:W-:-:S07]  /*4540*/  IMAD.IADD R11, R3, 0x1, R17 ;  /* 0x00000001030b7824 */ /* 0x002fce00078e0211 */
.L_x_101:
[----:B------:R-:W-:Y:S02]  /*4550*/  IABS R14, R15 ;  /* 0x0000000f000e7213 */ /* 0x000fe40000000000 */
[----:B--2---:R-:W-:-:S03]  /*4560*/  IABS R16, R8 ;  /* 0x0000000800107213 */ /* 0x004fc60000000000 */
[----:B------:R-:W-:-:S05]  /*4570*/  IMAD.HI.U32 R12, R9, R14, RZ ;  /* 0x0000000e090c7227 */ /* 0x000fca00078e00ff */
[----:B------:R-:W-:-:S05]  /*4580*/  IADD3 R17, -R12, RZ, RZ ;  /* 0x000000ff0c117210 */ /* 0x000fca0007ffe1ff */
[----:B------:R-:W-:Y:S01]  /*4590*/  IMAD R17, R16, R17, R14 ;  /* 0x0000001110117224 */ /* 0x000fe200078e020e */
[----:B------:R-:W-:-:S04]  /*45a0*/  LOP3.LUT R14, R15, R8, RZ, 0x3c, !PT ;  /* 0x000000080f0e7212 */ /* 0x000fc800078e3cff */
[----:B------:R-:W-:Y:S02]  /*45b0*/  ISETP.GT.U32.AND P2, PT, R6, R17, PT ;  /* 0x000000110600720c */ /* 0x000fe40003f44070 */
[----:B------:R-:W-:-:S11]  /*45c0*/  ISETP.GE.AND P3, PT, R14, RZ, PT ;  /* 0x000000ff0e00720c */ /* 0x000fd60003f66270 */
[----:B------:R-:W-:Y:S01]  /*45d0*/  @!P2 IMAD.IADD R17, R17, 0x1, -R16 ;  /* 0x000000011111a824 */ /* 0x000fe200078e0a10 */
[----:B------:R-:W-:Y:S02]  /*45e0*/  @!P2 IADD3 R12, R12, 0x1, RZ ;  /* 0x000000010c0ca810 */ /* 0x000fe40007ffe0ff */
[----:B------:R-:W-:Y:S02]  /*45f0*/  MOV R16, R4 ;  /* 0x0000000400107202 */ /* 0x000fe40000000f00 */
[----:B------:R-:W-:Y:S01]  /*4600*/  ISETP.GE.U32.AND P1, PT, R17, R6, PT ;  /* 0x000000061100720c */ /* 0x000fe20003f26070 */
[----:B------:R-:W-:-:S12]  /*4610*/  IMAD.MOV.U32 R17, RZ, RZ, R13 ;  /* 0x000000ffff117224 */ /* 0x000fd800078e000d */
[----:B------:R-:W-:-:S05]  /*4620*/  @P1 VIADD R12, R12, 0x1 ;  /* 0x000000010c0c1836 */ /* 0x000fca0000000000 */
[----:B------:R-:W-:-:S04]  /*4630*/  @!P3 IADD3 R12, -R12, RZ, RZ ;  /* 0x000000ff0c0cb210 */ /* 0x000fc80007ffe1ff */
[----:B------:R-:W-:-:S04]  /*4640*/  SEL R14, R10, R12, !P0 ;  /* 0x0000000c0a0e7207 */ /* 0x000fc80004000000 */
[--C-:B0-----:R-:W-:Y:S01]  /*4650*/  SHF.R.S32.HI R19, RZ, 0x1f, R14.reuse ;  /* 0x0000001fff137819 */ /* 0x101fe2000001140e */
[----:B------:R-:W-:Y:S02]  /*4660*/  IMAD.MOV R12, RZ, RZ, -R14 ;  /* 0x000000ffff0c7224 */ /* 0x000fe400078e0a0e */
[----:B------:R-:W-:-:S04]  /*4670*/  IMAD.WIDE.U32 R16, R14, UR4, R16 ;  /* 0x000000040e107c25 */ /* 0x000fc8000f8e0010 */
[----:B------:R-:W-:Y:S02]  /*4680*/  IMAD R21, R19, UR4, RZ ;  /* 0x0000000413157c24 */ /* 0x000fe4000f8e02ff */
[----:B------:R-:W-:Y:S02]  /*4690*/  IMAD R12, R8, R12, R15 ;  /* 0x0000000c080c7224 */ /* 0x000fe400078e020f */
[----:B------:R-:W-:-:S03]  /*46a0*/  IMAD R21, R14, UR5, R21 ;  /* 0x000000050e157c24 */ /* 0x000fc6000f8e0215 */
[----:B------:R-:W-:Y:S02]  /*46b0*/  SHF.R.S32.HI R18, RZ, 0x1f, R12 ;  /* 0x0000001fff127819 */ /* 0x000fe4000001140c */
[----:B------:R-:W-:-:S03]  /*46c0*/  IADD3 R17, R17, R21, RZ ;  /* 0x0000001511117210 */ /* 0x000fc60007ffe0ff */
[----:B------:R-:W-:Y:S02]  /*46d0*/  IMAD R21, R18, UR6, RZ ;  /* 0x0000000612157c24 */ /* 0x000fe4000f8e02ff */
[----:B------:R-:W-:-:S04]  /*46e0*/  IMAD.WIDE.U32 R16, R12, UR6, R16 ;  /* 0x000000060c107c25 */ /* 0x000fc8000f8e0010 */
[----:B------:R-:W-:Y:S01]  /*46f0*/  IMAD R21, R12, UR7, R21 ;  /* 0x000000070c157c24 */ /* 0x000fe2000f8e0215 */
[----:B------:R-:W-:-:S03]  /*4700*/  LEA R20, P1, R16, UR10, 0x1 ;  /* 0x0000000a10147c11 */ /* 0x000fc6000f8208ff */
[----:B------:R-:W-:-:S05]  /*4710*/  IMAD.IADD R17, R17, 0x1, R21 ;  /* 0x0000000111117824 */ /* 0x000fca00078e0215 */
[----:B------:R-:W-:-:S06]  /*4720*/  LEA.HI.X R21, R16, UR11, R17, 0x1, P1 ;  /* 0x0000000b10157c11 */ /* 0x000fcc00088f0c11 */
[----:B------:R-:W2:Y:S01]  /*4730*/  LDG.E.U16 R21, desc[UR8][R20.64] ;  /* 0x0000000814157981 */ /* 0x000ea2000c1e1500 */
[----:B------:R-:W-:Y:S01]  /*4740*/  MOV R16, R2 ;  /* 0x0000000200107202 */ /* 0x000fe20000000f00 */
[----:B------:R-:W-:Y:S01]  /*4750*/  IMAD R19, R19, UR12, RZ ;  /* 0x0000000c13137c24 */ /* 0x000fe2000f8e02ff */
[----:B------:R-:W-:Y:S01]  /*4760*/  IADD3 R15, R7, R15, RZ ;  /* 0x0000000f070f7210 */ /* 0x000fe20007ffe0ff */
[----:B------:R-:W-:Y:S02]  /*4770*/  IMAD.MOV.U32 R17, RZ, RZ, R11 ;  /* 0x000000ffff117224 */ /* 0x000fe400078e000b */
[C---:B------:R-:W-:Y:S02]  /*4780*/  IMAD R19, R14.reuse, UR13, R19 ;  /* 0x0000000d0e137c24 */ /* 0x040fe4000f8e0213 */
[----:B------:R-:W-:-:S05]  /*4790*/  IMAD.WIDE.U32 R16, R14, UR12, R16 ;  /* 0x0000000c0e107c25 */ /* 0x000fca000f8e0010 */
[----:B------:R-:W-:Y:S01]  /*47a0*/  IADD3 R17, R17, R19, RZ ;  /* 0x0000001311117210 */ /* 0x000fe20007ffe0ff */
[----:B------:R-:W-:-:S04]  /*47b0*/  IMAD R19, R18, UR14, RZ ;  /* 0x0000000e12137c24 */ /* 0x000fc8000f8e02ff */
[C---:B------:R-:W-:Y:S02]  /*47c0*/  IMAD R19, R12.reuse, UR15, R19 ;  /* 0x0000000f0c137c24 */ /* 0x040fe4000f8e0213 */
[----:B------:R-:W-:-:S04]  /*47d0*/  IMAD.WIDE.U32 R16, R12, UR14, R16 ;  /* 0x0000000e0c107c25 */ /* 0x000fc8000f8e0010 */
[----:B------:R-:W-:Y:S01]  /*47e0*/  IMAD.IADD R17, R17, 0x1, R19 ;  /* 0x0000000111117824 */ /* 0x000fe200078e0213 */
[----:B------:R-:W-:-:S04]  /*47f0*/  LEA R18, P1, R16, UR16, 0x1 ;  /* 0x0000001010127c11 */ /* 0x000fc8000f8208ff */
[----:B------:R-:W-:Y:S02]  /*4800*/  LEA.HI.X R19, R16, UR17, R17, 0x1, P1 ;  /* 0x0000001110137c11 */ /* 0x000fe400088f0c11 */
[----:B------:R-:W-:-:S03]  /*4810*/  ISETP.GE.AND P1, PT, R15, R0, PT ;  /* 0x000000000f00720c */ /* 0x000fc60003f26270 */
[----:B--2---:R0:W-:Y:S10]  /*4820*/  STG.E.U16 desc[UR8][R18.64], R21 ;  /* 0x0000001512007986 */ /* 0x0041f4000c101508 */
[----:B------:R-:W-:Y:S05]  /*4830*/  @!P1 BRA `(.L_x_101) ;  /* 0xfffffffc00449947 */ /* 0x000fea000383ffff */
[----:B------:R-:W-:Y:S05]  /*4840*/  EXIT ;  /* 0x000000000000794d */ /* 0x000fea0003800000 */
        .weak           $__internal_0_$__cuda_sm20_dblrcp_rn_slowpath_v3
        .type           $__internal_0_$__cuda_sm20_dblrcp_rn_slowpath_v3,@function
        .size           $__internal_0_$__cuda_sm20_dblrcp_rn_slowpath_v3,(.L_x_1766 - $__internal_0_$__cuda_sm20_dblrcp_rn_slowpath_v3)
$__internal_0_$__cuda_sm20_dblrcp_rn_slowpath_v3:
[----:B------:R-:W-:Y:S01]  /*4850*/  DSETP.GTU.AND P0, PT, |R10|, +INF , PT ;  /* 0x7ff000000a00742a */ /* 0x000fe20003f0c200 */
[----:B------:R-:W-:-:S13]  /*4860*/  BSSY B1, `(.L_x_102) ;  /* 0x0000023000017945 */ /* 0x000fda0003800000 */
[----:B------:R-:W-:Y:S05]  /*4870*/  @P0 BRA `(.L_x_103) ;  /* 0x00000000007c0947 */ /* 0x000fea0003800000 */
[----:B------:R-:W-:-:S05]  /*4880*/  LOP3.LUT R15, R11, 0x7fffffff, RZ, 0xc0, !PT ;  /* 0x7fffffff0b0f7812 */ /* 0x000fca00078ec0ff */
[----:B------:R-:W-:-:S05]  /*4890*/  VIADD R12, R15, 0xffffffff ;  /* 0xffffffff0f0c7836 */ /* 0x000fca0000000000 */
[----:B------:R-:W-:-:S13]  /*48a0*/  ISETP.GE.U32.AND P0, PT, R12, 0x7fefffff, PT ;  /* 0x7fefffff0c00780c */ /* 0x000fda0003f06070 */
[----:B------:R-:W-:Y:S02]  /*48b0*/  @P0 LOP3.LUT R13, R11, 0x7ff00000, RZ, 0x3c, !PT ;  /* 0x7ff000000b0d0812 */ /* 0x000fe400078e3cff */
[----:B------:R-:W-:Y:S01]  /*48c0*/  @P0 MOV R12, RZ ;  /* 0x000000ff000c0202 */ /* 0x000fe20000000f00 */
[----:B------:R-:W-:Y:S06]  /*48d0*/  @P0 BRA `(.L_x_104) ;  /* 0x00000000006c0947 */ /* 0x000fec0003800000 */
[----:B------:R-:W-:-:S13]  /*48e0*/  ISETP.GE.U32.AND P0, PT, R15, 0x1000001, PT ;  /* 0x010000010f00780c */ /* 0x000fda0003f06070 */
[----:B------:R-:W-:Y:S05]  /*48f0*/  @!P0 BRA `(.L_x_105) ;  /* 0x0000000000348947 */ /* 0x000fea0003800000 */
[----:B------:R-:W-:Y:S01]  /*4900*/  VIADD R13, R11, 0xc0200000 ;  /* 0xc02000000b0d7836 */ /* 0x000fe20000000000 */
[----:B------:R-:W-:-:S03]  /*4910*/  MOV R12, R10 ;  /* 0x0000000a000c7202 */ /* 0x000fc60000000f00 */
[----:B------:R-:W0:Y:S03]  /*4920*/  MUFU.RCP64H R15, R13 ;  /* 0x0000000d000f7308 */ /* 0x000e260000001800 */
[----:B0-----:R-:W-:-:S08]  /*4930*/  DFMA R16, -R12, R14, 1 ;  /* 0x3ff000000c10742b */ /* 0x001fd0000000010e */
[----:B------:R-:W-:-:S08]  /*4940*/  DFMA R16, R16, R16, R16 ;  /* 0x000000101010722b */ /* 0x000fd00000000010 */
[----:B------:R-:W-:-:S08]  /*4950*/  DFMA R16, R14, R16, R14 ;  /* 0x000000100e10722b */ /* 0x000fd0000000000e */
[----:B------:R-:W-:-:S08]  /*4960*/  DFMA R12, -R12, R16, 1 ;  /* 0x3ff000000c0c742b */ /* 0x000fd00000000110 */
[----:B------:R-:W-:-:S08]  /*4970*/  DFMA R12, R16, R12, R16 ;  /* 0x0000000c100c722b */ /* 0x000fd00000000010 */
[----:B------:R-:W-:-:S08]  /*4980*/  DMUL R12, R12, 2.2250738585072013831e-308 ;  /* 0x001000000c0c7828 */ /* 0x000fd00000000000 */
[----:B------:R-:W-:-:S08]  /*4990*/  DFMA R10, -R10, R12, 1 ;  /* 0x3ff000000a0a742b */ /* 0x000fd0000000010c */
[----:B------:R-:W-:-:S08]  /*49a0*/  DFMA R10, R10, R10, R10 ;  /* 0x0000000a0a0a722b */ /* 0x000fd0000000000a */
[----:B------:R-:W-:Y:S01]  /*49b0*/  DFMA R12, R12, R10, R12 ;  /* 0x0000000a0c0c722b */ /* 0x000fe2000000000c */
[----:B------:R-:W-:Y:S10]  /*49c0*/  BRA `(.L_x_104) ;  /* 0x0000000000307947 */ /* 0x000ff40003800000 */
.L_x_105:
[----:B------:R-:W-:Y:S01]  /*49d0*/  DMUL R10, R10, 8.11296384146066816958e+31 ;  /* 0x469000000a0a7828 */ /* 0x000fe20000000000 */
[----:B------:R-:W-:-:S05]  /*49e0*/  IMAD.MOV.U32 R12, RZ, RZ, R14 ;  /* 0x000000ffff0c7224 */ /* 0x000fca00078e000e */
[----:B------:R-:W0:Y:S02]  /*49f0*/  MUFU.RCP64H R13, R11 ;  /* 0x0000000b000d7308 */ /* 0x000e240000001800 */
[----:B0-----:R-:W-:-:S08]  /*4a00*/  DFMA R14, -R10, R12, 1 ;  /* 0x3ff000000a0e742b */ /* 0x001fd0000000010c */
[----:B------:R-:W-:-:S08]  /*4a10*/  DFMA R14, R14, R14, R14 ;  /* 0x0000000e0e0e722b */ /* 0x000fd0000000000e */
[----:B------:R-:W-:-:S08]  /*4a20*/  DFMA R14, R12, R14, R12 ;  /* 0x0000000e0c0e722b */ /* 0x000fd0000000000c */
[----:B------:R-:W-:-:S08]  /*4a30*/  DFMA R10, -R10, R14, 1 ;  /* 0x3ff000000a0a742b */ /* 0x000fd0000000010e */
[----:B------:R-:W-:-:S08]  /*4a40*/  DFMA R10, R14, R10, R14 ;  /* 0x0000000a0e0a722b */ /* 0x000fd0000000000e */
[----:B------:R-:W-:Y:S01]  /*4a50*/  DMUL R12, R10, 8.11296384146066816958e+31 ;  /* 0x469000000a0c7828 */ /* 0x000fe20000000000 */
[----:B------:R-:W-:Y:S10]  /*4a60*/  BRA `(.L_x_104) ;  /* 0x0000000000087947 */ /* 0x000ff40003800000 */
.L_x_103:
[----:B------:R-:W-:Y:S02]  /*4a70*/  LOP3.LUT R13, R11, 0x80000, RZ, 0xfc, !PT ;  /* 0x000800000b0d7812 */ /* 0x000fe400078efcff */
[----:B------:R-:W-:-:S07]  /*4a80*/  MOV R12, R10 ;  /* 0x0000000a000c7202 */ /* 0x000fce0000000f00 */
.L_x_104:
[----:B------:R-:W-:Y:S05]  /*4a90*/  BSYNC B1 ;  /* 0x0000000000017941 */ /* 0x000fea0003800000 */
.L_x_102:
[----:B------:R-:W-:Y:S01]  /*4aa0*/  HFMA2.MMA R11, -RZ, RZ, 0, 0 ;  /* 0x00000000ff0b7435 */ /* 0x000fe200000001ff */
[----:B------:R-:W-:Y:S01]  /*4ab0*/  IMAD.MOV.U32 R10, RZ, RZ, R8 ;  /* 0x000000ffff0a7224 */ /* 0x000fe200078e0008 */
[----:B------:R-:W-:Y:S01]  /*4ac0*/  MOV R15, R13 ;  /* 0x0000000d000f7202 */ /* 0x000fe20000000f00 */
[----:B------:R-:W-:-:S03]  /*4ad0*/  IMAD.MOV.U32 R14, RZ, RZ, R12 ;  /* 0x000000ffff0e7224 */ /* 0x000fc600078e000c */
[----:B------:R-:W-:Y:S05]  /*4ae0*/  RET.REL.NODEC R10 `(_ZN2at6native54_GLOBAL__N__aa9a477a_21_UpSampleBilinear2d_cu_607db5e336upsample_gen2d_aa_backward_out_frameIN3c108BFloat16EfNS0_18upsample_antialias20BicubicFilterFunctorEEEvT0_S7_NS_27GenericPackedTensorAccessorIT_Lm4ENS_16DefaultPtrTraitsElEENS8_IKS9_Lm4ESA_lEERKT1_) ;  /* 0xffffffb40a447950 */ /* 0x000fea0003c3ffff */
.L_x_106:
[----:B------:R-:W-:-:S00]  /*4af0*/  BRA `(.L_x_106) ;  /* 0xfffffffc00fc7947 */ /* 0x000fc0000383ffff */
[----:B------:R-:W-:-:S00]  /*4b00*/  NOP ;  /* 0x0000000000007918 */ /* 0x000fc00000000000 */
[----:B------:R-:W-:-:S00]  /*4b10*/  NOP ;  /* 0x0000000000007918 */ /* 0x000fc00000000000 */
[----:B------:R-:W-:-:S00]  /*4b20*/  NOP ;  /* 0x0000000000007918 */ /* 0x000fc00000000000 */
[----:B------:R-:W-:-:S00]  /*4b30*/  NOP ;  /* 0x0000000000007918 */ /* 0x000fc00000000000 */
[----:B------:R-:W-:-:S00]  /*4b40*/  NOP ;  /* 0x0000000000007918 */ /* 0x000fc00000000000 */
[----:B------:R-:W-:-:S00]  /*4b50*/  NOP ;  /* 0x0000000000007918 */ /* 0x000fc00000000000 */
[----:B------:R-:W-:-:S00]  /*4b60*/  NOP ;  /* 0x0000000000007918 */ /* 0x000fc00000000000 */
[----:B------:R-:W-:-:S00]  /*4b70*/  NOP ;  /* 0x0000000000007918 */ /* 0x000fc00000000000 */
.L_x_1766:


//--------------------- .text._ZN2at6native54_GLOBAL__N__aa9a477a_21_UpSampleBilinear2d_cu_607db5e336upsample_gen2d_aa_backward_out_frameIN3c104HalfEfNS0_18upsample_antialias20BicubicFilterFunctorEEEvT0_S7_NS_27GenericPackedTensorAccessorIT_Lm4ENS_16DefaultPtrTraitsElEENS8_IKS9_Lm4ESA_lEERKT1_ --------------------------
	.section	.text._ZN2at6native54_GLOBAL__N__aa9a477a_21_UpSampleBilinear2d_cu_607db5e336upsample_gen2d_aa_backward_out_frameIN3c104HalfEfNS0_18upsample_antialias20BicubicFilterFunctorEEEvT0_S7_NS_27GenericPackedTensorAccessorIT_Lm4ENS_16DefaultPtrTraitsElEENS8_IKS9_Lm4ESA_lEERKT1_,"ax",@progbits
	.align	128
.text._ZN2at6native54_GLOBAL__N__aa9a477a_21_UpSampleBilinear2d_cu_607db5e336upsample_gen2d_aa_backward_out_frameIN3c104HalfEfNS0_18upsample_antialias20BicubicFilterFunctorEEEvT0_S7_NS_27GenericPackedTensorAccessorIT_Lm4ENS_16DefaultPtrTraitsElEENS8_IKS9_Lm4ESA_lEERKT1_:
        .type           _ZN2at6native54_GLOBAL__N__aa9a477a_21_UpSampleBilinear2d_cu_607db5e336upsample_gen2d_aa_backward_out_frameIN3c104HalfEfNS0_18upsample_antialias20BicubicFilterFunctorEEEvT0_S7_NS_27GenericPackedTensorAccessorIT_Lm4ENS_16DefaultPtrTraitsElEENS8_IKS9_Lm4ESA_lEERKT1_,@function
        .size           _ZN2at6native54_GLOBAL__N__aa9a477a_21_UpSampleBilinear2d_cu_607db5e336upsample_gen2d_aa_backward_out_frameIN3c104HalfEfNS0_18upsample_antialias20BicubicFilterFunctorEEEvT0_S7_NS_27GenericPackedTensorAccessorIT_Lm4ENS_16DefaultPtrTraitsElEENS8_IKS9_Lm4ESA_lEERKT1_,(.L_x_1768 - _ZN2at6native54_GLOBAL__N__aa9a477a_21_UpSampleBilinear2d_cu_607db5e336upsample_gen2d_aa_backward_out_frameIN3c104HalfEfNS0_18upsample_antialias20BicubicFilterFunctorEEEvT0_S7_NS_27GenericPackedTensorAccessorIT_Lm4ENS_16DefaultPtrTraitsElEENS8_IKS9_Lm4ESA_lEERKT1_)
        .other          _ZN2at6native54_GLOBAL__N__aa9a477a_21_UpSampleBilinear2d_cu_607db5e336upsample_gen2d_aa_backward_out_frameIN3c104HalfEfNS0_18upsample_antialias20BicubicFilterFunctorEEEvT0_S7_NS_27GenericPackedTensorAccessorIT_Lm4ENS_16DefaultPtrTraitsElEENS8_IKS9_Lm4ESA_lEERKT1_,@"STO_CUDA_ENTRY STV_DEFAULT"
_ZN2at6native54_GLOBAL__N__aa9a477a_21_UpSampleBilinear2d_cu_607db5e336upsample_gen2d_aa_backward_out_frameIN3c104HalfEfNS0_18upsample_antialias20BicubicFilterFunctorEEEvT0_S7_NS_27GenericPackedTensorAccessorIT_Lm4ENS_16DefaultPtrTraitsElEENS8_IKS9_Lm4ESA_lEERKT1_:
        /* <DEDUP_REMOVED lines=80> */
[----:B------:R-:W-:Y:S05]  /*0500*/  CALL.REL.NOINC `($__internal_1_$__cuda_sm20_dblrcp_rn_slowpath_v3) ;  /* 0x0000004000d07944 */ /* 0x000fea0003c00000 */
.L_x_111:
[----:B------:R-:W-:Y:S01]  /*0510*/  UMOV UR4, 0xf0000000 ;  /* 0xf000000000047882 */ /* 0x000fe20000000000 */
[----:B------:R-:W-:Y:S01]  /*0520*/  UMOV UR5, 0x380fffff ;  /* 0x380fffff00057882 */ /* 0x000fe20000000000 */
[----:B------:R-:W0:Y:S01]  /*0530*/  F2F.F32.F64 R8, R14 ;  /* 0x0000000e00087310 */ /* 0x000e220000301000 */
[----:B------:R-:W-:-:S14]  /*0540*/  DSETP.GEU.AND P0, PT, |R14|, UR4, PT ;  /* 0x000000040e007e2a */ /* 0x000fdc000bf0e200 */
[----:B0-----:R-:W-:-:S07]  /*0550*/  @!P0 FMUL R8, R8, 1.175494350822287508e-38 ;  /* 0x0080000008088820 */ /* 0x001fce0000400000 */
.L_x_110:
        /* <DEDUP_REMOVED lines=13> */
[----:B------:R-:W-:Y:S01]  /*0630*/  IADD3 R0, R5, 0x1, RZ ;  /* 0x0000000105007810 */ /* 0x000fe20007ffe0ff */
[----:B------:R-:W-:Y:S01]  /*0640*/  UMOV UR4, 0x400 ;  /* 0x0000040000047882 */ /* 0x000fe20000000000 */
[----:B------:R-:W-:Y:S01]  /*0650*/  HFMA2.MMA R10, -RZ, RZ, 0, 0 ;  /* 0x00000000ff0a7435 */ /* 0x000fe200000001ff */
[----:B------:R-:W-:Y:S02]  /*0660*/  IMAD.IADD R12, R30, 0x1, -R15 ;  /* 0x000000011e0c7824 */ /* 0x000fe400078e0a0f */
[----:B------:R-:W-:Y:S02]  /*0670*/  IMAD R0, R0, R19, RZ ;  /* 0x0000001300007224 */ /* 0x000fe400078e02ff */
[----:B------:R-:W-:Y:S01]  /*0680*/  IMAD.MOV.U32 R13, RZ, RZ, RZ ;  /* 0x000000ffff0d7224 */ /* 0x000fe200078e00ff */
[----:B0-----:R-:W-:-:S06]  /*0690*/  ULEA UR4, UR5, UR4, 0x18 ;  /* 0x0000000405047291 */ /* 0x001fcc000f8ec03f */
[----:B------:R-:W-:-:S07]  /*06a0*/  LEA R11, R0, UR4, 0x1 ;  /* 0x00000004000b7c11 */ /* 0x000fce000f8e08ff */
.L_x_128:
        /* <DEDUP_REMOVED lines=17> */
.L_x_117:
[----:B------:R-:W-:-:S04]  /*07c0*/  IMAD.MOV.U32 R14, RZ, RZ, 0x3fc00000 ;  /* 0x3fc00000ff0e7424 */ /* 0x000fc800078e00ff */
[----:B------:R-:W-:-:S04]  /*07d0*/  FFMA.FTZ R14, R17, R14, -2.5 ;  /* 0xc0200000110e7423 */ /* 0x000fc8000001000e */
[----:B------:R-:W-:-:S04]  /*07e0*/  FMUL.FTZ R14, R17, R14 ;  /* 0x0000000e110e7220 */ /* 0x000fc80000410000 */
[----:B------:R-:W-:-:S07]  /*07f0*/  FFMA.FTZ R21, R17, R14, 1 ;  /* 0x3f80000011157423 */ /* 0x000fce000001000e */
.L_x_118:
[----:B------:R-:W-:Y:S05]  /*0800*/  BSYNC B3 ;  /* 0x0000000000037941 */ /* 0x000fea0003800000 */
.L_x_116:
[----:B------:R-:W-:Y:S01]  /*0810*/  IADD3 R14, R13, 0x1, RZ ;  /* 0x000000010d0e7810 */ /* 0x000fe20007ffe0ff */
[----:B------:R-:W-:Y:S03]  /*0820*/  BSSY B3, `(.L_x_119) ;  /* 0x0000018000037945 */ /* 0x000fe60003800000 */
[----:B------:R-:W-:Y:S02]  /*0830*/  I2FP.F32.S32 R17, R14 ;  /* 0x0000000e00117245 */ /* 0x000fe40000201400 */
[----:B------:R-:W-:Y:S01]  /*0840*/  F2FP.F16.F32.PACK_AB R14, RZ, R21 ;  /* 0x00000015ff0e723e */ /* 0x000fe200000000ff */
[----:B------:R-:W-:Y:S02]  /*0850*/  FADD.FTZ R21, R21, R10 ;  /* 0x0000000a15157221 */ /* 0x000fe40000010000 */
[----:B------:R-:W-:Y:S02]  /*0860*/  FADD.FTZ R17, R18, R17 ;  /* 0x0000001112117221 */ /* 0x000fe40000010000 */
[----:B------:R0:W-:Y:S02]  /*0870*/  STS.U16 [R11], R14 ;  /* 0x0000000e0b007388 */ /* 0x0001e40000000400 */
[----:B------:R-:W-:-:S04]  /*0880*/  FADD.FTZ R17, R17, 0.5 ;  /* 0x3f00000011117421 */ /* 0x000fc80000010000 */
[----:B------:R-:W-:-:S05]  /*0890*/  FMUL.FTZ R17, R17, R8 ;  /* 0x0000000811117220 */ /* 0x000fca0000410000 */
[----:B------:R-:W-:-:S13]  /*08a0*/  FSETP.GEU.FTZ.AND P1, PT, R17, RZ, PT ;  /* 0x000000ff1100720b */ /* 0x000fda0003f3e000 */
[----:B------:R-:W-:-:S05]  /*08b0*/  @!P1 FADD.FTZ R17, -R17, -RZ ;  /* 0x800000ff11119221 */ /* 0x000fca0000010100 */
[----:B------:R-:W-:-:S13]  /*08c0*/  FSETP.GEU.FTZ.AND P1, PT, R17, 1, PT ;  /* 0x3f8000001100780b */ /* 0x000fda0003f3e000 */
[----:B0-----:R-:W-:Y:S05]  /*08d0*/  @!P1 BRA `(.L_x_120) ;  /* 0x0000000000209947 */ /* 0x001fea0003800000 */
[----:B------:R-:W-:Y:S01]  /*08e0*/  FSETP.GEU.FTZ.AND P1, PT, R17, 2, PT ;  /* 0x400000001100780b */ /* 0x000fe20003f3e000 */
[----:B------:R-:W-:-:S12]  /*08f0*/  IMAD.MOV.U32 R10, RZ, RZ, RZ ;  /* 0x000000ffff0a7224 */ /* 0x000fd800078e00ff */
[----:B------:R-:W-:Y:S05]  /*0900*/  @P1 BRA `(.L_x_121) ;  /* 0x0000000000241947 */ /* 0x000fea0003800000 */
[----:B------:R-:W-:-:S04]  /*0910*/  FADD.FTZ R10, R17, -5 ;  /* 0xc0a00000110a7421 */ /* 0x000fc80000010000 */
[----:B------:R-:W-:-:S04]  /*0920*/  FFMA.FTZ R10, R17, R10, 8 ;  /* 0x41000000110a7423 */ /* 0x000fc8000001000a */
[----:B------:R-:W-:-:S04]  /*0930*/  FFMA.FTZ R10, R17, R10, -4 ;  /* 0xc0800000110a7423 */ /* 0x000fc8000001000a */
[----:B------:R-:W-:Y:S01]  /*0940*/  FMUL.FTZ R10, R10, -0.5 ;  /* 0xbf0000000a0a7820 */ /* 0x000fe20000410000 */
[----:B------:R-:W-:Y:S06]  /*0950*/  BRA `(.L_x_121) ;  /* 0x0000000000107947 */ /* 0x000fec0003800000 */
.L_x_120:
[----:B------:R-:W-:-:S10]  /*0960*/  HFMA2.MMA R10, -RZ, RZ, 1.9375, 0 ;  /* 0x3fc00000ff0a7435 */ /* 0x000fd400000001ff */
[----:B------:R-:W-:-:S04]  /*0970*/  FFMA.FTZ R10, R17, R10, -2.5 ;  /* 0xc0200000110a7423 */ /* 0x000fc8000001000a */
[----:B------:R-:W-:-:S04]  /*0980*/  FMUL.FTZ R10, R17, R10 ;  /* 0x0000000a110a7220 */ /* 0x000fc80000410000 */
[----:B------:R-:W-:-:S07]  /*0990*/  FFMA.FTZ R10, R17, R10, 1 ;  /* 0x3f800000110a7423 */ /* 0x000fce000001000a */
.L_x_121:
[----:B------:R-:W-:Y:S05]  /*09a0*/  BSYNC B3 ;  /* 0x0000000000037941 */ /* 0x000fea0003800000 */
.L_x_119:
[----:B------:R-:W-:Y:S01]  /*09b0*/  VIADD R14, R13, 0x2 ;  /* 0x000000020d0e7836 */ /* 0x000fe20000000000 */
[----:B------:R-:W-:Y:S01]  /*09c0*/  BSSY B3, `(.L_x_122) ;  /* 0x0000018000037945 */ /* 0x000fe20003800000 */
[----:B------:R-:W-:-:S03]  /*09d0*/  FADD.FTZ R21, R21, R10 ;  /* 0x0000000a15157221 */ /* 0x000fc60000010000 */
[----:B------:R-:W-:Y:S02]  /*09e0*/  I2FP.F32.S32 R17, R14 ;  /* 0x0000000e00117245 */ /* 0x000fe40000201400 */
[----:B------:R-:W-:-:S03]  /*09f0*/  F2FP.F16.F32.PACK_AB R14, RZ, R10 ;  /* 0x0000000aff0e723e */ /* 0x000fc600000000ff */
        /* <DEDUP_REMOVED lines=16> */
.L_x_123:
[----:B------:R-:W-:-:S04]  /*0b00*/  IMAD.MOV.U32 R10, RZ, RZ, 0x3fc00000 ;  /* 0x3fc00000ff0a7424 */ /* 0x000fc800078e00ff */
[----:B------:R-:W-:-:S04]  /*0b10*/  FFMA.FTZ R10, R17, R10, -2.5 ;  /* 0xc0200000110a7423 */ /* 0x000fc8000001000a */
[----:B------:R-:W-:-:S04]  /*0b20*/  FMUL.FTZ R10, R17, R10 ;  /* 0x0000000a110a7220 */ /* 0x000fc80000410000 */
[----:B------:R-:W-:-:S07]  /*0b30*/  FFMA.FTZ R10, R17, R10, 1 ;  /* 0x3f800000110a7423 */ /* 0x000fce000001000a */
.L_x_124:
[----:B------:R-:W-:Y:S05]  /*0b40*/  BSYNC B3 ;  /* 0x0000000000037941 */ /* 0x000fea0003800000 */
.L_x_122:
[----:B------:R-:W-:Y:S01]  /*0b50*/  IADD3 R14, R13, 0x3, RZ ;  /* 0x000000030d0e7810 */ /* 0x000fe20007ffe0ff */
[----:B------:R-:W-:Y:S01]  /*0b60*/  BSSY B3, `(.L_x_125) ;  /* 0x0000018000037945 */ /* 0x000fe20003800000 */
[----:B------:R-:W-:Y:S02]  /*0b70*/  FADD.FTZ R21, R21, R10 ;  /* 0x0000000a15157221 */ /* 0x000fe40000010000 */
        /* <DEDUP_REMOVED lines=18> */
.L_x_126:
[----:B------:R-:W-:-:S10]  /*0ca0*/  HFMA2.MMA R10, -RZ, RZ, 1.9375, 0 ;  /* 0x3fc00000ff0a7435 */ /* 0x000fd400000001ff */
[----:B------:R-:W-:-:S04]  /*0cb0*/  FFMA.FTZ R10, R17, R10, -2.5 ;  /* 0xc0200000110a7423 */ /* 0x000fc8000001000a */
[----:B------:R-:W-:-:S04]  /*0cc0*/  FMUL.FTZ R10, R17, R10 ;  /* 0x0000000a110a7220 */ /* 0x000fc80000410000 */
[----:B------:R-:W-:-:S07]  /*0cd0*/  FFMA.FTZ R10, R17, R10, 1 ;  /* 0x3f800000110a7423 */ /* 0x000fce000001000a */
.L_x_127:
[----:B------:R-:W-:Y:S05]  /*0ce0*/  BSYNC B3 ;  /* 0x0000000000037941 */ /* 0x000fea0003800000 */
.L_x_125:
[----:B------:R-:W-:Y:S01]  /*0cf0*/  VIADD R12, R12, 0xfffffffc ;  /* 0xfffffffc0c0c7836 */ /* 0x000fe20000000000 */
[----:B------:R-:W-:Y:S01]  /*0d00*/  F2FP.F16.F32.PACK_AB R14, RZ, R10 ;  /* 0x0000000aff0e723e */ /* 0x000fe200000000ff */
[----:B------:R-:W-:Y:S01]  /*0d10*/  FADD.FTZ R10, R21, R10 ;  /* 0x0000000a150a7221 */ /* 0x000fe20000010000 */
[----:B------:R-:W-:Y:S02]  /*0d20*/  VIADD R13, R13, 0x4 ;  /* 0x000000040d0d7836 */ /* 0x000fe40000000000 */
[----:B------:R-:W-:Y:S02]  /*0d30*/  ISETP.NE.AND P1, PT, R12, RZ, PT ;  /* 0x000000ff0c00720c */ /* 0x000fe40003f25270 */
[----:B------:R-:W-:Y:S02]  /*0d40*/  PRMT R16, R14, 0x7610, R16 ;  /* 0x000076100e107816 */ /* 0x000fe40000000010 */
[----:B------:R-:W-:-:S03]  /*0d50*/  IADD3 R14, R11, 0x8, RZ ;  /* 0x000000080b0e7810 */ /* 0x000fc60007ffe0ff */
[----:B------:R0:W-:Y:S02]  /*0d60*/  STS.U16 [R11+0x6], R16 ;  /* 0x000006100b007388 */ /* 0x0001e40000000400 */
[----:B0-----:R-:W-:-:S04]  /*0d70*/  MOV R11, R14 ;  /* 0x0000000e000b7202 */ /* 0x001fc80000000f00 */
[----:B------:R-:W-:Y:S05]  /*0d80*/  @P1 BRA `(.L_x_128) ;  /* 0xfffffff800481947 */ /* 0x000fea000383ffff */
.L_x_115:
[----:B------:R-:W-:Y:S05]  /*0d90*/  BSYNC B1 ;  /* 0x0000000000017941 */ /* 0x000fea0003800000 */
.L_x_114:
[----:B------:R-:W-:-:S13]  /*0da0*/  ISETP.NE.AND P1, PT, R15, RZ, PT ;  /* 0x000000ff0f00720c */ /* 0x000fda0003f25270 */
[----:B------:R-:W-:Y:S05]  /*0db0*/  @!P1 BRA `(.L_x_113) ;  /* 0x0000000000889947 */ /* 0x000fea0003800000 */
[----:B------:R-:W0:Y:S01]  /*0dc0*/  S2R R12, SR_CgaCtaId ;  /* 0x00000000000c7919 */ /* 0x000e220000008800 */
[----:B------:R-:W-:-:S04]  /*0dd0*/  MOV R11, 0x400 ;  /* 0x00000400000b7802 */ /* 0x000fc80000000f00 */
[----:B0-----:R-:W-:-:S07]  /*0de0*/  LEA R21, R12, R11, 0x18 ;  /* 0x0000000b0c157211 */ /* 0x001fce00078ec0ff */
.L_x_132:
        /* <DEDUP_REMOVED lines=17> */
.L_x_130:
[----:B------:R-:W-:-:S10]  /*0f00*/  HFMA2.MMA R12, -RZ, RZ, 1.9375, 0 ;  /* 0x3fc00000ff0c7435 */ /* 0x000fd400000001ff */
[----:B------:R-:W-:-:S04]  /*0f10*/  FFMA.FTZ R12, R11, R12, -2.5 ;  /* 0xc02000000b0c7423 */ /* 0x000fc8000001000c */
[----:B------:R-:W-:-:S04]  /*0f20*/  FMUL.FTZ R12, R11, R12 ;  /* 0x0000000c0b0c7220 */ /* 0x000fc80000410000 */
[----:B------:R-:W-:-:S07]  /*0f30*/  FFMA.FTZ R17, R11, R12, 1 ;  /* 0x3f8000000b117423 */ /* 0x000fce000001000c */
.L_x_131:
[----:B------:R-:W-:Y:S05]  /*0f40*/  BSYNC B1 ;  /* 0x0000000000017941 */ /* 0x000fea0003800000 */
.L_x_129:
[----:B------:R-:W-:Y:S01]  /*0f50*/  IMAD.IADD R12, R0, 0x1, R13 ;  /* 0x00000001000c7824 */ /* 0x000fe200078e020d */
[----:B------:R-:W-:Y:S01]  /*0f60*/  F2FP.F16.F32.PACK_AB R11, RZ, R17 ;  /* 0x00000011ff0b723e */ /* 0x000fe200000000ff */
[----:B------:R-:W-:Y:S02]  /*0f70*/  VIADD R15, R15, 0xffffffff ;  /* 0xffffffff0f0f7836 */ /* 0x000fe40000000000 */
[----:B------:R-:W-:Y:S01]  /*0f80*/  FADD.FTZ R10, R17, R10 ;  /* 0x0000000a110a7221 */ /* 0x000fe20000010000 */
[----:B------:R-:W-:Y:S02]  /*0f90*/  IADD3 R13, R13, 0x1, RZ ;  /* 0x000000010d0d7810 */ /* 0x000fe40007ffe0ff */
[----:B------:R-:W-:Y:S02]  /*0fa0*/  LEA R12, R12, R21, 0x1 ;  /* 0x000000150c0c7211 */ /* 0x000fe400078e08ff */
[----:B------:R-:W-:-:S03]  /*0fb0*/  ISETP.NE.AND P1, PT, R15, RZ, PT ;  /* 0x000000ff0f00720c */ /* 0x000fc60003f25270 */
[----:B------:R0:W-:Y:S10]  /*0fc0*/  STS.U16 [R12], R11 ;  /* 0x0000000b0c007388 */ /* 0x0001f40000000400 */
[----:B0-----:R-:W-:Y:S05]  /*0fd0*/  @P1 BRA `(.L_x_132) ;  /* 0xfffffffc00841947 */ /* 0x001fea000383ffff */
.L_x_113:
[----:B------:R-:W-:Y:S05]  /*0fe0*/  BSYNC B2 ;  /* 0x0000000000027941 */ /* 0x000fea0003800000 */
.L_x_112:
[----:B------:R-:W-:Y:S01]  /*0ff0*/  BSSY B1, `(.L_x_133) ;  /* 0x0000048000017945 */ /* 0x000fe20003800000 */
[----:B------:R-:W-:-:S03]  /*1000*/  IMAD.MOV.U32 R8, RZ, RZ, RZ ;  /* 0x000000ffff087224 */ /* 0x000fc600078e00ff */
[----:B------:R-:W-:Y:S05]  /*1010*/  @!P0 BRA `(.L_x_134) ;  /* 0x0000000400148947 */ /* 0x000fea0003800000 */
[----:B------:R-:W-:Y:S01]  /*1020*/  LOP3.LUT R8, RZ, R3, RZ, 0x33, !PT ;  /* 0x00000003ff087212 */ /* 0x000fe200078e33ff */
[----:B------:R-:W-:Y:S01]  /*1030*/  BSSY B2, `(.L_x_135) ;  /* 0x000002c000027945 */ /* 0x000fe20003800000 */
[----:B------:R-:W-:Y:S02]  /*1040*/  LOP3.LUT R11, R30, 0x3, RZ, 0xc0, !PT ;  /* 0x000000031e0b7812 */ /* 0x000fe400078ec0ff */
[----:B------:R-:W-:-:S04]  /*1050*/  IADD3 R8, -R8, -0x2, -R29 ;  /* 0xfffffffe08087810 */ /* 0x000fc80007ffe91d */
[----:B------:R-:W-:Y:S02]  /*1060*/  ISETP.GE.U32.AND P0, PT, R8, 0x3, PT ;  /* 0x000000030800780c */ /* 0x000fe40003f06070 */
[----:B------:R-:W-:-:S11]  /*1070*/  MOV R8, RZ ;  /* 0x000000ff00087202 */ /* 0x000fd60000000f00 */
[----:B------:R-:W-:Y:S05]  /*1080*/  @!P0 BRA `(.L_x_136) ;  /* 0x0000000000988947 */ /* 0x000fea0003800000 */
[----:B------:R-:W-:Y:S01]  /*1090*/  F2FP.F16.F32.PACK_AB R12, RZ, R10 ;  /* 0x0000000aff0c723e */ /* 0x000fe200000000ff */
[----:B------:R-:W-:Y:S01]  /*10a0*/  HFMA2.MMA R8, -RZ, RZ, 0, 0 ;  /* 0x00000000ff087435 */ /* 0x000fe200000001ff */
[----:B------:R-:W-:Y:S01]  /*10b0*/  FSETP.NEU.FTZ.AND P0, PT, R10, RZ, PT ;  /* 0x000000ff0a00720b */ /* 0x000fe20003f1d000 */
[----:B------:R-:W-:Y:S02]  /*10c0*/  IMAD.IADD R18, R30, 0x1, -R11 ;  /* 0x000000011e127824 */ /* 0x000fe400078e0a0b */
[----:B------:R-:W-:-:S10]  /*10d0*/  HADD2.F32 R12, -RZ, R12.H0_H0 ;  /* 0x2000000cff0c7230 */ /* 0x000fd40000004100 */
.L_x_139:
        /* <DEDUP_REMOVED lines=10> */
[----:B------:R-:W0:Y:S04]  /*1180*/  LDS.U16 R14, [R13] ;  /* 0x000000000d0e7984 */ /* 0x000e280000000400 */
[----:B------:R-:W2:Y:S04]  /*1190*/  LDS.U16 R15, [R13+0x2] ;  /* 0x000002000d0f7984 */ /* 0x000ea80000000400 */
[----:B------:R-:W3:Y:S04]  /*11a0*/  LDS.U16 R16, [R13+0x4] ;  /* 0x000004000d107984 */ /* 0x000ee80000000400 */
[----:B------:R-:W4:Y:S01]  /*11b0*/  LDS.U16 R17, [R13+0x6] ;  /* 0x000006000d117984 */ /* 0x000f220000000400 */
[----:B0-----:R-:W-:-:S02]  /*11c0*/  HADD2.F32 R14, -RZ, R14.H0_H0 ;  /* 0x2000000eff0e7230 */ /* 0x001fc40000004100 */
[----:B--2---:R-:W-:-:S03]  /*11d0*/  HADD2.F32 R15, -RZ, R15.H0_H0 ;  /* 0x2000000fff0f7230 */ /* 0x004fc60000004100 */
[-C--:B-1----:R-:W-:Y:S01]  /*11e0*/  FMUL.FTZ R14, R14, R21.reuse ;  /* 0x000000150e0e7220 */ /* 0x082fe20000410000 */
[----:B---3--:R-:W-:Y:S02]  /*11f0*/  HADD2.F32 R16, -RZ, R16.H0_H0 ;  /* 0x20000010ff107230 */ /* 0x008fe40000004100 */
[-C--:B------:R-:W-:Y:S02]  /*1200*/  FMUL.FTZ R15, R15, R21.reuse ;  /* 0x000000150f0f7220 */ /* 0x080fe40000410000 */
[----:B------:R-:W-:Y:S01]  /*1210*/  F2FP.F16.F32.PACK_AB R14, RZ, R14 ;  /* 0x0000000eff0e723e */ /* 0x000fe200000000ff */
[----:B----4-:R-:W-:Y:S02]  /*1220*/  HADD2.F32 R17, -RZ, R17.H0_H0 ;  /* 0x20000011ff117230 */ /* 0x010fe40000004100 */
[----:B------:R-:W-:Y:S01]  /*1230*/  FMUL.FTZ R16, R16, R21 ;  /* 0x0000001510107220 */ /* 0x000fe20000410000 */
[----:B------:R-:W-:Y:S01]  /*1240*/  F2FP.F16.F32.PACK_AB R15, RZ, R15 ;  /* 0x0000000fff0f723e */ /* 0x000fe200000000ff */
[----:B------:R0:W-:Y:S01]  /*1250*/  STS.U16 [R13], R14 ;  /* 0x0000000e0d007388 */ /* 0x0001e20000000400 */
[----:B------:R-:W-:-:S02]  /*1260*/  FMUL.FTZ R17, R17, R21 ;  /* 0x0000001511117220 */ /* 0x000fc40000410000 */
[----:B------:R-:W-:Y:S01]  /*1270*/  F2FP.F16.F32.PACK_AB R16, RZ, R16 ;  /* 0x00000010ff10723e */ /* 0x000fe200000000ff */
[----:B------:R0:W-:Y:S02]  /*1280*/  STS.U16 [R13+0x2], R15 ;  /* 0x0000020f0d007388 */ /* 0x0001e40000000400 */
[----:B------:R-:W-:Y:S02]  /*1290*/  F2FP.F16.F32.PACK_AB R17, RZ, R17 ;  /* 0x00000011ff11723e */ /* 0x000fe400000000ff */
[----:B------:R0:W-:Y:S04]  /*12a0*/  STS.U16 [R13+0x4], R16 ;  /* 0x000004100d007388 */ /* 0x0001e80000000400 */
[----:B------:R0:W-:Y:S02]  /*12b0*/  STS.U16 [R13+0x6], R17 ;  /* 0x000006110d007388 */ /* 0x0001e40000000400 */
.L_x_138:
[----:B------:R-:W-:Y:S05]  /*12c0*/  BSYNC B3 ;  /* 0x0000000000037941 */ /* 0x000fea0003800000 */
.L_x_137:
[----:B------:R-:W-:Y:S01]  /*12d0*/  VIADD R8, R8, 0x4 ;  /* 0x0000000408087836 */ /* 0x000fe20000000000 */
[----:B------:R-:W-:Y:S06]  /*12e0*/  @P1 BRA `(.L_x_139) ;  /* 0xfffffffc007c1947 */ /* 0x000fec000383ffff */
.L_x_136:
[----:B------:R-:W-:Y:S05]  /*12f0*/  BSYNC B2 ;  /* 0x0000000000027941 */ /* 0x000fea0003800000 */
.L_x_135:
[----:B------:R-:W-:-:S13]  /*1300*/  ISETP.NE.AND P0, PT, R11, RZ, PT ;  /* 0x000000ff0b00720c */ /* 0x000fda0003f05270 */
[----:B------:R-:W-:Y:S05]  /*1310*/  @!P0 BRA `(.L_x_134) ;  /* 0x0000000000548947 */ /* 0x000fea0003800000 */
[----:B------:R-:W-:Y:S02]  /*1320*/  F2FP.F16.F32.PACK_AB R12, RZ, R10 ;  /* 0x0000000aff0c723e */ /* 0x000fe400000000ff */
[----:B------:R-:W-:-:S03]  /*1330*/  FSETP.NEU.FTZ.AND P1, PT, R10, RZ, PT ;  /* 0x000000ff0a00720b */ /* 0x000fc60003f3d000 */
[----:B------:R-:W-:-:S04]  /*1340*/  HADD2.F32 R12, -RZ, R12.H0_H0 ;  /* 0x2000000cff0c7230 */ /* 0x000fc80000004100 */
[----:B0-----:R0:W1:Y:S06]  /*1350*/  MUFU.RCP R13, R12 ;  /* 0x0000000c000d7308 */ /* 0x00106c0000001000 */
.L_x_142:
[----:B------:R-:W-:Y:S01]  /*1360*/  IADD3 R11, R11, -0x1, RZ ;  /* 0xffffffff0b0b7810 */ /* 0x000fe20007ffe0ff */
[----:B------:R-:W-:Y:S03]  /*1370*/  BSSY B2, `(.L_x_140) ;  /* 0x000000d000027945 */ /* 0x000fe60003800000 */
[----:B------:R-:W-:Y:S01]  /*1380*/  ISETP.NE.AND P0, PT, R11, RZ, PT ;  /* 0x000000ff0b00720c */ /* 0x000fe20003f05270 */
[----:B--2---:R-:W-:-:S12]  /*1390*/  @!P1 BRA `(.L_x_141) ;  /* 0x0000000000289947 */ /* 0x004fd80003800000 */
[----:B------:R-:W2:Y:S01]  /*13a0*/  S2UR UR5, SR_CgaCtaId ;  /* 0x00000000000579c3 */ /* 0x000ea20000008800 */
[----:B------:R-:W-:Y:S01]  /*13b0*/  UMOV UR4, 0x400 ;  /* 0x0000040000047882 */ /* 0x000fe20000000000 */
[----:B------:R-:W-:Y:S01]  /*13c0*/  IMAD.IADD R10, R0, 0x1, R8 ;  /* 0x00000001000a7824 */ /* 0x000fe200078e0208 */
[----:B--2---:R-:W-:-:S06]  /*13d0*/  ULEA UR4, UR5, UR4, 0x18 ;  /* 0x0000000405047291 */ /* 0x004fcc000f8ec03f */
[----:B------:R-:W-:-:S05]  /*13e0*/  LEA R10, R10, UR4, 0x1 ;  /* 0x000000040a0a7c11 */ /* 0x000fca000f8e08ff */
[----:B0-----:R-:W0:Y:S02]  /*13f0*/  LDS.U16 R12, [R10] ;  /* 0x000000000a0c7984 */ /* 0x001e240000000400 */
[----:B0-----:R-:W-:-:S05]  /*1400*/  HADD2.F32 R12, -RZ, R12.H0_H0 ;  /* 0x2000000cff0c7230 */ /* 0x001fca0000004100 */
[----:B-1----:R-:W-:-:S05]  /*1410*/  FMUL.FTZ R12, R12, R13 ;  /* 0x0000000d0c0c7220 */ /* 0x002fca0000410000 */
[----:B------:R-:W-:-:S05]  /*1420*/  F2FP.F16.F32.PACK_AB R12, RZ, R12 ;  /* 0x0000000cff0c723e */ /* 0x000fca00000000ff */
[----:B------:R2:W-:Y:S02]  /*1430*/  STS.U16 [R10], R12 ;  /* 0x0000000c0a007388 */ /* 0x0005e40000000400 */
.L_x_141:
[----:B------:R-:W-:Y:S05]  /*1440*/  BSYNC B2 ;  /* 0x0000000000027941 */ /* 0x000fea0003800000 */
.L_x_140:
[----:B------:R-:W-:Y:S01]  /*1450*/  IADD3 R8, R8, 0x1, RZ ;  /* 0x0000000108087810 */ /* 0x000fe20007ffe0ff */
[----:B------:R-:W-:Y:S06]  /*1460*/  @P0 BRA `(.L_x_142) ;  /* 0xfffffffc00bc0947 */ /* 0x000fec000383ffff */
.L_x_134:
[----:B------:R-:W-:Y:S05]  /*1470*/  BSYNC B1 ;  /* 0x0000000000017941 */ /* 0x000fea0003800000 */
.L_x_133:
[----:B------:R-:W-:-:S13]  /*1480*/  ISETP.GE.AND P0, PT, R5, R8, PT ;  /* 0x000000080500720c */ /* 0x000fda0003f06270 */
[----:B------:R-:W-:Y:S05]  /*1490*/  @!P0 BRA `(.L_x_109) ;  /* 0x00000000007c8947 */ /* 0x000fea0003800000 */
[----:B--2---:R-:W-:Y:S01]  /*14a0*/  IADD3 R10, -R8, 0x1, R5 ;  /* 0x00000001080a7810 */ /* 0x004fe20007ffe105 */
[----:B------:R-:W-:Y:S01]  /*14b0*/  IMAD.IADD R11, R5, 0x1, -R8 ;  /* 0x00000001050b7824 */ /* 0x000fe200078e0a08 */
[----:B------:R-:W-:Y:S02]  /*14c0*/  BSSY B1, `(.L_x_143) ;  /* 0x000000e000017945 */ /* 0x000fe40003800000 */
[----:B------:R-:W-:Y:S02]  /*14d0*/  LOP3.LUT P0, R10, R10, 0x3, RZ, 0xc0, !PT ;  /* 0x000000030a0a7812 */ /* 0x000fe4000780c0ff */
[----:B------:R-:W-:-:S11]  /*14e0*/  ISETP.GE.U32.AND P1, PT, R11, 0x3, PT ;  /* 0x000000030b00780c */ /* 0x000fd60003f26070 */
[----:B------:R-:W-:Y:S05]  /*14f0*/  @!P0 BRA `(.L_x_144) ;  /* 0x0000000000288947 */ /* 0x000fea0003800000 */
[----:B0-----:R-:W0:Y:S01]  /*1500*/  S2R R12, SR_CgaCtaId ;  /* 0x00000000000c7919 */ /* 0x001e220000008800 */
[----:B------:R-:W-:-:S04]  /*1510*/  MOV R11, 0x400 ;  /* 0x00000400000b7802 */ /* 0x000fc80000000f00 */
[----:B0-----:R-:W-:-:S07]  /*1520*/  LEA R12, R12, R11, 0x18 ;  /* 0x0000000b0c0c7211 */ /* 0x001fce00078ec0ff */
.L_x_145:
[----:B------:R-:W-:Y:S01]  /*1530*/  IADD3 R11, R0, R8, RZ ;  /* 0x00000008000b7210 */ /* 0x000fe20007ffe0ff */
[----:B------:R-:W-:Y:S01]  /*1540*/  VIADD R8, R8, 0x1 ;  /* 0x0000000108087836 */ /* 0x000fe20000000000 */
[----:B------:R-:W-:-:S03]  /*1550*/  IADD3 R10, R10, -0x1, RZ ;  /* 0xffffffff0a0a7810 */ /* 0x000fc60007ffe0ff */
[----:B------:R-:W-:Y:S01]  /*1560*/  IMAD R11, R11, 0x2, R12 ;  /* 0x000000020b0b7824 */ /* 0x000fe200078e020c */
[----:B------:R-:W-:-:S04]  /*1570*/  ISETP.NE.AND P0, PT, R10, RZ, PT ;  /* 0x000000ff0a00720c */ /* 0x000fc80003f05270 */
[----:B------:R2:W-:Y:S09]  /*1580*/  STS.U16 [R11], RZ ;  /* 0x000000ff0b007388 */ /* 0x0005f20000000400 */
[----:B--2---:R-:W-:Y:S05]  /*1590*/  @P0 BRA `(.L_x_145) ;  /* 0xfffffffc00e40947 */ /* 0x004fea000383ffff */
.L_x_144:
[----:B------:R-:W-:Y:S05]  /*15a0*/  BSYNC B1 ;  /* 0x0000000000017941 */ /* 0x000fea0003800000 */
.L_x_143:
[----:B------:R-:W-:Y:S05]  /*15b0*/  @!P1 BRA `(.L_x_109) ;  /* 0x0000000000349947 */ /* 0x000fea0003800000 */
[----:B------:R-:W2:Y:S01]  /*15c0*/  S2R R11, SR_CgaCtaId ;  /* 0x00000000000b7919 */ /* 0x000ea20000008800 */
[----:B------:R-:W-:-:S04]  /*15d0*/  MOV R10, 0x400 ;  /* 0x00000400000a7802 */ /* 0x000fc80000000f00 */
[----:B--2---:R-:W-:-:S07]  /*15e0*/  LEA R11, R11, R10, 0x18 ;  /* 0x0000000a0b0b7211 */ /* 0x004fce00078ec0ff */
.L_x_146:
[----:B------:R-:W-:-:S05]  /*15f0*/  IADD3 R10, R0, R8, RZ ;  /* 0x00000008000a7210 */ /* 0x000fca0007ffe0ff */
[----:B0--3--:R-:W-:Y:S01]  /*1600*/  IMAD R12, R10, 0x2, R11 ;  /* 0x000000020a0c7824 */ /* 0x009fe200078e020b */
        /* <DEDUP_REMOVED lines=8> */
.L_x_109:
[----:B------:R-:W-:Y:S05]  /*1690*/  BSYNC B0 ;  /* 0x0000000000007941 */ /* 0x000fea0003800000 */
.L_x_108:
[----:B------:R-:W-:Y:S01]  /*16a0*/  ISETP.NE.AND P0, PT, R19, RZ, PT ;  /* 0x000000ff1300720c */ /* 0x000fe20003f05270 */
[----:B------:R-:W-:-:S12]  /*16b0*/  BSSY B0, `(.L_x_147) ;  /* 0x000012f000007945 */ /* 0x000fd80003800000 */
[----:B------:R-:W-:Y:S05]  /*16c0*/  @P0 BRA `(.L_x_148) ;  /* 0x0000001000b40947 */ /* 0x000fea0003800000 */
[----:B------:R-:W4:Y:S01]  /*16d0*/  LDC R11, c[0x0][0x210] ;  /* 0x00008400ff0b7b82 */ /* 0x000f220000000800 */
[----:B--2---:R-:W-:Y:S02]  /*16e0*/  I2FP.F32.S32 R10, R31 ;  /* 0x0000001f000a7245 */ /* 0x004fe40000201400 */
[----:B------:R-:W-:Y:S02]  /*16f0*/  MOV R8, 0x3f800000 ;  /* 0x3f80000000087802 */ /* 0x000fe40000000f00 */
[----:B----4-:R-:W-:Y:S01]  /*1700*/  FSETP.GE.FTZ.AND P0, PT, R11, 1, PT ;  /* 0x3f8000000b00780b */ /* 0x010fe20003f16000 */
[----:B------:R-:W-:-:S12]  /*1710*/  FFMA.FTZ R9, -R9, R11, R10 ;  /* 0x0000000b09097223 */ /* 0x000fd8000001010a */
[----:B------:R-:W-:Y:S05]  /*1720*/  @!P0 BRA `(.L_x_149) ;  /* 0x0000000000508947 */ /* 0x000fea0003800000 */
[----:B------:R-:W-:-:S06]  /*1730*/  FMUL.FTZ R10, R11, 1 ;  /* 0x3f8000000b0a7820 */ /* 0x000fcc0000410000 */
[----:B------:R-:W0:Y:S08]  /*1740*/  F2F.F64.F32 R10, R10 ;  /* 0x0000000a000a7310 */ /* 0x000e300000201800 */
[----:B01----:R-:W0:Y:S01]  /*1750*/  MUFU.RCP64H R13, R11 ;  /* 0x0000000b000d7308 */ /* 0x003e220000001800 */
[----:B---3--:R-:W-:-:S05]  /*1760*/  VIADD R12, R11, 0x300402 ;  /* 0x003004020b0c7836 */ /* 0x008fca0000000000 */
[----:B------:R-:W-:Y:S01]  /*1770*/  FSETP.GEU.AND P0, PT, |R12|, 5.8789094863358348022e-39, PT ;  /* 0x004004020c00780b */ /* 0x000fe20003f0e200 */
[----:B0-----:R-:W-:-:S08]  /*1780*/  DFMA R14, -R10, R12, 1 ;  /* 0x3ff000000a0e742b */ /* 0x001fd0000000010c */
[----:B------:R-:W-:-:S08]  /*1790*/  DFMA R14, R14, R14, R14 ;  /* 0x0000000e0e0e722b */ /* 0x000fd0000000000e */
[----:B------:R-:W-:-:S08]  /*17a0*/  DFMA R14, R12, R14, R12 ;  /* 0x0000000e0c0e722b */ /* 0x000fd0000000000c */
[----:B------:R-:W-:-:S08]  /*17b0*/  DFMA R16, -R10, R14, 1 ;  /* 0x3ff000000a10742b */ /* 0x000fd0000000010e */
[----:B------:R-:W-:Y:S01]  /*17c0*/  DFMA R14, R14, R16, R14 ;  /* 0x000000100e0e722b */ /* 0x000fe2000000000e */
[----:B------:R-:W-:Y:S10]  /*17d0*/  @P0 BRA `(.L_x_150) ;  /* 0x0000000000100947 */ /* 0x000ff40003800000 */
[----:B------:R-:W-:-:S04]  /*17e0*/  LOP3.LUT R8, R11, 0x7fffffff, RZ, 0xc0, !PT ;  /* 0x7fffffff0b087812 */ /* 0x000fc800078ec0ff */
[----:B------:R-:W-:Y:S02]  /*17f0*/  IADD3 R14, R8, -0x100000, RZ ;  /* 0xfff00000080e7810 */ /* 0x000fe40007ffe0ff */
[----:B------:R-:W-:-:S07]  /*1800*/  MOV R8, 0x1820 ;  /* 0x0000182000087802 */ /* 0x000fce0000000f00 */
[----:B------:R-:W-:Y:S05]  /*1810*/  CALL.REL.NOINC `($__internal_1_$__cuda_sm20_dblrcp_rn_slowpath_v3) ;  /* 0x00000030000c7944 */ /* 0x000fea0003c00000 */
.L_x_150:
[----:B------:R-:W-:Y:S01]  /*1820*/  UMOV UR4, 0xf0000000 ;  /* 0xf000000000047882 */ /* 0x000fe20000000000 */
[----:B------:R-:W-:Y:S01]  /*1830*/  UMOV UR5, 0x380fffff ;  /* 0x380fffff00057882 */ /* 0x000fe20000000000 */
[----:B------:R-:W0:Y:S01]  /*1840*/  F2F.F32.F64 R8, R14 ;  /* 0x0000000e00087310 */ /* 0x000e220000301000 */
[----:B------:R-:W-:-:S14]  /*1850*/  DSETP.GEU.AND P0, PT, |R14|, UR4, PT ;  /* 0x000000040e007e2a */ /* 0x000fdc000bf0e200 */
[----:B0-----:R-:W-:-:S07]  /*1860*/  @!P0 FMUL R8, R8, 1.175494350822287508e-38 ;  /* 0x0080000008088820 */ /* 0x001fce0000400000 */
.L_x_149:
[----:B------:R-:W-:Y:S01]  /*1870*/  ISETP.GE.AND P0, PT, R27, 0x1, PT ;  /* 0x000000011b00780c */ /* 0x000fe20003f06270 */
[----:B------:R-:W-:Y:S01]  /*1880*/  BSSY B2, `(.L_x_151) ;  /* 0x00000a7000027945 */ /* 0x000fe20003800000 */
[----:B------:R-:W-:-:S11]  /*1890*/  IMAD.MOV.U32 R10, RZ, RZ, RZ ;  /* 0x000000ffff0a7224 */ /* 0x000fd600078e00ff */
[----:B------:R-:W-:Y:S05]  /*18a0*/  @!P0 BRA `(.L_x_152) ;  /* 0x0000000800908947 */ /* 0x000fea0003800000 */
[----:B------:R-:W-:Y:S01]  /*18b0*/  LOP3.LUT R10, RZ, R4, RZ, 0x33, !PT ;  /* 0x00000004ff0a7212 */ /* 0x000fe200078e33ff */
[----:B------:R-:W-:Y:S01]  /*18c0*/  BSSY B1, `(.L_x_153) ;  /* 0x000007e000017945 */ /* 0x000fe20003800000 */
[----:B0--3--:R-:W-:Y:S02]  /*18d0*/  LOP3.LUT R12, R27, 0x3, RZ, 0xc0, !PT ;  /* 0x000000031b0c7812 */ /* 0x009fe400078ec0ff */
[----:B------:R-:W-:-:S04]  /*18e0*/  IADD3 R10, -R10, -0x2, -R31 ;  /* 0xfffffffe0a0a7810 */ /* 0x000fc80007ffe91f */
[----:B------:R-:W-:Y:S02]  /*18f0*/  ISETP.GE.U32.AND P1, PT, R10, 0x3, PT ;  /* 0x000000030a00780c */ /* 0x000fe40003f26070 */
[----:B------:R-:W-:-:S11]  /*1900*/  CS2R R10, SRZ ;  /* 0x00000000000a7805 */ /* 0x000fd6000001ff00 */
[----:B------:R-:W-:Y:S05]  /*1910*/  @!P1 BRA `(.L_x_154) ;  /* 0x0000000400e09947 */ /* 0x000fea0003800000 */
[----:B------:R-:W0:Y:S01]  /*1920*/  S2UR UR5, SR_CgaCtaId ;  /* 0x00000000000579c3 */ /* 0x000e220000008800 */
[----:B------:R-:W-:Y:S01]  /*1930*/  IADD3 R5, R5, 0x1, RZ ;  /* 0x0000000105057810 */ /* 0x000fe20007ffe0ff */
[----:B-1----:R-:W-:Y:S01]  /*1940*/  VIADD R13, R6, 0x1 ;  /* 0x00000001060d7836 */ /* 0x002fe20000000000 */
[----:B------:R-:W-:Y:S01]  /*1950*/  UMOV UR4, 0x400 ;  /* 0x0000040000047882 */ /* 0x000fe20000000000 */
[----:B------:R-:W-:Y:S02]  /*1960*/  CS2R R10, SRZ ;  /* 0x00000000000a7805 */ /* 0x000fe4000001ff00 */
[----:B------:R-:W-:-:S04]  /*1970*/  IMAD R5, R5, UR6, RZ ;  /* 0x0000000605057c24 */ /* 0x000fc8000f8e02ff */
[----:B------:R-:W-:Y:S01]  /*1980*/  IMAD R13, R13, R20, R5 ;  /* 0x000000140d0d7224 */ /* 0x000fe200078e0205 */
[----:B------:R-:W-:Y:S01]  /*1990*/  IADD3 R5, R27, -R12, RZ ;  /* 0x8000000c1b057210 */ /* 0x000fe20007ffe0ff */
[----:B0-----:R-:W-:-:S06]  /*19a0*/  ULEA UR4, UR5, UR4, 0x18 ;  /* 0x0000000405047291 */ /* 0x001fcc000f8ec03f */
[----:B------:R-:W-:-:S07]  /*19b0*/  LEA R13, R13, UR4, 0x1 ;  /* 0x000000040d0d7c11 */ /* 0x000fce000f8e08ff */
.L_x_167:
        /* <DEDUP_REMOVED lines=17> */
.L_x_156:
[----:B------:R-:W-:-:S05]  /*1ad0*/  MOV R14, 0x3fc00000 ;  /* 0x3fc00000000e7802 */ /* 0x000fca0000000f00 */
[----:B------:R-:W-:-:S04]  /*1ae0*/  FFMA.FTZ R14, R15, R14, -2.5 ;  /* 0xc02000000f0e7423 */ /* 0x000fc8000001000e */
[----:B------:R-:W-:-:S04]  /*1af0*/  FMUL.FTZ R14, R15, R14 ;  /* 0x0000000e0f0e7220 */ /* 0x000fc80000410000 */
[----:B------:R-:W-:-:S07]  /*1b00*/  FFMA.FTZ R17, R15, R14, 1 ;  /* 0x3f8000000f117423 */ /* 0x000fce000001000e */
.L_x_157:
[----:B------:R-:W-:Y:S05]  /*1b10*/  BSYNC B3 ;  /* 0x0000000000037941 */ /* 0x000fea0003800000 */
.L_x_155:
[----:B------:R-:W-:Y:S01]  /*1b20*/  VIADD R14, R11, 0x1 ;  /* 0x000000010b0e7836 */ /* 0x000fe20000000000 */
[----:B------:R-:W-:Y:S04]  /*1b30*/  BSSY B3, `(.L_x_158) ;  /* 0x0000018000037945 */ /* 0x000fe80003800000 */
[----:B------:R-:W-:-:S05]  /*1b40*/  I2FP.F32.S32 R14, R14 ;  /* 0x0000000e000e7245 */ /* 0x000fca0000201400 */
[----:B------:R-:W-:-:S04]  /*1b50*/  FADD.FTZ R14, R9, R14 ;  /* 0x0000000e090e7221 */ /* 0x000fc80000010000 */
[----:B------:R-:W-:Y:S01]  /*1b60*/  FADD.FTZ R15, R14, 0.5 ;  /* 0x3f0000000e0f7421 */ /* 0x000fe20000010000 */
[----:B------:R-:W-:Y:S01]  /*1b70*/  F2FP.F16.F32.PACK_AB R14, RZ, R17 ;  /* 0x00000011ff0e723e */ /* 0x000fe200000000ff */
        /* <DEDUP_REMOVED lines=15> */
.L_x_159:
[----:B------:R-:W-:-:S04]  /*1c70*/  IMAD.MOV.U32 R10, RZ, RZ, 0x3fc00000 ;  /* 0x3fc00000ff0a7424 */ /* 0x000fc800078e00ff */
[----:B------:R-:W-:-:S04]  /*1c80*/  FFMA.FTZ R10, R15, R10, -2.5 ;  /* 0xc02000000f0a7423 */ /* 0x000fc8000001000a */
[----:B------:R-:W-:-:S04]  /*1c90*/  FMUL.FTZ R10, R15, R10 ;  /* 0x0000000a0f0a7220 */ /* 0x000fc80000410000 */
[----:B------:R-:W-:-:S07]  /*1ca0*/  FFMA.FTZ R10, R15, R10, 1 ;  /* 0x3f8000000f0a7423 */ /* 0x000fce000001000a */
.L_x_160:
[----:B------:R-:W-:Y:S05]  /*1cb0*/  BSYNC B3 ;  /* 0x0000000000037941 */ /* 0x000fea0003800000 */
.L_x_158:
[----:B------:R-:W-:Y:S01]  /*1cc0*/  IADD3 R14, R11, 0x2, RZ ;  /* 0x000000020b0e7810 */ /* 0x000fe20007ffe0ff */
[----:B------:R-:W-:Y:S01]  /*1cd0*/  BSSY B3, `(.L_x_161) ;  /* 0x0000018000037945 */ /* 0x000fe20003800000 */
[----:B------:R-:W-:Y:S02]  /*1ce0*/  FADD.FTZ R17, R17, R10 ;  /* 0x0000000a11117221 */ /* 0x000fe40000010000 */
[----:B------:R-:W-:-:S05]  /*1cf0*/  I2FP.F32.S32 R14, R14 ;  /* 0x0000000e000e7245 */ /* 0x000fca0000201400 */
[----:B------:R-:W-:-:S04]  /*1d00*/  FADD.FTZ R14, R9, R14 ;  /* 0x0000000e090e7221 */ /* 0x000fc80000010000 */
[----:B------:R-:W-:Y:S01]  /*1d10*/  FADD.FTZ R15, R14, 0.5 ;  /* 0x3f0000000e0f7421 */ /* 0x000fe20000010000 */
[----:B------:R-:W-:-:S03]  /*1d20*/  F2FP.F16.F32.PACK_AB R14, RZ, R10 ;  /* 0x0000000aff0e723e */ /* 0x000fc600000000ff */
[----:B------:R-:W-:Y:S02]  /*1d30*/  FMUL.FTZ R15, R15, R8 ;  /* 0x000000080f0f7220 */ /* 0x000fe40000410000 */
[----:B------:R0:W-:Y:S03]  /*1d40*/  STS.U16 [R13+0x2], R14 ;  /* 0x0000020e0d007388 */ /* 0x0001e60000000400 */
        /* <DEDUP_REMOVED lines=12> */
.L_x_162:
[----:B------:R-:W-:-:S05]  /*1e10*/  MOV R10, 0x3fc00000 ;  /* 0x3fc00000000a7802 */ /* 0x000fca0000000f00 */
[----:B------:R-:W-:-:S04]  /*1e20*/  FFMA.FTZ R10, R15, R10, -2.5 ;  /* 0xc02000000f0a7423 */ /* 0x000fc8000001000a */
[----:B------:R-:W-:-:S04]  /*1e30*/  FMUL.FTZ R10, R15, R10 ;  /* 0x0000000a0f0a7220 */ /* 0x000fc80000410000 */
[----:B------:R-:W-:-:S07]  /*1e40*/  FFMA.FTZ R10, R15, R10, 1 ;  /* 0x3f8000000f0a7423 */ /* 0x000fce000001000a */
.L_x_163:
[----:B------:R-:W-:Y:S05]  /*1e50*/  BSYNC B3 ;  /* 0x0000000000037941 */ /* 0x000fea0003800000 */
.L_x_161:
[----:B------:R-:W-:Y:S01]  /*1e60*/  VIADD R14, R11, 0x3 ;  /* 0x000000030b0e7836 */ /* 0x000fe20000000000 */
[----:B------:R-:W-:Y:S01]  /*1e70*/  BSSY B3, `(.L_x_164) ;  /* 0x0000018000037945 */ /* 0x000fe20003800000 */
[----:B------:R-:W-:-:S03]  /*1e80*/  FADD.FTZ R17, R17, R10 ;  /* 0x0000000a11117221 */ /* 0x000fc60000010000 */
        /* <DEDUP_REMOVED lines=18> */
.L_x_165:
[----:B------:R-:W-:-:S04]  /*1fb0*/  IMAD.MOV.U32 R10, RZ, RZ, 0x3fc00000 ;  /* 0x3fc00000ff0a7424 */ /* 0x000fc800078e00ff */
[----:B------:R-:W-:-:S04]  /*1fc0*/  FFMA.FTZ R10, R15, R10, -2.5 ;  /* 0xc02000000f0a7423 */ /* 0x000fc8000001000a */
[----:B------:R-:W-:-:S04]  /*1fd0*/  FMUL.FTZ R10, R15, R10 ;  /* 0x0000000a0f0a7220 */ /* 0x000fc80000410000 */
[----:B------:R-:W-:-:S07]  /*1fe0*/  FFMA.FTZ R10, R15, R10, 1 ;  /* 0x3f8000000f0a7423 */ /* 0x000fce000001000a */
.L_x_166:
[----:B------:R-:W-:Y:S05]  /*1ff0*/  BSYNC B3 ;  /* 0x0000000000037941 */ /* 0x000fea0003800000 */
.L_x_164:
[----:B------:R-:W-:Y:S02]  /*2000*/  IADD3 R5, R5, -0x4, RZ ;  /* 0xfffffffc05057810 */ /* 0x000fe40007ffe0ff */
[----:B------:R-:W-:Y:S01]  /*2010*/  F2FP.F16.F32.PACK_AB R14, RZ, R10 ;  /* 0x0000000aff0e723e */ /* 0x000fe200000000ff */
[----:B------:R-:W-:Y:S01]  /*2020*/  FADD.FTZ R10, R17, R10 ;  /* 0x0000000a110a7221 */ /* 0x000fe20000010000 */
[----:B------:R-:W-:Y:S02]  /*2030*/  ISETP.NE.AND P1, PT, R5, RZ, PT ;  /* 0x000000ff0500720c */ /* 0x000fe40003f25270 */
[----:B------:R-:W-:Y:S01]  /*2040*/  PRMT R15, R14, 0x7610, R15 ;  /* 0x000076100e0f7816 */ /* 0x000fe2000000000f */
[----:B------:R-:W-:Y:S01]  /*2050*/  VIADD R14, R13, 0x8 ;  /* 0x000000080d0e7836 */ /* 0x000fe20000000000 */
[----:B------:R-:W-:-:S03]  /*2060*/  IADD3 R11, R11, 0x4, RZ ;  /* 0x000000040b0b7810 */ /* 0x000fc60007ffe0ff */
[----:B------:R0:W-:Y:S02]  /*2070*/  STS.U16 [R13+0x6], R15 ;  /* 0x0000060f0d007388 */ /* 0x0001e40000000400 */
[----:B0-----:R-:W-:-:S04]  /*2080*/  IMAD.MOV.U32 R13, RZ, RZ, R14 ;  /* 0x000000ffff0d7224 */ /* 0x001fc800078e000e */
[----:B------:R-:W-:Y:S05]  /*2090*/  @P1 BRA `(.L_x_167) ;  /* 0xfffffff800481947 */ /* 0x000fea000383ffff */
.L_x_154:
[----:B------:R-:W-:Y:S05]  /*20a0*/  BSYNC B1 ;  /* 0x0000000000017941 */ /* 0x000fea0003800000 */
.L_x_153:
[----:B------:R-:W-:-:S13]  /*20b0*/  ISETP.NE.AND P1, PT, R12, RZ, PT ;  /* 0x000000ff0c00720c */ /* 0x000fda0003f25270 */
[----:B------:R-:W-:Y:S05]  /*20c0*/  @!P1 BRA `(.L_x_152) ;  /* 0x0000000000889947 */ /* 0x000fea0003800000 */
[----:B------:R-:W0:Y:S01]  /*20d0*/  S2R R14, SR_CgaCtaId ;  /* 0x00000000000e7919 */ /* 0x000e220000008800 */
[----:B------:R-:W-:-:S04]  /*20e0*/  MOV R5, 0x400 ;  /* 0x0000040000057802 */ /* 0x000fc80000000f00 */
[----:B0-----:R-:W-:-:S07]  /*20f0*/  LEA R15, R14, R5, 0x18 ;  /* 0x000000050e0f7211 */ /* 0x001fce00078ec0ff */
.L_x_171:
        /* <DEDUP_REMOVED lines=10> */
[----:B-1----:R-:W-:-:S11]  /*21a0*/  MOV R13, RZ ;  /* 0x000000ff000d7202 */ /* 0x002fd60000000f00 */
[----:B------:R-:W-:Y:S05]  /*21b0*/  @P1 BRA `(.L_x_170) ;  /* 0x0000000000241947 */ /* 0x000fea0003800000 */
[----:B------:R-:W-:-:S04]  /*21c0*/  FADD.FTZ R14, R5, -5 ;  /* 0xc0a00000050e7421 */ /* 0x000fc80000010000 */
[----:B------:R-:W-:-:S04]  /*21d0*/  FFMA.FTZ R14, R5, R14, 8 ;  /* 0x41000000050e7423 */ /* 0x000fc8000001000e */
[----:B------:R-:W-:-:S04]  /*21e0*/  FFMA.FTZ R14, R5, R14, -4 ;  /* 0xc0800000050e7423 */ /* 0x000fc8000001000e */
[----:B------:R-:W-:Y:S01]  /*21f0*/  FMUL.FTZ R13, R14, -0.5 ;  /* 0xbf0000000e0d7820 */ /* 0x000fe20000410000 */
[----:B------:R-:W-:Y:S06]  /*2200*/  BRA `(.L_x_170) ;  /* 0x0000000000107947 */ /* 0x000fec0003800000 */
.L_x_169:
[----:B------:R-:W-:-:S04]  /*2210*/  IMAD.MOV.U32 R14, RZ, RZ, 0x3fc00000 ;  /* 0x3fc00000ff0e7424 */ /* 0x000fc800078e00ff */
[----:B------:R-:W-:-:S04]  /*2220*/  FFMA.FTZ R14, R5, R14, -2.5 ;  /* 0xc0200000050e7423 */ /* 0x000fc8000001000e */
[----:B------:R-:W-:-:S04]  /*2230*/  FMUL.FTZ R14, R5, R14 ;  /* 0x0000000e050e7220 */ /* 0x000fc80000410000 */
[----:B-1----:R-:W-:-:S07]  /*2240*/  FFMA.FTZ R13, R5, R14, 1 ;  /* 0x3f800000050d7423 */ /* 0x002fce000001000e */
.L_x_170:
[----:B------:R-:W-:Y:S05]  /*2250*/  BSYNC B1 ;  /* 0x0000000000017941 */ /* 0x000fea0003800000 */
.L_x_168:
[----:B------:R-:W-:Y:S01]  /*2260*/  IADD3 R14, R26, R11, RZ ;  /* 0x0000000b1a0e7210 */ /* 0x000fe20007ffe0ff */
[----:B------:R-:W-:Y:S01]  /*2270*/  FADD.FTZ R10, R13, R10 ;  /* 0x0000000a0d0a7221 */ /* 0x000fe20000010000 */
[----:B------:R-:W-:Y:S01]  /*2280*/  F2FP.F16.F32.PACK_AB R5, RZ, R13 ;  /* 0x0000000dff05723e */ /* 0x000fe200000000ff */
[----:B------:R-:W-:Y:S01]  /*2290*/  VIADD R11, R11, 0x1 ;  /* 0x000000010b0b7836 */ /* 0x000fe20000000000 */
[----:B------:R-:W-:Y:S01]  /*22a0*/  IADD3 R12, R12, -0x1, RZ ;  /* 0xffffffff0c0c7810 */ /* 0x000fe20007ffe0ff */
[----:B------:R-:W-:-:S03]  /*22b0*/  IMAD R14, R14, 0x2, R15 ;  /* 0x000000020e0e7824 */ /* 0x000fc600078e020f */
[----:B------:R-:W-:Y:S02]  /*22c0*/  ISETP.NE.AND P1, PT, R12, RZ, PT ;  /* 0x000000ff0c00720c */ /* 0x000fe40003f25270 */
[----:B------:R2:W-:Y:S11]  /*22d0*/  STS.U16 [R14], R5 ;  /* 0x000000050e007388 */ /* 0x0005f60000000400 */
[----:B--2---:R-:W-:Y:S05]  /*22e0*/  @P1 BRA `(.L_x_171) ;  /* 0xfffffffc00841947 */ /* 0x004fea000383ffff */
.L_x_152:
[----:B------:R-:W-:Y:S05]  /*22f0*/  BSYNC B2 ;  /* 0x0000000000027941 */ /* 0x000fea0003800000 */
.L_x_151:
        /* <DEDUP_REMOVED lines=10> */
[----:B------:R-:W-:Y:S01]  /*23a0*/  F2FP.F16.F32.PACK_AB R8, RZ, R10 ;  /* 0x0000000aff08723e */ /* 0x000fe200000000ff */
[----:B------:R-:W-:Y:S01]  /*23b0*/  IMAD.MOV.U32 R5, RZ, RZ, RZ ;  /* 0x000000ffff057224 */ /* 0x000fe200078e00ff */
[----:B------:R-:W-:Y:S02]  /*23c0*/  FSETP.NEU.FTZ.AND P0, PT, R10, RZ, PT ;  /* 0x000000ff0a00720b */ /* 0x000fe40003f1d000 */
[----:B0-----:R-:W-:Y:S01]  /*23d0*/  IADD3 R16, R27, -R4, RZ ;  /* 0x800000041b107210 */ /* 0x001fe20007ffe0ff */
[----:B------:R-:W-:-:S10]  /*23e0*/  HADD2.F32 R8, -RZ, R8.H0_H0 ;  /* 0x20000008ff087230 */ /* 0x000fd40000004100 */
.L_x_178:
[----:B------:R-:W-:Y:S01]  /*23f0*/  IADD3 R16, R16, -0x4, RZ ;  /* 0xfffffffc10107810 */ /* 0x000fe20007ffe0ff */
[----:B------:R-:W-:Y:S03]  /*2400*/  BSSY B3, `(.L_x_176) ;  /* 0x000001d000037945 */ /* 0x000fe60003800000 */
[----:B------:R-:W-:Y:S01]  /*2410*/  ISETP.NE.AND P1, PT, R16, RZ, PT ;  /* 0x000000ff1000720c */ /* 0x000fe20003f25270 */
[----:B0-----:R-:W-:-:S12]  /*2420*/  @!P0 BRA `(.L_x_177) ;  /* 0x0000000000688947 */ /* 0x001fd80003800000 */
[----:B------:R-:W0:Y:S01]  /*2430*/  S2UR UR5, SR_CgaCtaId ;  /* 0x00000000000579c3 */ /* 0x000e220000008800 */
[----:B------:R-:W-:Y:S01]  /*2440*/  UMOV UR4, 0x400 ;  /* 0x0000040000047882 */ /* 0x000fe20000000000 */
[----:B------:R-:W-:Y:S01]  /*2450*/  IMAD.IADD R9, R26, 0x1, R5 ;  /* 0x000000011a097824 */ /* 0x000fe200078e0205 */
[----:B------:R-:W2:Y:S01]  /*2460*/  MUFU.RCP R15, R8 ;  /* 0x00000008000f7308 */ /* 0x000ea20000001000 */
[----:B0-----:R-:W-:-:S06]  /*2470*/  ULEA UR4, UR5, UR4, 0x18 ;  /* 0x0000000405047291 */ /* 0x001fcc000f8ec03f */
[----:B------:R-:W-:-:S05]  /*2480*/  LEA R9, R9, UR4, 0x1 ;  /* 0x0000000409097c11 */ /* 0x000fca000f8e08ff */
[----:B------:R-:W0:Y:S04]  /*2490*/  LDS.U16 R11, [R9] ;  /* 0x00000000090b7984 */ /* 0x000e280000000400 */
[----:B---3--:R-:W3:Y:S04]  /*24a0*/  LDS.U16 R12, [R9+0x2] ;  /* 0x00000200090c7984 */ /* 0x008ee80000000400 */
[----:B-1----:R-:W1:Y:S04]  /*24b0*/  LDS.U16 R13, [R9+0x4] ;  /* 0x00000400090d7984 */ /* 0x002e680000000400 */
[----:B------:R-:W4:Y:S01]  /*24c0*/  LDS.U16 R14, [R9+0x6] ;  /* 0x00000600090e7984 */ /* 0x000f220000000400 */
[----:B0-----:R-:W-:-:S02]  /*24d0*/  HADD2.F32 R11, -RZ, R11.H0_H0 ;  /* 0x2000000bff0b7230 */ /* 0x001fc40000004100 */
[----:B---3--:R-:W-:-:S03]  /*24e0*/  HADD2.F32 R12, -RZ, R12.H0_H0 ;  /* 0x2000000cff0c7230 */ /* 0x008fc60000004100 */
[-C--:B--2---:R-:W-:Y:S01]  /*24f0*/  FMUL.FTZ R11, R11, R15.reuse ;  /* 0x0000000f0b0b7220 */ /* 0x084fe20000410000 */
[----:B-1----:R-:W-:Y:S02]  /*2500*/  HADD2.F32 R13, -RZ, R13.H0_H0 ;  /* 0x2000000dff0d7230 */ /* 0x002fe40000004100 */
[----:B------:R-:W-:Y:S02]  /*2510*/  FMUL.FTZ R12, R12, R15 ;  /* 0x0000000f0c0c7220 */ /* 0x000fe40000410000 */
[----:B------:R-:W-:Y:S01]  /*2520*/  F2FP.F16.F32.PACK_AB R11, RZ, R11 ;  /* 0x0000000bff0b723e */ /* 0x000fe200000000ff */
[----:B----4-:R-:W-:Y:S02]  /*2530*/  HADD2.F32 R14, -RZ, R14.H0_H0 ;  /* 0x2000000eff0e7230 */ /* 0x010fe40000004100 */
[-C--:B------:R-:W-:Y:S01]  /*2540*/  FMUL.FTZ R13, R13, R15.reuse ;  /* 0x0000000f0d0d7220 */ /* 0x080fe20000410000 */
        /* <DEDUP_REMOVED lines=8> */
.L_x_177:
[----:B------:R-:W-:Y:S05]  /*25d0*/  BSYNC B3 ;  /* 0x0000000000037941 */ /* 0x000fea0003800000 */
.L_x_176:
[----:B------:R-:W-:Y:S01]  /*25e0*/  IADD3 R5, R5, 0x4, RZ ;  /* 0x0000000405057810 */ /* 0x000fe20007ffe0ff */
[----:B------:R-:W-:Y:S06]  /*25f0*/  @P1 BRA `(.L_x_178) ;  /* 0xfffffffc007c1947 */ /* 0x000fec000383ffff */
.L_x_175:
[----:B------:R-:W-:Y:S05]  /*2600*/  BSYNC B2 ;  /* 0x0000000000027941 */ /* 0x000fea0003800000 */
.L_x_174:
[----:B------:R-:W-:-:S13]  /*2610*/  ISETP.NE.AND P0, PT, R4, RZ, PT ;  /* 0x000000ff0400720c */ /* 0x000fda0003f05270 */
[----:B------:R-:W-:Y:S05]  /*2620*/  @!P0 BRA `(.L_x_173) ;  /* 0x0000000000548947 */ /* 0x000fea0003800000 */
[----:B------:R-:W-:Y:S02]  /*2630*/  F2FP.F16.F32.PACK_AB R8, RZ, R10 ;  /* 0x0000000aff08723e */ /* 0x000fe400000000ff */
[----:B------:R-:W-:-:S03]  /*2640*/  FSETP.NEU.FTZ.AND P1, PT, R10, RZ, PT ;  /* 0x000000ff0a00720b */ /* 0x000fc60003f3d000 */
[----:B------:R-:W-:-:S04]  /*2650*/  HADD2.F32 R8, -RZ, R8.H0_H0 ;  /* 0x20000008ff087230 */ /* 0x000fc80000004100 */
[----:B0--3--:R0:W2:Y:S06]  /*2660*/  MUFU.RCP R12, R8 ;  /* 0x00000008000c7308 */ /* 0x0090ac0000001000 */
.L_x_181:
[----:B------:R-:W-:Y:S01]  /*2670*/  VIADD R4, R4, 0xffffffff ;  /* 0xffffffff04047836 */ /* 0x000fe20000000000 */
[----:B------:R-:W-:Y:S04]  /*2680*/  BSSY B2, `(.L_x_179) ;  /* 0x000000d000027945 */ /* 0x000fe80003800000 */
[----:B------:R-:W-:Y:S01]  /*2690*/  ISETP.NE.AND P0, PT, R4, RZ, PT ;  /* 0x000000ff0400720c */ /* 0x000fe20003f05270 */
[----:B---3--:R-:W-:-:S12]  /*26a0*/  @!P1 BRA `(.L_x_180) ;  /* 0x0000000000289947 */ /* 0x008fd80003800000 */
[----:B------:R-:W3:Y:S01]  /*26b0*/  S2UR UR5, SR_CgaCtaId ;  /* 0x00000000000579c3 */ /* 0x000ee20000008800 */
[----:B------:R-:W-:Y:S01]  /*26c0*/  UMOV UR4, 0x400 ;  /* 0x0000040000047882 */ /* 0x000fe20000000000 */
[----:B0-----:R-:W-:Y:S01]  /*26d0*/  IADD3 R8, R26, R5, RZ ;  /* 0x000000051a087210 */ /* 0x001fe20007ffe0ff */
[----:B---3--:R-:W-:-:S06]  /*26e0*/  ULEA UR4, UR5, UR4, 0x18 ;  /* 0x0000000405047291 */ /* 0x008fcc000f8ec03f */
[----:B------:R-:W-:-:S05]  /*26f0*/  LEA R8, R8, UR4, 0x1 ;  /* 0x0000000408087c11 */ /* 0x000fca000f8e08ff */
[----:B------:R-:W0:Y:S02]  /*2700*/  LDS.U16 R9, [R8] ;  /* 0x0000000008097984 */ /* 0x000e240000000400 */
[----:B0-----:R-:W-:-:S05]  /*2710*/  HADD2.F32 R9, -RZ, R9.H0_H0 ;  /* 0x20000009ff097230 */ /* 0x001fca0000004100 */
[----:B--2---:R-:W-:-:S05]  /*2720*/  FMUL.FTZ R9, R9, R12 ;  /* 0x0000000c09097220 */ /* 0x004fca0000410000 */
[----:B------:R-:W-:-:S05]  /*2730*/  F2FP.F16.F32.PACK_AB R9, RZ, R9 ;  /* 0x00000009ff09723e */ /* 0x000fca00000000ff */
[----:B------:R3:W-:Y:S02]  /*2740*/  STS.U16 [R8], R9 ;  /* 0x0000000908007388 */ /* 0x0007e40000000400 */
.L_x_180:
[----:B------:R-:W-:Y:S05]  /*2750*/  BSYNC B2 ;  /* 0x0000000000027941 */ /* 0x000fea0003800000 */
.L_x_179:
[----:B------:R-:W-:Y:S01]  /*2760*/  VIADD R5, R5, 0x1 ;  /* 0x0000000105057836 */ /* 0x000fe20000000000 */
[----:B------:R-:W-:Y:S06]  /*2770*/  @P0 BRA `(.L_x_181) ;  /* 0xfffffffc00bc0947 */ /* 0x000fec000383ffff */
.L_x_173:
[----:B------:R-:W-:Y:S05]  /*2780*/  BSYNC B1 ;  /* 0x0000000000017941 */ /* 0x000fea0003800000 */
.L_x_172:
[----:B------:R-:W-:-:S13]  /*2790*/  ISETP.GE.AND P0, PT, R6, R5, PT ;  /* 0x000000050600720c */ /* 0x000fda0003f06270 */
[----:B------:R-:W-:Y:S05]  /*27a0*/  @!P0 BRA `(.L_x_148) ;  /* 0x00000000007c8947 */ /* 0x000fea0003800000 */
[----:B------:R-:W-:Y:S01]  /*27b0*/  IADD3 R4, -R5, 0x1, R6 ;  /* 0x0000000105047810 */ /* 0x000fe20007ffe106 */
[----:B------:R-:W-:Y:S01]  /*27c0*/  BSSY B1, `(.L_x_182) ;  /* 0x000000f000017945 */ /* 0x000fe20003800000 */
[----:B0--3--:R-:W-:Y:S02]  /*27d0*/  IADD3 R8, R6, -R5, RZ ;  /* 0x8000000506087210 */ /* 0x009fe40007ffe0ff */
[----:B------:R-:W-:Y:S02]  /*27e0*/  LOP3.LUT P0, R4, R4, 0x3, RZ, 0xc0, !PT ;  /* 0x0000000304047812 */ /* 0x000fe4000780c0ff */
[----:B------:R-:W-:-:S11]  /*27f0*/  ISETP.GE.U32.AND P1, PT, R8, 0x3, PT ;  /* 0x000000030800780c */ /* 0x000fd60003f26070 */
[----:B------:R-:W-:Y:S05]  /*2800*/  @!P0 BRA `(.L_x_183) ;  /* 0x0000000000288947 */ /* 0x000fea0003800000 */
[----:B------:R-:W0:Y:S01]  /*2810*/  S2R R9, SR_CgaCtaId ;  /* 0x0000000000097919 */ /* 0x000e220000008800 */
[----:B------:R-:W-:-:S04]  /*2820*/  MOV R8, 0x400 ;  /* 0x0000040000087802 */ /* 0x000fc80000000f00 */
[----:B0-----:R-:W-:-:S07]  /*2830*/  LEA R9, R9, R8, 0x18 ;  /* 0x0000000809097211 */ /* 0x001fce00078ec0ff */
.L_x_184:
[----:B------:R-:W-:Y:S01]  /*2840*/  IMAD.IADD R8, R26, 0x1, R5 ;  /* 0x000000011a087824 */ /* 0x000fe200078e0205 */
[----:B------:R-:W-:Y:S01]  /*2850*/  IADD3 R5, R5, 0x1, RZ ;  /* 0x0000000105057810 */ /* 0x000fe20007ffe0ff */
[----:B------:R-:W-:-:S03]  /*2860*/  VIADD R4, R4, 0xffffffff ;  /* 0xffffffff04047836 */ /* 0x000fc60000000000 */
[----:B------:R-:W-:Y:S02]  /*2870*/  LEA R8, R8, R9, 0x1 ;  /* 0x0000000908087211 */ /* 0x000fe400078e08ff */
[----:B------:R-:W-:-:S03]  /*2880*/  ISETP.NE.AND P0, PT, R4, RZ, PT ;  /* 0x000000ff0400720c */ /* 0x000fc60003f05270 */
[----:B------:R0:W-:Y:S10]  /*2890*/  STS.U16 [R8], RZ ;  /* 0x000000ff08007388 */ /* 0x0001f40000000400 */
[----:B0-----:R-:W-:Y:S05]  /*28a0*/  @P0 BRA `(.L_x_184) ;  /* 0xfffffffc00e40947 */ /* 0x001fea000383ffff */
.L_x_183:
[----:B------:R-:W-:Y:S05]  /*28b0*/  BSYNC B1 ;  /* 0x0000000000017941 */ /* 0x000fea0003800000 */
.L_x_182:
[----:B------:R-:W-:Y:S05]  /*28c0*/  @!P1 BRA `(.L_x_148) ;  /* 0x0000000000349947 */ /* 0x000fea0003800000 */
[----:B------:R-:W0:Y:S01]  /*28d0*/  S2R R9, SR_CgaCtaId ;  /* 0x0000000000097919 */ /* 0x000e220000008800 */
[----:B------:R-:W-:-:S04]  /*28e0*/  MOV R4, 0x400 ;  /* 0x0000040000047802 */ /* 0x000fc80000000f00 */
[----:B0-----:R-:W-:-:S07]  /*28f0*/  LEA R4, R9, R4, 0x18 ;  /* 0x0000000409047211 */ /* 0x001fce00078ec0ff */
.L_x_185:
[----:B------:R-:W-:-:S05]  /*2900*/  IMAD.IADD R9, R26, 0x1, R5 ;  /* 0x000000011a097824 */ /* 0x000fca00078e0205 */
[----:B----4-:R-:W-:Y:S01]  /*2910*/  LEA R8, R9, R4, 0x1 ;  /* 0x0000000409087211 */ /* 0x010fe200078e08ff */
        /* <DEDUP_REMOVED lines=8> */
.L_x_148:
[----:B------:R-:W-:Y:S05]  /*29a0*/  BSYNC B0 ;  /* 0x0000000000007941 */ /* 0x000fea0003800000 */
.L_x_147:
        /* <DEDUP_REMOVED lines=9> */
[----:B--2---:R-:W-:Y:S01]  /*2a40*/  LOP3.LUT R10, RZ, R3, RZ, 0x33, !PT ;  /* 0x00000003ff0a7212 */ /* 0x004fe200078e33ff */
[----:B------:R-:W2:Y:S01]  /*2a50*/  S2UR UR6, SR_CgaCtaId ;  /* 0x00000000000679c3 */ /* 0x000ea20000008800 */
[----:B------:R-:W-:Y:S01]  /*2a60*/  SHF.R.S32.HI R3, RZ, 0x1f, R2 ;  /* 0x0000001fff037819 */ /* 0x000fe20000011402 */
[----:B------:R-:W-:Y:S01]  /*2a70*/  IMAD R4, R4, UR10, RZ ;  /* 0x0000000a04047c24 */ /* 0x000fe2000f8e02ff */
[----:B------:R-:W-:Y:S01]  /*2a80*/  IADD3 R6, -R10, -0x2, -R29 ;  /* 0xfffffffe0a067810 */ /* 0x000fe20007ffe91d */
[----:B------:R-:W-:Y:S01]  /*2a90*/  UMOV UR5, 0x400 ;  /* 0x0000040000057882 */ /* 0x000fe20000000000 */
[----:B------:R-:W-:Y:S01]  /*2aa0*/  IADD3 R32, R29, 0x3, RZ ;  /* 0x000000031d207810 */ /* 0x000fe20007ffe0ff */
[C---:B0--3--:R-:W-:Y:S01]  /*2ab0*/  IMAD R9, R7.reuse, UR11, R4 ;  /* 0x0000000b07097c24 */ /* 0x049fe2000f8e0204 */
[----:B------:R-:W-:Y:S01]  /*2ac0*/  ISETP.GE.U32.AND P0, PT, R6, 0x3, PT ;  /* 0x000000030600780c */ /* 0x000fe20003f06070 */
[----:B------:R-:W-:Y:S01]  /*2ad0*/  IMAD.WIDE.U32 R4, R7, UR10, RZ ;  /* 0x0000000a07047c25 */ /* 0x000fe2000f8e00ff */
[----:B------:R-:W-:Y:S01]  /*2ae0*/  ULDC.64 UR10, c[0x0][0x2a0] ;  /* 0x0000a800000a7ab9 */ /* 0x000fe20000000a00 */
[----:B------:R-:W0:Y:S02]  /*2af0*/  LDC R7, c[0x0][0x14] ;  /* 0x00000500ff077b82 */ /* 0x000e240000000800 */
[----:B------:R-:W-:-:S02]  /*2b00*/  IMAD.IADD R5, R5, 0x1, R9 ;  /* 0x0000000105057824 */ /* 0x000fc400078e0209 */
[----:B------:R-:W-:Y:S02]  /*2b10*/  IMAD R3, R3, UR10, RZ ;  /* 0x0000000a03037c24 */ /* 0x000fe4000f8e02ff */
[C---:B-1----:R-:W-:Y:S02]  /*2b20*/  IMAD.WIDE.U32 R12, R2.reuse, UR10, R4 ;  /* 0x0000000a020c7c25 */ /* 0x042fe4000f8e0004 */
[----:B----4-:R-:W1:Y:S02]  /*2b30*/  LDC R8, c[0x0][0x238] ;  /* 0x00008e00ff087b82 */ /* 0x010e640000000800 */
[----:B------:R-:W-:Y:S01]  /*2b40*/  IMAD R6, R2, UR11, R3 ;  /* 0x0000000b02067c24 */ /* 0x000fe2000f8e0203 */
[----:B------:R-:W-:Y:S01]  /*2b50*/  LOP3.LUT R2, R30, 0x3, RZ, 0xc0, !PT ;  /* 0x000000031e027812 */ /* 0x000fe200078ec0ff */
[----:B--2---:R-:W-:-:S03]  /*2b60*/  ULEA UR6, UR6, UR5, 0x18 ;  /* 0x0000000506067291 */ /* 0x004fc6000f8ec03f */
[----:B------:R-:W-:Y:S02]  /*2b70*/  IADD3 R5, R13, R6, RZ ;  /* 0x000000060d057210 */ /* 0x000fe40007ffe0ff */
[----:B------:R-:W-:Y:S01]  /*2b80*/  IADD3 R4, R2, R10, R29 ;  /* 0x0000000a02047210 */ /* 0x000fe20007ffe01d */
[----:B------:R-:W-:Y:S01]  /*2b90*/  ULDC UR5, c[0x0][0x230] ;  /* 0x00008c0000057ab9 */ /* 0x000fe20000000800 */
[----:B------:R-:W-:Y:S01]  /*2ba0*/  LEA R33, R0, UR6, 0x1 ;  /* 0x0000000600217c11 */ /* 0x000fe2000f8e08ff */
[----:B------:R-:W-:Y:S01]  /*2bb0*/  UIADD3 UR5, UR5, -0x1, URZ ;  /* 0xffffffff05057890 */ /* 0x000fe2000fffe03f */
[----:B------:R-:W-:Y:S01]  /*2bc0*/  IADD3 R4, R4, 0x1, RZ ;  /* 0x0000000104047810 */ /* 0x000fe20007ffe0ff */
[----:B0-----:R0:W-:Y:S02]  /*2bd0*/  STL [R1+0xc], R7 ;  /* 0x00000c0701007387 */ /* 0x0011e40000100800 */
[----:B------:R-:W-:Y:S02]  /*2be0*/  VIADD R33, R33, 0x4 ;  /* 0x0000000421217836 */ /* 0x000fe40000000000 */
[----:B------:R0:W-:Y:S04]  /*2bf0*/  STL.64 [R1], R12 ;  /* 0x0000000c01007387 */ /* 0x0001e80000100a00 */
[----:B------:R0:W-:Y:S01]  /*2c00*/  STL [R1+0x8], R5 ;  /* 0x0000080501007387 */ /* 0x0001e20000100800 */
[----:B-1----:R-:W-:-:S07]  /*2c10*/  VIADD R3, R8, 0xffffffff ;  /* 0xffffffff08037836 */ /* 0x002fce0000000000 */
.L_x_207:
[----:B------:R-:W2:Y:S01]  /*2c20*/  LDL R14, [R1+0x8] ;  /* 0x00000800010e7983 */ /* 0x000ea20000100800 */
[----:B------:R-:W1:Y:S03]  /*2c30*/  LDC R21, c[0x0][0x228] ;  /* 0x00008a00ff157b82 */ /* 0x000e660000000800 */
[----:B0-----:R-:W3:Y:S01]  /*2c40*/  LDL.64 R12, [R1] ;  /* 0x00000000010c7983 */ /* 0x001ee20000100a00 */
[----:B------:R-:W-:Y:S01]  /*2c50*/  IABS R10, R34 ;  /* 0x00000022000a7213 */ /* 0x000fe20000000000 */
[----:B------:R-:W-:Y:S01]  /*2c60*/  ULDC.64 UR10, c[0x0][0x288] ;  /* 0x0000a200000a7ab9 */ /* 0x000fe20000000a00 */
[----:B------:R-:W-:Y:S01]  /*2c70*/  BSSY B2, `(.L_x_186) ;  /* 0x0000156000027945 */ /* 0x000fe20003800000 */
[----:B-1----:R-:W-:-:S04]  /*2c80*/  IABS R8, R21 ;  /* 0x0000001500087213 */ /* 0x002fc80000000000 */
        /* <DEDUP_REMOVED lines=28> */
[----:B--2---:R-:W-:Y:S01]  /*2e50*/  MOV R7, R14 ;  /* 0x0000000e00077202 */ /* 0x004fe20000000f00 */
[----:B---3--:R-:W-:Y:S01]  /*2e60*/  IMAD.MOV.U32 R6, RZ, RZ, R12 ;  /* 0x000000ffff067224 */ /* 0x008fe200078e000c */
        /* <DEDUP_REMOVED lines=24> */
.L_x_206:
        /* <DEDUP_REMOVED lines=19> */
[----:B------:R-:W-:Y:S02]  /*3120*/  IMAD.MOV.U32 R11, RZ, RZ, R33 ;  /* 0x000000ffff0b7224 */ /* 0x000fe400078e0021 */
[----:B-----5:R-:W-:-:S07]  /*3130*/  HADD2.F32 R12, -RZ, R5.H0_H0 ;  /* 0x20000005ff0c7230 */ /* 0x020fce0000004100 */
.L_x_200:
        /* <DEDUP_REMOVED lines=10> */
[----:B-1----:R-:W-:-:S04]  /*31e0*/  LEA R35, P1, R24, R14, 0x1 ;  /* 0x0000000e18237211 */ /* 0x002fc800078208ff */
[----:B------:R-:W-:Y:S02]  /*31f0*/  IADD3 R13, R25, R13, RZ ;  /* 0x0000000d190d7210 */ /* 0x000fe40007ffe0ff */
[----:B------:R-:W-:Y:S02]  /*3200*/  LOP3.LUT R22, R35, 0xfffffffd, RZ, 0xc0, !PT ;  /* 0xfffffffd23167812 */ /* 0x000fe400078ec0ff */
[----:B------:R-:W-:Y:S02]  /*3210*/  LEA.HI.X R23, R24, R15, R13, 0x1, P1 ;  /* 0x0000000f18177211 */ /* 0x000fe400008f0c0d */
[----:B------:R-:W0:Y:S04]  /*3220*/  LDS.U16 R24, [R11+-0x4] ;  /* 0xfffffc000b187984 */ /* 0x000e280000000400 */
[----:B------:R-:W1:Y:S04]  /*3230*/  LDS.U16 R13, [R8] ;  /* 0x00000000080d7984 */ /* 0x000e680000000400 */
[----:B------:R2:W5:Y:S01]  /*3240*/  LD.E R36, desc[UR8][R22.64] ;  /* 0x0000000816247980 */ /* 0x000562000c101900 */
[----:B0-----:R-:W-:-:S02]  /*3250*/  HADD2.F32 R24, -RZ, R24.H0_H0 ;  /* 0x20000018ff187230 */ /* 0x001fc40000004100 */
[----:B-1----:R-:W-:-:S05]  /*3260*/  HADD2.F32 R13, -RZ, R13.H0_H0 ;  /* 0x2000000dff0d7230 */ /* 0x002fca0000004100 */
[----:B------:R-:W-:-:S05]  /*3270*/  FMUL.FTZ R13, R24, R13 ;  /* 0x0000000d180d7220 */ /* 0x000fca0000410000 */
[----:B------:R-:W-:-:S05]  /*3280*/  F2FP.F16.F32.PACK_AB R13, RZ, R13 ;  /* 0x0000000dff0d723e */ /* 0x000fca00000000ff */
[----:B------:R-:W-:-:S05]  /*3290*/  HADD2.F32 R13, -RZ, R13.H0_H0 ;  /* 0x2000000dff0d7230 */ /* 0x000fca0000004100 */
[----:B------:R-:W-:Y:S01]  /*32a0*/  FMUL.FTZ R24, R13, R12 ;  /* 0x0000000c0d187220 */ /* 0x000fe20000410000 */
[----:B------:R-:W-:-:S04]  /*32b0*/  LOP3.LUT R13, R35, 0x2, RZ, 0xc0, !PT ;  /* 0x00000002230d7812 */ /* 0x000fc800078ec0ff */
[----:B------:R-:W-:Y:S02]  /*32c0*/  F2FP.F16.F32.PACK_AB R24, RZ, R24 ;  /* 0x00000018ff18723e */ /* 0x000fe400000000ff */
[----:B------:R-:W-:Y:S01]  /*32d0*/  ISETP.EQ.U32.AND P1, PT, R13, RZ, PT ;  /* 0x000000ff0d00720c */ /* 0x000fe20003f22070 */
[----:B------:R-:W-:Y:S02]  /*32e0*/  IMAD.MOV.U32 R13, RZ, RZ, 0x3254 ;  /* 0x00003254ff0d7424 */ /* 0x000fe400078e00ff */
[----:B------:R-:W-:-:S03]  /*32f0*/  HADD2.F32 R25, -RZ, R24.H0_H0 ;  /* 0x20000018ff197230 */ /* 0x000fc60000004100 */
[----:B------:R-:W-:Y:S02]  /*3300*/  SEL R24, R13, 0x7610, P1 ;  /* 0x000076100d187807 */ /* 0x000fe40000800000 */
[----:B--2---:R-:W-:-:S07]  /*3310*/  F2FP.F16.F32.PACK_AB R25, RZ, R25 ;  /* 0x00000019ff19723e */ /* 0x004fce00000000ff */
.L_x_193:
[----:B-----5:R-:W-:-:S05]  /*3320*/  HADD2 R37, R36, R25.H0_H0 ;  /* 0x2000001924257230 */ /* 0x020fca0000000000 */
[----:B------:R-:W-:-:S06]  /*3330*/  PRMT R37, R36, R24, R37 ;  /* 0x0000001824257216 */ /* 0x000fcc0000000025 */
[----:B------:R-:W2:Y:S02]  /*3340*/  ATOM.E.CAS.STRONG.GPU PT, R37, [R22], R36, R37 ;  /* 0x000000241625738b */ /* 0x000ea400001ee125 */
[----:B--2---:R-:W-:Y:S02]  /*3350*/  ISETP.NE.U32.AND P1, PT, R37, R36, PT ;  /* 0x000000242500720c */ /* 0x004fe40003f25070 */
[----:B------:R-:W-:-:S11]  /*3360*/  MOV R36, R37 ;  /* 0x0000002500247202 */ /* 0x000fd60000000f00 */
[----:B------:R-:W-:Y:S05]  /*3370*/  @P1 BRA `(.L_x_193) ;  /* 0xfffffffc00e81947 */ /* 0x000fea000383ffff */
[----:B------:R-:W-:Y:S05]  /*3380*/  BSYNC B3 ;  /* 0x0000000000037941 */ /* 0x000fea0003800000 */
.L_x_192:
[----:B------:R-:W-:Y:S01]  /*3390*/  VIADDMNMX.RELU R35, R10, 0xfffffffe, R3, PT ;  /* 0xfffffffe0a237846 */ /* 0x000fe20003801103 */
[----:B------:R-:W-:Y:S01]  /*33a0*/  IMAD.MOV.U32 R22, RZ, RZ, R18 ;  /* 0x000000ffff167224 */ /* 0x000fe200078e0012 */
[----:B------:R-:W-:Y:S02]  /*33b0*/  BSSY B3, `(.L_x_194) ;  /* 0x000001f000037945 */ /* 0x000fe40003800000 */
[----:B------:R-:W-:-:S05]  /*33c0*/  SHF.R.S32.HI R23, RZ, 0x1f, R35 ;  /* 0x0000001fff177819 */ /* 0x000fca0000011423 */
[----:B------:R-:W-:Y:S01]  /*33d0*/  IMAD R36, R23, R16, RZ ;  /* 0x0000001017247224 */ /* 0x000fe200078e02ff */
[----:B------:R-:W-:-:S03]  /*33e0*/  MOV R23, R9 ;  /* 0x0000000900177202 */ /* 0x000fc60000000f00 */
[----:B------:R-:W-:-:S04]  /*33f0*/  IMAD.WIDE.U32 R24, R35, R16, R22 ;  /* 0x0000001023187225 */ /* 0x000fc800078e0016 */
[----:B------:R-:W-:Y:S01]  /*3400*/  IMAD R23, R35, R17, R36 ;  /* 0x0000001123177224 */ /* 0x000fe200078e0224 */
[----:B------:R-:W-:-:S03]  /*3410*/  LEA R35, P1, R24, R14, 0x1 ;  /* 0x0000000e18237211 */ /* 0x000fc600078208ff */
[----:B------:R-:W-:Y:S01]  /*3420*/  IMAD.IADD R23, R25, 0x1, R23 ;  /* 0x0000000119177824 */ /* 0x000fe200078e0217 */
[----:B------:R-:W-:Y:S01]  /*3430*/  LOP3.LUT R22, R35, 0xfffffffd, RZ, 0xc0, !PT ;  /* 0xfffffffd23167812 */ /* 0x000fe200078ec0ff */
[----:B------:R-:W0:Y:S03]  /*3440*/  LDS.U16 R25, [R8] ;  /* 0x0000000008197984 */ /* 0x000e260000000400 */
[----:B------:R-:W-:Y:S02]  /*3450*/  LEA.HI.X R23, R24, R15, R23, 0x1, P1 ;  /* 0x0000000f18177211 */ /* 0x000fe400008f0c17 */
[----:B------:R-:W1:Y:S04]  /*3460*/  LDS.U16 R24, [R11+-0x2] ;  /* 0xfffffe000b187984 */ /* 0x000e680000000400 */
[----:B------:R2:W5:Y:S01]  /*3470*/  LD.E R36, desc[UR8][R22.64] ;  /* 0x0000000816247980 */ /* 0x000562000c101900 */
[----:B0-----:R-:W-:-:S02]  /*3480*/  HADD2.F32 R25, -RZ, R25.H0_H0 ;  /* 0x20000019ff197230 */ /* 0x001fc40000004100 */
[----:B-1----:R-:W-:-:S05]  /*3490*/  HADD2.F32 R24, -RZ, R24.H0_H0 ;  /* 0x20000018ff187230 */ /* 0x002fca0000004100 */
[----:B------:R-:W-:Y:S01]  /*34a0*/  FMUL.FTZ R24, R24, R25 ;  /* 0x0000001918187220 */ /* 0x000fe20000410000 */
[----:B------:R-:W-:-:S04]  /*34b0*/  LOP3.LUT R25, R35, 0x2, RZ, 0xc0, !PT ;  /* 0x0000000223197812 */ /* 0x000fc800078ec0ff */
[----:B------:R-:W-:Y:S02]  /*34c0*/  F2FP.F16.F32.PACK_AB R24, RZ, R24 ;  /* 0x00000018ff18723e */ /* 0x000fe400000000ff */
[----:B------:R-:W-:-:S03]  /*34d0*/  ISETP.EQ.U32.AND P1, PT, R25, RZ, PT ;  /* 0x000000ff1900720c */ /* 0x000fc60003f22070 */
[----:B------:R-:W-:-:S05]  /*34e0*/  HADD2.F32 R24, -RZ, R24.H0_H0 ;  /* 0x20000018ff187230 */ /* 0x000fca0000004100 */
[----:B------:R-:W-:-:S05]  /*34f0*/  FMUL.FTZ R24, R24, R12 ;  /* 0x0000000c18187220 */ /* 0x000fca0000410000 */
[----:B------:R-:W-:-:S05]  /*3500*/  F2FP.F16.F32.PACK_AB R24, RZ, R24 ;  /* 0x00000018ff18723e */ /* 0x000fca00000000ff */
[----:B------:R-:W-:Y:S01]  /*3510*/  HADD2.F32 R25, -RZ, R24.H0_H0 ;  /* 0x20000018ff197230 */ /* 0x000fe20000004100 */
[----:B------:R-:W-:-:S04]  /*3520*/  SEL R24, R13, 0x7610, P1 ;  /* 0x000076100d187807 */ /* 0x000fc80000800000 */
[----:B--2---:R-:W-:-:S07]  /*3530*/  F2FP.F16.F32.PACK_AB R25, RZ, R25 ;  /* 0x00000019ff19723e */ /* 0x004fce00000000ff */
.L_x_195:
[----:B-----5:R-:W-:-:S05]  /*3540*/  HADD2 R37, R36, R25.H0_H0 ;  /* 0x2000001924257230 */ /* 0x020fca0000000000 */
[----:B------:R-:W-:-:S06]  /*3550*/  PRMT R37, R36, R24, R37 ;  /* 0x0000001824257216 */ /* 0x000fcc0000000025 */
[----:B------:R-:W2:Y:S02]  /*3560*/  ATOM.E.CAS.STRONG.GPU PT, R37, [R22], R36, R37 ;  /* 0x000000241625738b */ /* 0x000ea400001ee125 */
[----:B--2---:R-:W-:Y:S02]  /*3570*/  ISETP.NE.U32.AND P1, PT, R37, R36, PT ;  /* 0x000000242500720c */ /* 0x004fe40003f25070 */
[----:B------:R-:W-:-:S11]  /*3580*/  MOV R36, R37 ;  /* 0x0000002500247202 */ /* 0x000fd60000000f00 */
[----:B------:R-:W-:Y:S05]  /*3590*/  @P1 BRA `(.L_x_195) ;  /* 0xfffffffc00e81947 */ /* 0x000fea000383ffff */
[----:B------:R-:W-:Y:S05]  /*35a0*/  BSYNC B3 ;  /* 0x0000000000037941 */ /* 0x000fea0003800000 */
.L_x_194:
        /* <DEDUP_REMOVED lines=13> */
[----:B------:R-:W1:Y:S04]  /*3680*/  LDS.U16 R24, [R11] ;  /* 0x000000000b187984 */ /* 0x000e680000000400 */
        /* <DEDUP_REMOVED lines=13> */
.L_x_197:
[----:B-----5:R-:W-:-:S05]  /*3760*/  HADD2 R37, R36, R25.H0_H0 ;  /* 0x2000001924257230 */ /* 0x020fca0000000000 */
[----:B------:R-:W-:-:S06]  /*3770*/  PRMT R37, R36, R24, R37 ;  /* 0x0000001824257216 */ /* 0x000fcc0000000025 */
[----:B------:R-:W2:Y:S02]  /*3780*/  ATOM.E.CAS.STRONG.GPU PT, R37, [R22], R36, R37 ;  /* 0x000000241625738b */ /* 0x000ea400001ee125 */
[----:B--2---:R-:W-:Y:S02]  /*3790*/  ISETP.NE.U32.AND P1, PT, R37, R36, PT ;  /* 0x000000242500720c */ /* 0x004fe40003f25070 */
[----:B------:R-:W-:-:S11]  /*37a0*/  MOV R36, R37 ;  /* 0x0000002500247202 */ /* 0x000fd60000000f00 */
[----:B------:R-:W-:Y:S05]  /*37b0*/  @P1 BRA `(.L_x_197) ;  /* 0xfffffffc00e81947 */ /* 0x000fea000383ffff */
[----:B------:R-:W-:Y:S05]  /*37c0*/  BSYNC B3 ;  /* 0x0000000000037941 */ /* 0x000fea0003800000 */
.L_x_196:
[----:B------:R-:W-:Y:S01]  /*37d0*/  VIMNMX.RELU R24, R10, R3, PT ;  /* 0x000000030a187248 */ /* 0x000fe20003fe1100 */
[----:B------:R-:W-:Y:S01]  /*37e0*/  IMAD.MOV.U32 R22, RZ, RZ, R18 ;  /* 0x000000ffff167224 */ /* 0x000fe200078e0012 */
[----:B------:R-:W-:Y:S01]  /*37f0*/  MOV R23, R9 ;  /* 0x0000000900177202 */ /* 0x000fe20000000f00 */
[----:B------:R-:W-:Y:S01]  /*3800*/  BSSY B3, `(.L_x_198) ;  /* 0x000001e000037945 */ /* 0x000fe20003800000 */
[----:B------:R-:W-:Y:S01]  /*3810*/  SHF.R.S32.HI R25, RZ, 0x1f, R24 ;  /* 0x0000001fff197819 */ /* 0x000fe20000011418 */
[----:B------:R-:W-:-:S04]  /*3820*/  IMAD.WIDE.U32 R22, R24, R16, R22 ;  /* 0x0000001018167225 */ /* 0x000fc800078e0016 */
[----:B------:R-:W-:-:S04]  /*3830*/  IMAD R25, R25, R16, RZ ;  /* 0x0000001019197224 */ /* 0x000fc800078e02ff */
[----:B------:R-:W-:Y:S01]  /*3840*/  IMAD R25, R24, R17, R25 ;  /* 0x0000001118197224 */ /* 0x000fe200078e0219 */
[----:B------:R-:W-:-:S03]  /*3850*/  LEA R17, P1, R22, R14, 0x1 ;  /* 0x0000000e16117211 */ /* 0x000fc600078208ff */
[----:B------:R-:W-:Y:S01]  /*3860*/  IMAD.IADD R16, R23, 0x1, R25 ;  /* 0x0000000117107824 */ /* 0x000fe200078e0219 */
[----:B------:R-:W-:-:S04]  /*3870*/  LOP3.LUT R14, R17, 0xfffffffd, RZ, 0xc0, !PT ;  /* 0xfffffffd110e7812 */ /* 0x000fc800078ec0ff */
[----:B------:R-:W-:Y:S02]  /*3880*/  LEA.HI.X R15, R22, R15, R16, 0x1, P1 ;  /* 0x0000000f160f7211 */ /* 0x000fe400008f0c10 */
[----:B------:R-:W0:Y:S04]  /*3890*/  LDS.U16 R16, [R11+0x2] ;  /* 0x000002000b107984 */ /* 0x000e280000000400 */
[----:B------:R-:W1:Y:S04]  /*38a0*/  LDS.U16 R22, [R8] ;  /* 0x0000000008167984 */ /* 0x000e680000000400 */
[----:B------:R2:W5:Y:S01]  /*38b0*/  LD.E R23, desc[UR8][R14.64] ;  /* 0x000000080e177980 */ /* 0x000562000c101900 */
[----:B0-----:R-:W-:-:S02]  /*38c0*/  HADD2.F32 R16, -RZ, R16.H0_H0 ;  /* 0x20000010ff107230 */ /* 0x001fc40000004100 */
[----:B-1----:R-:W-:-:S05]  /*38d0*/  HADD2.F32 R25, -RZ, R22.H0_H0 ;  /* 0x20000016ff197230 */ /* 0x002fca0000004100 */
[----:B------:R-:W-:-:S05]  /*38e0*/  FMUL.FTZ R16, R16, R25 ;  /* 0x0000001910107220 */ /* 0x000fca0000410000 */
[----:B------:R-:W-:-:S05]  /*38f0*/  F2FP.F16.F32.PACK_AB R16, RZ, R16 ;  /* 0x00000010ff10723e */ /* 0x000fca00000000ff */
[----:B------:R-:W-:Y:S01]  /*3900*/  HADD2.F32 R25, -RZ, R16.H0_H0 ;  /* 0x20000010ff197230 */ /* 0x000fe20000004100 */
[----:B------:R-:W-:-:S04]  /*3910*/  LOP3.LUT R16, R17, 0x2, RZ, 0xc0, !PT ;  /* 0x0000000211107812 */ /* 0x000fc800078ec0ff */
[----:B------:R-:W-:Y:S01]  /*3920*/  FMUL.FTZ R25, R25, R12 ;  /* 0x0000000c19197220 */ /* 0x000fe20000410000 */
[----:B------:R-:W-:-:S04]  /*3930*/  ISETP.EQ.U32.AND P1, PT, R16, RZ, PT ;  /* 0x000000ff1000720c */ /* 0x000fc80003f22070 */
[----:B------:R-:W-:Y:S02]  /*3940*/  F2FP.F16.F32.PACK_AB R25, RZ, R25 ;  /* 0x00000019ff19723e */ /* 0x000fe400000000ff */
[----:B------:R-:W-:-:S03]  /*3950*/  SEL R16, R13, 0x7610, P1 ;  /* 0x000076100d107807 */ /* 0x000fc60000800000 */
[----:B------:R-:W-:-:S05]  /*3960*/  HADD2.F32 R25, -RZ, R25.H0_H0 ;  /* 0x20000019ff197230 */ /* 0x000fca0000004100 */
[----:B--2---:R-:W-:-:S07]  /*3970*/  F2FP.F16.F32.PACK_AB R13, RZ, R25 ;  /* 0x00000019ff0d723e */ /* 0x004fce00000000ff */
.L_x_199:
[----:B-----5:R-:W-:-:S05]  /*3980*/  HADD2 R22, R23, R13.H0_H0 ;  /* 0x2000000d17167230 */ /* 0x020fca0000000000 */
[----:B------:R-:W-:-:S06]  /*3990*/  PRMT R22, R23, R16, R22 ;  /* 0x0000001017167216 */ /* 0x000fcc0000000016 */
[----:B------:R-:W2:Y:S02]  /*39a0*/  ATOM.E.CAS.STRONG.GPU PT, R22, [R14], R23, R22 ;  /* 0x000000170e16738b */ /* 0x000ea400001ee116 */
[----:B--2---:R-:W-:Y:S02]  /*39b0*/  ISETP.NE.U32.AND P1, PT, R22, R23, PT ;  /* 0x000000171600720c */ /* 0x004fe40003f25070 */
[----:B------:R-:W-:-:S11]  /*39c0*/  MOV R23, R22 ;  /* 0x0000001600177202 */ /* 0x000fd60000000f00 */
[----:B------:R-:W-:Y:S05]  /*39d0*/  @P1 BRA `(.L_x_199) ;  /* 0xfffffffc00e81947 */ /* 0x000fea000383ffff */
[----:B------:R-:W-:Y:S05]  /*39e0*/  BSYNC B3 ;  /* 0x0000000000037941 */ /* 0x000fea0003800000 */
.L_x_198:
[----:B------:R-:W-:Y:S01]  /*39f0*/  VIADD R7, R7, 0x4 ;  /* 0x0000000407077836 */ /* 0x000fe20000000000 */
[----:B------:R-:W-:Y:S01]  /*3a00*/  IADD3 R10, R10, 0x4, RZ ;  /* 0x000000040a0a7810 */ /* 0x000fe20007ffe0ff */
[----:B------:R-:W-:-:S03]  /*3a10*/  VIADD R11, R11, 0x8 ;  /* 0x000000080b0b7836 */ /* 0x000fc60000000000 */
[----:B------:R-:W-:-:S04]  /*3a20*/  IADD3 R13, R4, R7, RZ ;  /* 0x00000007040d7210 */ /* 0x000fc80007ffe0ff */
[----:B------:R-:W-:-:S13]  /*3a30*/  ISETP.NE.AND P1, PT, R13, RZ, PT ;  /* 0x000000ff0d00720c */ /* 0x000fda0003f25270 */
[----:B------:R-:W-:Y:S05]  /*3a40*/  @P1 BRA `(.L_x_200) ;  /* 0xfffffff400bc1947 */ /* 0x000fea000383ffff */
.L_x_191:
[----:B------:R-:W-:Y:S05]  /*3a50*/  BSYNC B0 ;  /* 0x0000000000007941 */ /* 0x000fea0003800000 */
.L_x_190:
[----:B------:R-:W-:-:S13]  /*3a60*/  ISETP.NE.AND P1, PT, R2, RZ, PT ;  /* 0x000000ff0200720c */ /* 0x000fda0003f25270 */
[----:B------:R-:W-:Y:S05]  /*3a70*/  @!P1 BRA `(.L_x_189) ;  /* 0x0000000400c49947 */ /* 0x000fea0003800000 */
[----:B------:R-:W0:Y:S01]  /*3a80*/  LDC.64 R12, c[0x0][0x258] ;  /* 0x00009600ff0c7b82 */ /* 0x000e220000000a00 */
[----:B------:R-:W-:Y:S01]  /*3a90*/  IMAD.IADD R22, R29, 0x1, R7 ;  /* 0x000000011d167824 */ /* 0x000fe200078e0207 */
[----:B------:R-:W-:Y:S01]  /*3aa0*/  MOV R14, R18 ;  /* 0x00000012000e7202 */ /* 0x000fe20000000f00 */
[----:B------:R-:W-:Y:S01]  /*3ab0*/  HFMA2.MMA R23, -RZ, RZ, 0, 0.19775390625 ;  /* 0x00003254ff177435 */ /* 0x000fe200000001ff */
[----:B------:R-:W-:Y:S01]  /*3ac0*/  IADD3 R7, R0, R7, RZ ;  /* 0x0000000700077210 */ /* 0x000fe20007ffe0ff */
[----:B------:R-:W-:Y:S01]  /*3ad0*/  BSSY B0, `(.L_x_201) ;  /* 0x0000024000007945 */ /* 0x000fe20003800000 */
[----:B------:R-:W-:Y:S02]  /*3ae0*/  VIMNMX.RELU R17, R22, R3, PT ;  /* 0x0000000316117248 */ /* 0x000fe40003fe1100 */
[----:B------:R-:W1:Y:S01]  /*3af0*/  LDC.64 R10, c[0x0][0x218] ;  /* 0x00008600ff0a7b82 */ /* 0x000e620000000a00 */
[----:B------:R-:W-:Y:S02]  /*3b00*/  LEA R7, R7, UR6, 0x1 ;  /* 0x0000000607077c11 */ /* 0x000fe4000f8e08ff */
[----:B------:R-:W-:-:S05]  /*3b10*/  SHF.R.S32.HI R15, RZ, 0x1f, R17 ;  /* 0x0000001fff0f7819 */ /* 0x000fca0000011411 */
[-C--:B0-----:R-:W-:Y:S02]  /*3b20*/  IMAD R16, R15, R12.reuse, RZ ;  /* 0x0000000c0f107224 */ /* 0x081fe400078e02ff */
[----:B------:R-:W-:Y:S02]  /*3b30*/  IMAD.MOV.U32 R15, RZ, RZ, R9 ;  /* 0x000000ffff0f7224 */ /* 0x000fe400078e0009 */
[----:B------:R-:W-:-:S04]  /*3b40*/  IMAD.WIDE.U32 R14, R17, R12, R14 ;  /* 0x0000000c110e7225 */ /* 0x000fc800078e000e */
[----:B------:R-:W-:Y:S01]  /*3b50*/  IMAD R17, R17, R13, R16 ;  /* 0x0000000d11117224 */ /* 0x000fe200078e0210 */
[----:B-1----:R-:W-:-:S03]  /*3b60*/  LEA R24, P1, R14, R10, 0x1 ;  /* 0x0000000a0e187211 */ /* 0x002fc600078208ff */
[----:B------:R-:W-:Y:S01]  /*3b70*/  IMAD.IADD R15, R15, 0x1, R17 ;  /* 0x000000010f0f7824 */ /* 0x000fe200078e0211 */
[----:B------:R-:W-:-:S04]  /*3b80*/  LOP3.LUT R16, R24, 0xfffffffd, RZ, 0xc0, !PT ;  /* 0xfffffffd18107812 */ /* 0x000fc800078ec0ff */
[----:B------:R-:W-:Y:S02]  /*3b90*/  LEA.HI.X R17, R14, R11, R15, 0x1, P1 ;  /* 0x0000000b0e117211 */ /* 0x000fe400008f0c0f */
[----:B------:R-:W0:Y:S01]  /*3ba0*/  LDS.U16 R14, [R8] ;  /* 0x00000000080e7984 */ /* 0x000e220000000400 */
[----:B------:R-:W-:-:S03]  /*3bb0*/  ISETP.NE.AND P1, PT, R2, 0x1, PT ;  /* 0x000000010200780c */ /* 0x000fc60003f25270 */
[----:B------:R-:W1:Y:S04]  /*3bc0*/  LDS.U16 R15, [R7] ;  /* 0x00000000070f7984 */ /* 0x000e680000000400 */
[----:B------:R2:W5:Y:S01]  /*3bd0*/  LD.E R25, desc[UR8][R16.64] ;  /* 0x0000000810197980 */ /* 0x000562000c101900 */
[----:B0-----:R-:W-:Y:S02]  /*3be0*/  HADD2.F32 R14, -RZ, R14.H0_H0 ;  /* 0x2000000eff0e7230 */ /* 0x001fe40000004100 */
[----:B-1----:R-:W-:-:S05]  /*3bf0*/  HADD2.F32 R15, -RZ, R15.H0_H0 ;  /* 0x2000000fff0f7230 */ /* 0x002fca0000004100 */
[----:B------:R-:W-:-:S05]  /*3c00*/  FMUL.FTZ R14, R15, R14 ;  /* 0x0000000e0f0e7220 */ /* 0x000fca0000410000 */
[----:B------:R-:W-:Y:S01]  /*3c10*/  F2FP.F16.F32.PACK_AB R15, RZ, R14 ;  /* 0x0000000eff0f723e */ /* 0x000fe200000000ff */
[----:B-----5:R-:W-:-:S04]  /*3c20*/  HADD2.F32 R14, -RZ, R5.H0_H0 ;  /* 0x20000005ff0e7230 */ /* 0x020fc80000004100 */
[----:B------:R-:W-:-:S05]  /*3c30*/  HADD2.F32 R15, -RZ, R15.H0_H0 ;  /* 0x2000000fff0f7230 */ /* 0x000fca0000004100 */
[----:B------:R-:W-:Y:S01]  /*3c40*/  FMUL.FTZ R15, R15, R14 ;  /* 0x0000000e0f0f7220 */ /* 0x000fe20000410000 */
[----:B------:R-:W-:-:S04]  /*3c50*/  LOP3.LUT R14, R24, 0x2, RZ, 0xc0, !PT ;  /* 0x00000002180e7812 */ /* 0x000fc800078ec0ff */
[----:B------:R-:W-:Y:S02]  /*3c60*/  F2FP.F16.F32.PACK_AB R15, RZ, R15 ;  /* 0x0000000fff0f723e */ /* 0x000fe400000000ff */
[----:B------:R-:W-:-:S03]  /*3c70*/  ISETP.EQ.U32.AND P2, PT, R14, RZ, PT ;  /* 0x000000ff0e00720c */ /* 0x000fc60003f42070 */
[----:B------:R-:W-:Y:S01]  /*3c80*/  HADD2.F32 R15, -RZ, R15.H0_H0 ;  /* 0x2000000fff0f7230 */ /* 0x000fe20000004100 */
[----:B------:R-:W-:-:S04]  /*3c90*/  SEL R14, R23, 0x7610, P2 ;  /* 0x00007610170e7807 */ /* 0x000fc80001000000 */
[----:B--2---:R-:W-:-:S07]  /*3ca0*/  F2FP.F16.F32.PACK_AB R15, RZ, R15 ;  /* 0x0000000fff0f723e */ /* 0x004fce00000000ff */
.L_x_202:
[----:B------:R-:W-:-:S05]  /*3cb0*/  HADD2 R35, R25, R15.H0_H0 ;  /* 0x2000000f19237230 */ /* 0x000fca0000000000 */
[----:B------:R-:W-:-:S06]  /*3cc0*/  PRMT R35, R25, R14, R35 ;  /* 0x0000000e19237216 */ /* 0x000fcc0000000023 */
[----:B------:R-:W2:Y:S02]  /*3cd0*/  ATOM.E.CAS.STRONG.GPU PT, R35, [R16], R25, R35 ;  /* 0x000000191023738b */ /* 0x000ea400001ee123 */
[----:B--2---:R-:W-:Y:S01]  /*3ce0*/  ISETP.NE.U32.AND P2, PT, R35, R25, PT ;  /* 0x000000192300720c */ /* 0x004fe20003f45070 */
[----:B------:R-:W-:-:S12]  /*3cf0*/  IMAD.MOV.U32 R25, RZ, RZ, R35 ;  /* 0x000000ffff197224 */ /* 0x000fd800078e0023 */
[----:B------:R-:W-:Y:S05]  /*3d00*/  @P2 BRA `(.L_x_202) ;  /* 0xfffffffc00e82947 */ /* 0x000fea000383ffff */
[----:B------:R-:W-:Y:S05]  /*3d10*/  BSYNC B0 ;  /* 0x0000000000007941 */ /* 0x000fea0003800000 */
.L_x_201:
        /* <DEDUP_REMOVED lines=17> */
[----:B0-----:R-:W-:Y:S02]  /*3e30*/  HADD2.F32 R17, -RZ, R17.H0_H0 ;  /* 0x20000011ff117230 */ /* 0x001fe40000004100 */
[----:B-1----:R-:W-:-:S05]  /*3e40*/  HADD2.F32 R16, -RZ, R16.H0_H0 ;  /* 0x20000010ff107230 */ /* 0x002fca0000004100 */
[----:B------:R-:W-:Y:S01]  /*3e50*/  FMUL.FTZ R17, R17, R16 ;  /* 0x0000001011117220 */ /* 0x000fe20000410000 */
[----:B------:R-:W-:-:S04]  /*3e60*/  HADD2.F32 R16, -RZ, R5.H0_H0 ;  /* 0x20000005ff107230 */ /* 0x000fc80000004100 */
[----:B------:R-:W-:-:S05]  /*3e70*/  F2FP.F16.F32.PACK_AB R17, RZ, R17 ;  /* 0x00000011ff11723e */ /* 0x000fca00000000ff */
        /* <DEDUP_REMOVED lines=8> */
.L_x_204:
[----:B-----5:R-:W-:-:S05]  /*3f00*/  HADD2 R35, R25, R17.H0_H0 ;  /* 0x2000001119237230 */ /* 0x020fca0000000000 */
[----:B------:R-:W-:-:S06]  /*3f10*/  PRMT R35, R25, R16, R35 ;  /* 0x0000001019237216 */ /* 0x000fcc0000000023 */
[----:B------:R-:W2:Y:S02]  /*3f20*/  ATOM.E.CAS.STRONG.GPU PT, R35, [R14], R25, R35 ;  /* 0x000000190e23738b */ /* 0x000ea400001ee123 */
[----:B--2---:R-:W-:Y:S01]  /*3f30*/  ISETP.NE.U32.AND P2, PT, R35, R25, PT ;  /* 0x000000192300720c */ /* 0x004fe20003f45070 */
[----:B------:R-:W-:-:S12]  /*3f40*/  IMAD.MOV.U32 R25, RZ, RZ, R35 ;  /* 0x000000ffff197224 */ /* 0x000fd800078e0023 */
[----:B------:R-:W-:Y:S05]  /*3f50*/  @P2 BRA `(.L_x_204) ;  /* 0xfffffffc00e82947 */ /* 0x000fea000383ffff */
[----:B------:R-:W-:Y:S05]  /*3f60*/  BSYNC B0 ;  /* 0x0000000000007941 */ /* 0x000fea0003800000 */
.L_x_203:
[----:B------:R-:W-:Y:S05]  /*3f70*/  @!P1 BRA `(.L_x_189) ;  /* 0x0000000000849947 */ /* 0x000fea0003800000 */
[----:B------:R-:W0:Y:S01]  /*3f80*/  LDS.U16 R7, [R7+0x4] ;  /* 0x0000040007077984 */ /* 0x000e220000000400 */
[----:B------:R-:W-:Y:S02]  /*3f90*/  VIADDMNMX.RELU R17, R22, 0x2, R3, PT ;  /* 0x0000000216117846 */ /* 0x000fe40003801103 */
[----:B------:R-:W-:Y:S01]  /*3fa0*/  MOV R14, R18 ;  /* 0x00000012000e7202 */ /* 0x000fe20000000f00 */
[----:B------:R-:W1:Y:S01]  /*3fb0*/  LDS.U16 R8, [R8] ;  /* 0x0000000008087984 */ /* 0x000e620000000400 */
[----:B------:R-:W-:-:S05]  /*3fc0*/  SHF.R.S32.HI R15, RZ, 0x1f, R17 ;  /* 0x0000001fff0f7819 */ /* 0x000fca0000011411 */
[-C--:B------:R-:W-:Y:S02]  /*3fd0*/  IMAD R16, R15, R12.reuse, RZ ;  /* 0x0000000c0f107224 */ /* 0x080fe400078e02ff */
[----:B------:R-:W-:Y:S02]  /*3fe0*/  IMAD.MOV.U32 R15, RZ, RZ, R9 ;  /* 0x000000ffff0f7224 */ /* 0x000fe400078e0009 */
[C---:B------:R-:W-:Y:S02]  /*3ff0*/  IMAD R13, R17.reuse, R13, R16 ;  /* 0x0000000d110d7224 */ /* 0x040fe400078e0210 */
[----:B------:R-:W-:-:S03]  /*4000*/  IMAD.WIDE.U32 R14, R17, R12, R14 ;  /* 0x0000000c110e7225 */ /* 0x000fc600078e000e */
[C---:B------:R-:W-:Y:S02]  /*4010*/  LEA R9, P1, R14.reuse, R10, 0x1 ;  /* 0x0000000a0e097211 */ /* 0x040fe400078208ff */
[----:B------:R-:W-:Y:S02]  /*4020*/  IADD3 R12, R15, R13, RZ ;  /* 0x0000000d0f0c7210 */ /* 0x000fe40007ffe0ff */
[C---:B------:R-:W-:Y:S02]  /*4030*/  LOP3.LUT R10, R9.reuse, 0xfffffffd, RZ, 0xc0, !PT ;  /* 0xfffffffd090a7812 */ /* 0x040fe400078ec0ff */
[----:B------:R-:W-:Y:S02]  /*4040*/  LEA.HI.X R11, R14, R11, R12, 0x1, P1 ;  /* 0x0000000b0e0b7211 */ /* 0x000fe400008f0c0c */
[----:B------:R-:W-:-:S03]  /*4050*/  LOP3.LUT R14, R9, 0x2, RZ, 0xc0, !PT ;  /* 0x00000002090e7812 */ /* 0x000fc600078ec0ff */
[----:B------:R2:W5:Y:S01]  /*4060*/  LD.E R13, desc[UR8][R10.64] ;  /* 0x000000080a0d7980 */ /* 0x000562000c101900 */
[----:B------:R-:W-:-:S04]  /*4070*/  ISETP.EQ.U32.AND P1, PT, R14, RZ, PT ;  /* 0x000000ff0e00720c */ /* 0x000fc80003f22070 */
[----:B------:R-:W-:Y:S01]  /*4080*/  SEL R23, R23, 0x7610, P1 ;  /* 0x0000761017177807 */ /* 0x000fe20000800000 */
[----:B0-----:R-:W-:Y:S02]  /*4090*/  HADD2.F32 R12, -RZ, R7.H0_H0 ;  /* 0x20000007ff0c7230 */ /* 0x001fe40000004100 */
[----:B-1----:R-:W-:-:S05]  /*40a0*/  HADD2.F32 R15, -RZ, R8.H0_H0 ;  /* 0x20000008ff0f7230 */ /* 0x002fca0000004100 */
[----:B------:R-:W-:Y:S01]  /*40b0*/  FMUL.FTZ R12, R12, R15 ;  /* 0x0000000f0c0c7220 */ /* 0x000fe20000410000 */
[----:B------:R-:W-:-:S04]  /*40c0*/  HADD2.F32 R15, -RZ, R5.H0_H0 ;  /* 0x20000005ff0f7230 */ /* 0x000fc80000004100 */
[----:B------:R-:W-:-:S05]  /*40d0*/  F2FP.F16.F32.PACK_AB R12, RZ, R12 ;  /* 0x0000000cff0c723e */ /* 0x000fca00000000ff */
[----:B------:R-:W-:-:S05]  /*40e0*/  HADD2.F32 R12, -RZ, R12.H0_H0 ;  /* 0x2000000cff0c7230 */ /* 0x000fca0000004100 */
[----:B------:R-:W-:-:S05]  /*40f0*/  FMUL.FTZ R12, R12, R15 ;  /* 0x0000000f0c0c7220 */ /* 0x000fca0000410000 */
[----:B------:R-:W-:-:S05]  /*4100*/  F2FP.F16.F32.PACK_AB R12, RZ, R12 ;  /* 0x0000000cff0c723e */ /* 0x000fca00000000ff */
[----:B------:R-:W-:-:S05]  /*4110*/  HADD2.F32 R12, -RZ, R12.H0_H0 ;  /* 0x2000000cff0c7230 */ /* 0x000fca0000004100 */
[----:B--2---:R-:W-:-:S07]  /*4120*/  F2FP.F16.F32.PACK_AB R12, RZ, R12 ;  /* 0x0000000cff0c723e */ /* 0x004fce00000000ff */
.L_x_205:
[----:B-----5:R-:W-:-:S05]  /*4130*/  HADD2 R8, R13, R12.H0_H0 ;  /* 0x2000000c0d087230 */ /* 0x020fca0000000000 */
[----:B------:R-:W-:-:S06]  /*4140*/  PRMT R8, R13, R23, R8 ;  /* 0x000000170d087216 */ /* 0x000fcc0000000008 */
[----:B------:R-:W2:Y:S02]  /*4150*/  ATOM.E.CAS.STRONG.GPU PT, R8, [R10], R13, R8 ;  /* 0x0000000d0a08738b */ /* 0x000ea400001ee108 */
[----:B--2---:R-:W-:Y:S01]  /*4160*/  ISETP.NE.U32.AND P1, PT, R8, R13, PT ;  /* 0x0000000d0800720c */ /* 0x004fe20003f25070 */
[----:B------:R-:W-:-:S12]  /*4170*/  IMAD.MOV.U32 R13, RZ, RZ, R8 ;  /* 0x000000ffff0d7224 */ /* 0x000fd800078e0008 */
[----:B------:R-:W-:Y:S05]  /*4180*/  @P1 BRA `(.L_x_205) ;  /* 0xfffffffc00e81947 */ /* 0x000fea000383ffff */
.L_x_189:
[----:B------:R-:W-:Y:S05]  /*4190*/  BSYNC B1 ;  /* 0x0000000000017941 */ /* 0x000fea0003800000 */
.L_x_188:
[----:B------:R-:W-:-:S04]  /*41a0*/  IADD3 R6, R6, 0x1, RZ ;  /* 0x0000000106067810 */ /* 0x000fc80007ffe0ff */
[----:B------:R-:W-:-:S13]  /*41b0*/  ISETP.GE.AND P1, PT, R6, R27, PT ;  /* 0x0000001b0600720c */ /* 0x000fda0003f26270 */
[----:B------:R-:W-:Y:S05]  /*41c0*/  @!P1 BRA `(.L_x_206) ;  /* 0xffffffec00889947 */ /* 0x000fea000383ffff */
.L_x_187:
[----:B------:R-:W-:Y:S05]  /*41d0*/  BSYNC B2 ;  /* 0x0000000000027941 */ /* 0x000fea0003800000 */
.L_x_186:
[----:B------:R-:W2:Y:S02]  /*41e0*/  LDL R7, [R1+0xc] ;  /* 0x00000c0001077983 */ /* 0x000ea40000100800 */
[----:B--2---:R-:W-:-:S05]  /*41f0*/  IMAD.IADD R34, R7, 0x1, R34 ;  /* 0x0000000107227824 */ /* 0x004fca00078e0222 */
[----:B------:R-:W-:-:S13]  /*4200*/  ISETP.GE.AND P1, PT, R34, UR4, PT ;  /* 0x0000000422007c0c */ /* 0x000fda000bf26270 */
[----:B------:R-:W-:Y:S05]  /*4210*/  @!P1 BRA `(.L_x_207) ;  /* 0xffffffe800809947 */ /* 0x000fea000383ffff */
[----:B------:R-:W-:Y:S05]  /*4220*/  EXIT ;  /* 0x000000000000794d */ /* 0x000fea0003800000 */
.L_x_107:
        /* <DEDUP_REMOVED lines=50> */
.L_x_208:
        /* <DEDUP_REMOVED lines=48> */
        .weak           $__internal_1_$__cuda_sm20_dblrcp_rn_slowpath_v3
        .type           $__internal_1_$__cuda_sm20_dblrcp_rn_slowpath_v3,@function
        .size           $__internal_1_$__cuda_sm20_dblrcp_rn_slowpath_v3,(.L_x_1768 - $__internal_1_$__cuda_sm20_dblrcp_rn_slowpath_v3)
$__internal_1_$__cuda_sm20_dblrcp_rn_slowpath_v3:
        /* <DEDUP_REMOVED lines=24> */
.L_x_212:
        /* <DEDUP_REMOVED lines=10> */
.L_x_210:
[----:B------:R-:W-:Y:S02]  /*4a70*/  LOP3.LUT R13, R11, 0x80000, RZ, 0xfc, !PT ;  /* 0x000800000b0d7812 */ /* 0x000fe400078efcff */
[----:B------:R-:W-:-:S07]  /*4a80*/  MOV R12, R10 ;  /* 0x0000000a000c7202 */ /* 0x000fce0000000f00 */
.L_x_211:
[----:B------:R-:W-:Y:S05]  /*4a90*/  BSYNC B1 ;  /* 0x0000000000017941 */ /* 0x000fea0003800000 */
.L_x_209:
[----:B------:R-:W-:Y:S01]  /*4aa0*/  HFMA2.MMA R11, -RZ, RZ, 0, 0 ;  /* 0x00000000ff0b7435 */ /* 0x000fe200000001ff */
[----:B------:R-:W-:Y:S01]  /*4ab0*/  IMAD.MOV.U32 R10, RZ, RZ, R8 ;  /* 0x000000ffff0a7224 */ /* 0x000fe200078e0008 */
[----:B------:R-:W-:Y:S01]  /*4ac0*/  MOV R15, R13 ;  /* 0x0000000d000f7202 */ /* 0x000fe20000000f00 */
[----:B------:R-:W-:-:S03]  /*4ad0*/  IMAD.MOV.U32 R14, RZ, RZ, R12 ;  /* 0x000000ffff0e7224 */ /* 0x000fc600078e000c */
[----:B------:R-:W-:Y:S05]  /*4ae0*/  RET.REL.NODEC R10 `(_ZN2at6native54_GLOBAL__N__aa9a477a_21_UpSampleBilinear2d_cu_607db5e336upsample_gen2d_aa_backward_out_frameIN3c104HalfEfNS0_18upsample_antialias20BicubicFilterFunctorEEEvT0_S7_NS_27GenericPackedTensorAccessorIT_Lm4ENS_16DefaultPtrTraitsElEENS8_IKS9_Lm4ESA_lEERKT1_) ;  /* 0xffffffb40a447950 */ /* 0x000fea0003c3ffff */
.L_x_213:
        /* <DEDUP_REMOVED lines=9> */
.L_x_1768:


//--------------------- .text._ZN2at6native54_GLOBAL__N__aa9a477a_21_UpSampleBilinear2d_cu_607db5e336upsample_gen2d_aa_backward_out_frameIffNS0_18upsample_antialias20BicubicFilterFunctorEEEvT0_S5_NS_27GenericPackedTensorAccessorIT_Lm4ENS_16DefaultPtrTraitsElEENS6_IKS7_Lm4ES8_lEERKT1_ --------------------------
	.section	.text._ZN2at6native54_GLOBAL__N__aa9a477a_21_UpSampleBilinear2d_cu_607db5e336upsample_gen2d_aa_backward_out_frameIffNS0_18upsample_antialias20BicubicFilterFunctorEEEvT0_S5_NS_27GenericPackedTensorAccessorIT_Lm4ENS_16DefaultPtrTraitsElEENS6_IKS7_Lm4ES8_lEERKT1_,"ax",@progbits
	.align	128
.text._ZN2at6native54_GLOBAL__N__aa9a477a_21_UpSampleBilinear2d_cu_607db5e336upsample_gen2d_aa_backward_out_frameIffNS0_18upsample_antialias20BicubicFilterFunctorEEEvT0_S5_NS_27GenericPackedTensorAccessorIT_Lm4ENS_16DefaultPtrTraitsElEENS6_IKS7_Lm4ES8_lEERKT1_:
        .type           _ZN2at6native54_GLOBAL__N__aa9a477a_21_UpSampleBilinear2d_cu_607db5e336upsample_gen2d_aa_backward_out_frameIffNS0_18upsample_antialias20BicubicFilterFunctorEEEvT0_S5_NS_27GenericPackedTensorAccessorIT_Lm4ENS_16DefaultPtrTraitsElEENS6_IKS7_Lm4ES8_lEERKT1_,@function
        .size           _ZN2at6native54_GLOBAL__N__aa9a477a_21_UpSampleBilinear2d_cu_607db5e336upsample_gen2d_aa_backward_out_frameIffNS0_18upsample_antialias20BicubicFilterFunctorEEEvT0_S5_NS_27GenericPackedTensorAccessorIT_Lm4ENS_16DefaultPtrTraitsElEENS6_IKS7_Lm4ES8_lEERKT1_,(.L_x_1770 - _ZN2at6native54_GLOBAL__N__aa9a477a_21_UpSampleBilinear2d_cu_607db5e336upsample_gen2d_aa_backward_out_frameIffNS0_18upsample_antialias20BicubicFilterFunctorEEEvT0_S5_NS_27GenericPackedTensorAccessorIT_Lm4ENS_16DefaultPtrTraitsElEENS6_IKS7_Lm4ES8_lEERKT1_)
        .other          _ZN2at6native54_GLOBAL__N__aa9a477a_21_UpSampleBilinear2d_cu_607db5e336upsample_gen2d_aa_backward_out_frameIffNS0_18upsample_antialias20BicubicFilterFunctorEEEvT0_S5_NS_27GenericPackedTensorAccessorIT_Lm4ENS_16DefaultPtrTraitsElEENS6_IKS7_Lm4ES8_lEERKT1_,@"STO_CUDA_ENTRY STV_DEFAULT"
_ZN2at6native54_GLOBAL__N__aa9a477a_21_UpSampleBilinear2d_cu_607db5e336upsample_gen2d_aa_backward_out_frameIffNS0_18upsample_antialias20BicubicFilterFunctorEEEvT0_S5_NS_27GenericPackedTensorAccessorIT_Lm4ENS_16DefaultPtrTraitsElEENS6_IKS7_Lm4ES8_lEERKT1_:
[----:B------:R-:W-:Y:S01]  /*0000*/  LDC R1, c[0x0][0x28] ;  /* 0x00000a00ff017b82 */ /* 0x000fe20000000800 */
[----:B------:R-:W0:Y:S01]  /*0010*/  S2R R14, SR_CTAID.X ;  /* 0x00000000000e7919 */ /* 0x000e220000002500 */
[----:B------:R-:W-:Y:S01]  /*0020*/  ULDC UR6, c[0x0][0x0] ;  /* 0x0000000000067ab9 */ /* 0x000fe20000000800 */
[----:B------:R-:W-:Y:S01]  /*0030*/  ULDC UR4, c[0x0][0x4] ;  /* 0x0000010000047ab9 */ /* 0x000fe20000000800 */
[----:B------:R-:W-:Y:S01]  /*0040*/  ULDC UR5, c[0x0][0x280] ;  /* 0x0000a00000057ab9 */ /* 0x000fe20000000800 */
[----:B------:R-:W0:Y:S01]  /*0050*/  S2R R33, SR_TID.X ;  /* 0x0000000000217919 */ /* 0x000e220000002100 */
[----:B------:R-:W1:Y:S01]  /*0060*/  S2R R3, SR_CTAID.Y ;  /* 0x0000000000037919 */ /* 0x000e620000002600 */
[----:B------:R-:W1:Y:S01]  /*0070*/  S2R R2, SR_TID.Y ;  /* 0x0000000000027919 */ /* 0x000e620000002200 */
[----:B0-----:R-:W-:-:S05]  /*0080*/  IMAD R14, R14, UR6, R33 ;  /* 0x000000060e0e7c24 */ /* 0x001fca000f8e0221 */
[----:B------:R-:W-:Y:S01]  /*0090*/  ISETP.GE.AND P0, PT, R14, UR5, PT ;  /* 0x000000050e007c0c */ /* 0x000fe2000bf06270 */
[----:B-1----:R-:W-:Y:S01]  /*00a0*/  IMAD R3, R3, UR4, R2 ;  /* 0x0000000403037c24 */ /* 0x002fe2000f8e0202 */
        /* <DEDUP_REMOVED lines=14> */
[----:B------:R-:W-:Y:S01]  /*0190*/  FADD.FTZ R5, R5, 0.5 ;  /* 0x3f00000005057421 */ /* 0x000fe20000010000 */
[C---:B0-----:R-:W-:Y:S01]  /*01a0*/  FADD.FTZ R0, R8.reuse, R8 ;  /* 0x0000000808007221 */ /* 0x041fe20000010000 */
[----:B------:R-:W-:-:S04]  /*01b0*/  FSETP.GE.FTZ.AND P0, PT, R8, 1, PT ;  /* 0x3f8000000800780b */ /* 0x000fc80003f16000 */
[----:B------:R-:W-:Y:S01]  /*01c0*/  FSEL R4, R0, 2, P0 ;  /* 0x4000000000047808 */ /* 0x000fe20000000000 */
[C---:B------:R-:W-:Y:S01]  /*01d0*/  FADD.FTZ R0, R9.reuse, R9 ;  /* 0x0000000909007221 */ /* 0x040fe20000010000 */
[----:B------:R-:W-:Y:S02]  /*01e0*/  FSETP.GE.FTZ.AND P0, PT, R9, 1, PT ;  /* 0x3f8000000900780b */ /* 0x000fe40003f16000 */
[----:B------:R0:W1:Y:S01]  /*01f0*/  F2I.FTZ.CEIL.NTZ R6, R4 ;  /* 0x0000000400067305 */ /* 0x000062000021b100 */
[-CC-:B------:R-:W-:Y:S01]  /*0200*/  FFMA.FTZ R12, R5, R8.reuse, R4.reuse ;  /* 0x00000008050c7223 */ /* 0x180fe20000010004 */
[----:B------:R-:W-:Y:S01]  /*0210*/  FSEL R7, R0, 2, P0 ;  /* 0x4000000000077808 */ /* 0x000fe20000000000 */
[----:B------:R-:W-:Y:S02]  /*0220*/  FADD.FTZ R0, R11, 0.5 ;  /* 0x3f0000000b007421 */ /* 0x000fe40000010000 */
[----:B------:R-:W-:Y:S02]  /*0230*/  FADD.FTZ R15, R12, 0.5 ;  /* 0x3f0000000c0f7421 */ /* 0x000fe40000010000 */
[CCC-:B------:R-:W-:Y:S01]  /*0240*/  FFMA.FTZ R11, R0.reuse, R9.reuse, -R7.reuse ;  /* 0x00000009000b7223 */ /* 0x1c0fe20000010807 */
[----:B------:R-:W-:Y:S01]  /*0250*/  FFMA.FTZ R12, R0, R9, R7 ;  /* 0x00000009000c7223 */ /* 0x000fe20000010007 */
[----:B0-----:R-:W-:Y:S01]  /*0260*/  FFMA.FTZ R4, R5, R8, -R4 ;  /* 0x0000000805047223 */ /* 0x001fe20000010804 */
[----:B------:R0:W2:Y:S01]  /*0270*/  F2I.FTZ.CEIL.NTZ R10, R7 ;  /* 0x00000007000a7305 */ /* 0x0000a2000021b100 */
[----:B------:R-:W-:Y:S01]  /*0280*/  FADD.FTZ R11, R11, 0.5 ;  /* 0x3f0000000b0b7421 */ /* 0x000fe20000010000 */
[----:B------:R-:W-:Y:S01]  /*0290*/  FADD.FTZ R13, R12, 0.5 ;  /* 0x3f0000000c0d7421 */ /* 0x000fe20000010000 */
[----:B------:R-:W-:Y:S01]  /*02a0*/  FADD.FTZ R8, R4, 0.5 ;  /* 0x3f00000004087421 */ /* 0x000fe20000010000 */
[----:B-1----:R-:W-:-:S04]  /*02b0*/  SHF.L.U32 R4, R6, 0x1, RZ ;  /* 0x0000000106047819 */ /* 0x002fc800000006ff */
[----:B------:R-:W1:Y:S01]  /*02c0*/  F2I.FTZ.TRUNC.NTZ R15, R15 ;  /* 0x0000000f000f7305 */ /* 0x000e62000021f100 */
[----:B0-----:R-:W-:-:S05]  /*02d0*/  IADD3 R7, R4, 0x1, RZ ;  /* 0x0000000104077810 */ /* 0x001fca0007ffe0ff */
[----:B------:R-:W-:Y:S02]  /*02e0*/  IMAD R7, R7, R2, RZ ;  /* 0x0000000207077224 */ /* 0x000fe400078e02ff */
[----:B------:R-:W0:Y:S01]  /*02f0*/  F2I.FTZ.TRUNC.NTZ R8, R8 ;  /* 0x0000000800087305 */ /* 0x000e22000021f100 */
[----:B--2---:R-:W-:-:S04]  /*0300*/  IMAD.SHL.U32 R6, R10, 0x2, RZ ;  /* 0x000000020a067824 */ /* 0x004fc800078e00ff */
[----:B------:R-:W-:Y:S01]  /*0310*/  VIADD R26, R6, 0x1 ;  /* 0x00000001061a7836 */ /* 0x000fe20000000000 */
[----:B-1----:R-:W-:Y:S02]  /*0320*/  VIMNMX R10, R15, R16, PT ;  /* 0x000000100f0a7248 */ /* 0x002fe40003fe0100 */
[----:B------:R-:W1:Y:S01]  /*0330*/  F2I.FTZ.TRUNC.NTZ R11, R11 ;  /* 0x0000000b000b7305 */ /* 0x000e62000021f100 */
[----:B------:R-:W-:Y:S01]  /*0340*/  IMAD R27, R26, UR6, R7 ;  /* 0x000000061a1b7c24 */ /* 0x000fe2000f8e0207 */
[----:B0-----:R-:W-:-:S06]  /*0350*/  VIMNMX R29, RZ, R8, !PT ;  /* 0x00000008ff1d7248 */ /* 0x001fcc0007fe0100 */
[----:B------:R-:W0:Y:S01]  /*0360*/  F2I.FTZ.TRUNC.NTZ R12, R13 ;  /* 0x0000000d000c7305 */ /* 0x000e22000021f100 */
[----:B-1----:R-:W-:Y:S01]  /*0370*/  VIMNMX R31, RZ, R11, !PT ;  /* 0x0000000bff1f7248 */ /* 0x002fe20007fe0100 */
[----:B------:R-:W-:Y:S01]  /*0380*/  IMAD.IADD R11, R10, 0x1, -R29 ;  /* 0x000000010a0b7824 */ /* 0x000fe200078e0a1d */
[----:B0-----:R-:W-:-:S04]  /*0390*/  VIMNMX R12, R12, R17, PT ;  /* 0x000000110c0c7248 */ /* 0x001fc80003fe0100 */
[----:B------:R-:W-:Y:S01]  /*03a0*/  IADD3 R13, -R31, R12, RZ ;  /* 0x0000000c1f0d7210 */ /* 0x000fe20007ffe1ff */
[----:B------:R-:W-:Y:S06]  /*03b0*/  @P1 BRA `(.L_x_216) ;  /* 0x0000001000741947 */ /* 0x000fec0003800000 */
[----:B------:R-:W-:Y:S01]  /*03c0*/  I2FP.F32.S32 R7, R31 ;  /* 0x0000001f00077245 */ /* 0x000fe20000201400 */
[----:B------:R-:W-:-:S04]  /*03d0*/  HFMA2.MMA R15, -RZ, RZ, 1.875, 0 ;  /* 0x3f800000ff0f7435 */ /* 0x000fc800000001ff */
[----:B------:R-:W-:Y:S01]  /*03e0*/  FFMA.FTZ R7, -R0, R9, R7 ;  /* 0x0000000900077223 */ /* 0x000fe20000010107 */
[----:B------:R-:W-:Y:S06]  /*03f0*/  @!P0 BRA `(.L_x_217) ;  /* 0x0000000000608947 */ /* 0x000fec0003800000 */
[----:B------:R-:W-:-:S06]  /*0400*/  FMUL.FTZ R20, R9, 1 ;  /* 0x3f80000009147820 */ /* 0x000fcc0000410000 */
[----:B------:R-:W0:Y:S08]  /*0410*/  F2F.F64.F32 R20, R20 ;  /* 0x0000001400147310 */ /* 0x000e300000201800 */
[----:B0-----:R-:W0:Y:S01]  /*0420*/  MUFU.RCP64H R19, R21 ;  /* 0x0000001500137308 */ /* 0x001e220000001800 */
[----:B------:R-:W-:-:S05]  /*0430*/  VIADD R18, R21, 0x300402 ;  /* 0x0030040215127836 */ /* 0x000fca0000000000 */
[----:B------:R-:W-:Y:S01]  /*0440*/  FSETP.GEU.AND P0, PT, |R18|, 5.8789094863358348022e-39, PT ;  /* 0x004004021200780b */ /* 0x000fe20003f0e200 */
[----:B0-----:R-:W-:-:S08]  /*0450*/  DFMA R8, -R20, R18, 1 ;  /* 0x3ff000001408742b */ /* 0x001fd00000000112 */
[----:B------:R-:W-:-:S08]  /*0460*/  DFMA R8, R8, R8, R8 ;  /* 0x000000080808722b */ /* 0x000fd00000000008 */
[----:B------:R-:W-:-:S08]  /*0470*/  DFMA R8, R18, R8, R18 ;  /* 0x000000081208722b */ /* 0x000fd00000000012 */
[----:B------:R-:W-:-:S08]  /*0480*/  DFMA R16, -R20, R8, 1 ;  /* 0x3ff000001410742b */ /* 0x000fd00000000108 */
[----:B------:R-:W-:Y:S01]  /*0490*/  DFMA R8, R8, R16, R8 ;  /* 0x000000100808722b */ /* 0x000fe20000000008 */
[----:B------:R-:W-:Y:S10]  /*04a0*/  @P0 BRA `(.L_x_218) ;  /* 0x0000000000200947 */ /* 0x000ff40003800000 */
[----:B------:R-:W-:Y:S01]  /*04b0*/  LOP3.LUT R0, R21, 0x7fffffff, RZ, 0xc0, !PT ;  /* 0x7fffffff15007812 */ /* 0x000fe200078ec0ff */
[----:B------:R-:W-:Y:S01]  /*04c0*/  IMAD.MOV.U32 R9, RZ, RZ, R21 ;  /* 0x000000ffff097224 */ /* 0x000fe200078e0015 */
[----:B------:R-:W-:Y:S02]  /*04d0*/  MOV R8, R20 ;  /* 0x0000001400087202 */ /* 0x000fe40000000f00 */
[----:B------:R-:W-:Y:S02]  /*04e0*/  IADD3 R15, R0, -0x100000, RZ ;  /* 0xfff00000000f7810 */ /* 0x000fe40007ffe0ff */
[----:B------:R-:W-:-:S07]  /*04f0*/  MOV R0, 0x510 ;  /* 0x0000051000007802 */ /* 0x000fce0000000f00 */
[----:B------:R-:W-:Y:S05]  /*0500*/  CALL.REL.NOINC `($__internal_2_$__cuda_sm20_dblrcp_rn_slowpath_v3) ;  /* 0x0000003400c87944 */ /* 0x000fea0003c00000 */
[----:B------:R-:W-:Y:S01]  /*0510*/  IMAD.MOV.U32 R8, RZ, RZ, R16 ;  /* 0x000000ffff087224 */ /* 0x000fe200078e0010 */
[----:B------:R-:W-:-:S07]  /*0520*/  MOV R9, R17 ;  /* 0x0000001100097202 */ /* 0x000fce0000000f00 */
.L_x_218:
[----:B------:R-:W-:Y:S01]  /*0530*/  UMOV UR4, 0xf0000000 ;  /* 0xf000000000047882 */ /* 0x000fe20000000000 */
[----:B------:R-:W-:Y:S01]  /*0540*/  UMOV UR5, 0x380fffff ;  /* 0x380fffff00057882 */ /* 0x000fe20000000000 */
[----:B------:R-:W0:Y:S01]  /*0550*/  F2F.F32.F64 R15, R8 ;  /* 0x00000008000f7310 */ /* 0x000e220000301000 */
[----:B------:R-:W-:-:S14]  /*0560*/  DSETP.GEU.AND P0, PT, |R8|, UR4, PT ;  /* 0x0000000408007e2a */ /* 0x000fdc000bf0e200 */
[----:B0-----:R-:W-:-:S07]  /*0570*/  @!P0 FMUL R15, R15, 1.175494350822287508e-38 ;  /* 0x008000000f0f8820 */ /* 0x001fce0000400000 */
.L_x_217:
        /* <DEDUP_REMOVED lines=13> */
[----:B------:R-:W-:Y:S01]  /*0650*/  UMOV UR4, 0x400 ;  /* 0x0000040000047882 */ /* 0x000fe20000000000 */
[----:B------:R-:W-:Y:S01]  /*0660*/  IMAD R17, R26, R33, RZ ;  /* 0x000000211a117224 */ /* 0x000fe200078e02ff */
[----:B------:R-:W-:Y:S01]  /*0670*/  HFMA2.MMA R9, -RZ, RZ, 0, 0 ;  /* 0x00000000ff097435 */ /* 0x000fe200000001ff */
[----:B------:R-:W-:Y:S01]  /*0680*/  IADD3 R8, R13, -R16, RZ ;  /* 0x800000100d087210 */ /* 0x000fe20007ffe0ff */
[----:B------:R-:W-:Y:S01]  /*0690*/  IMAD.MOV.U32 R0, RZ, RZ, RZ ;  /* 0x000000ffff007224 */ /* 0x000fe200078e00ff */
[----:B0-----:R-:W-:-:S06]  /*06a0*/  ULEA UR4, UR5, UR4, 0x18 ;  /* 0x0000000405047291 */ /* 0x001fcc000f8ec03f */
[----:B------:R-:W-:-:S07]  /*06b0*/  LEA R17, R17, UR4, 0x2 ;  /* 0x0000000411117c11 */ /* 0x000fce000f8e10ff */
.L_x_235:
        /* <DEDUP_REMOVED lines=17> */
.L_x_224:
[----:B------:R-:W-:-:S05]  /*07d0*/  MOV R19, 0x3fc00000 ;  /* 0x3fc0000000137802 */ /* 0x000fca0000000f00 */
[----:B------:R-:W-:-:S04]  /*07e0*/  FFMA.FTZ R19, R18, R19, -2.5 ;  /* 0xc020000012137423 */ /* 0x000fc80000010013 */
[----:B------:R-:W-:-:S04]  /*07f0*/  FMUL.FTZ R19, R18, R19 ;  /* 0x0000001312137220 */ /* 0x000fc80000410000 */
[----:B------:R-:W-:-:S07]  /*0800*/  FFMA.FTZ R19, R18, R19, 1 ;  /* 0x3f80000012137423 */ /* 0x000fce0000010013 */
.L_x_225:
[----:B------:R-:W-:Y:S05]  /*0810*/  BSYNC B3 ;  /* 0x0000000000037941 */ /* 0x000fea0003800000 */
.L_x_223:
[----:B------:R-:W-:Y:S01]  /*0820*/  VIADD R18, R9, 0x1 ;  /* 0x0000000109127836 */ /* 0x000fe20000000000 */
[----:B------:R0:W-:Y:S01]  /*0830*/  STS [R17], R19 ;  /* 0x0000001311007388 */ /* 0x0001e20000000800 */
[----:B------:R-:W-:Y:S01]  /*0840*/  BSSY B3, `(.L_x_226) ;  /* 0x0000016000037945 */ /* 0x000fe20003800000 */
[----:B------:R-:W-:Y:S02]  /*0850*/  FADD.FTZ R21, R19, R0 ;  /* 0x0000000013157221 */ /* 0x000fe40000010000 */
[----:B------:R-:W-:-:S05]  /*0860*/  I2FP.F32.S32 R18, R18 ;  /* 0x0000001200127245 */ /* 0x000fca0000201400 */
[----:B------:R-:W-:-:S04]  /*0870*/  FADD.FTZ R18, R7, R18 ;  /* 0x0000001207127221 */ /* 0x000fc80000010000 */
        /* <DEDUP_REMOVED lines=14> */
.L_x_227:
[----:B------:R-:W-:-:S04]  /*0960*/  IMAD.MOV.U32 R19, RZ, RZ, 0x3fc00000 ;  /* 0x3fc00000ff137424 */ /* 0x000fc800078e00ff */
[----:B------:R-:W-:-:S04]  /*0970*/  FFMA.FTZ R19, R18, R19, -2.5 ;  /* 0xc020000012137423 */ /* 0x000fc80000010013 */
[----:B------:R-:W-:-:S04]  /*0980*/  FMUL.FTZ R19, R18, R19 ;  /* 0x0000001312137220 */ /* 0x000fc80000410000 */
[----:B------:R-:W-:-:S07]  /*0990*/  FFMA.FTZ R0, R18, R19, 1 ;  /* 0x3f80000012007423 */ /* 0x000fce0000010013 */
.L_x_228:
[----:B------:R-:W-:Y:S05]  /*09a0*/  BSYNC B3 ;  /* 0x0000000000037941 */ /* 0x000fea0003800000 */
.L_x_226:
[----:B------:R-:W-:Y:S01]  /*09b0*/  IADD3 R18, R9, 0x2, RZ ;  /* 0x0000000209127810 */ /* 0x000fe20007ffe0ff */
[----:B------:R0:W-:Y:S01]  /*09c0*/  STS [R17+0x4], R0 ;  /* 0x0000040011007388 */ /* 0x0001e20000000800 */
[----:B------:R-:W-:Y:S01]  /*09d0*/  BSSY B3, `(.L_x_229) ;  /* 0x0000016000037945 */ /* 0x000fe20003800000 */
[----:B------:R-:W-:Y:S01]  /*09e0*/  FADD.FTZ R21, R21, R0 ;  /* 0x0000000015157221 */ /* 0x000fe20000010000 */
        /* <DEDUP_REMOVED lines=16> */
.L_x_230:
[----:B------:R-:W-:-:S05]  /*0af0*/  MOV R19, 0x3fc00000 ;  /* 0x3fc0000000137802 */ /* 0x000fca0000000f00 */
[----:B------:R-:W-:-:S04]  /*0b00*/  FFMA.FTZ R19, R18, R19, -2.5 ;  /* 0xc020000012137423 */ /* 0x000fc80000010013 */
[----:B------:R-:W-:-:S04]  /*0b10*/  FMUL.FTZ R19, R18, R19 ;  /* 0x0000001312137220 */ /* 0x000fc80000410000 */
[----:B------:R-:W-:-:S07]  /*0b20*/  FFMA.FTZ R0, R18, R19, 1 ;  /* 0x3f80000012007423 */ /* 0x000fce0000010013 */
.L_x_231:
[----:B------:R-:W-:Y:S05]  /*0b30*/  BSYNC B3 ;  /* 0x0000000000037941 */ /* 0x000fea0003800000 */
.L_x_229:
[----:B------:R-:W-:Y:S01]  /*0b40*/  VIADD R18, R9, 0x3 ;  /* 0x0000000309127836 */ /* 0x000fe20000000000 */
[----:B------:R0:W-:Y:S01]  /*0b50*/  STS [R17+0x8], R0 ;  /* 0x0000080011007388 */ /* 0x0001e20000000800 */
        /* <DEDUP_REMOVED lines=18> */
.L_x_233:
[----:B------:R-:W-:-:S04]  /*0c80*/  IMAD.MOV.U32 R19, RZ, RZ, 0x3fc00000 ;  /* 0x3fc00000ff137424 */ /* 0x000fc800078e00ff */
[----:B------:R-:W-:-:S04]  /*0c90*/  FFMA.FTZ R19, R18, R19, -2.5 ;  /* 0xc020000012137423 */ /* 0x000fc80000010013 */
[----:B------:R-:W-:-:S04]  /*0ca0*/  FMUL.FTZ R19, R18, R19 ;  /* 0x0000001312137220 */ /* 0x000fc80000410000 */
[----:B------:R-:W-:-:S07]  /*0cb0*/  FFMA.FTZ R20, R18, R19, 1 ;  /* 0x3f80000012147423 */ /* 0x000fce0000010013 */
.L_x_234:
[----:B------:R-:W-:Y:S05]  /*0cc0*/  BSYNC B3 ;  /* 0x0000000000037941 */ /* 0x000fea0003800000 */
.L_x_232:
[----:B------:R-:W-:Y:S01]  /*0cd0*/  IADD3 R8, R8, -0x4, RZ ;  /* 0xfffffffc08087810 */ /* 0x000fe20007ffe0ff */
[----:B------:R-:W-:Y:S01]  /*0ce0*/  VIADD R18, R17, 0x10 ;  /* 0x0000001011127836 */ /* 0x000fe20000000000 */
[----:B------:R0:W-:Y:S01]  /*0cf0*/  STS [R17+0xc], R20 ;  /* 0x00000c1411007388 */ /* 0x0001e20000000800 */
[----:B------:R-:W-:Y:S01]  /*0d00*/  FADD.FTZ R0, R21, R20 ;  /* 0x0000001415007221 */ /* 0x000fe20000010000 */
[----:B------:R-:W-:Y:S02]  /*0d10*/  ISETP.NE.AND P1, PT, R8, RZ, PT ;  /* 0x000000ff0800720c */ /* 0x000fe40003f25270 */
[----:B------:R-:W-:Y:S01]  /*0d20*/  IADD3 R9, R9, 0x4, RZ ;  /* 0x0000000409097810 */ /* 0x000fe20007ffe0ff */
[----:B0-----:R-:W-:-:S10]  /*0d30*/  IMAD.MOV.U32 R17, RZ, RZ, R18 ;  /* 0x000000ffff117224 */ /* 0x001fd400078e0012 */
[----:B------:R-:W-:Y:S05]  /*0d40*/  @P1 BRA `(.L_x_235) ;  /* 0xfffffff8005c1947 */ /* 0x000fea000383ffff */
.L_x_222:
[----:B------:R-:W-:Y:S05]  /*0d50*/  BSYNC B1 ;  /* 0x0000000000017941 */ /* 0x000fea0003800000 */
.L_x_221:
[----:B------:R-:W-:-:S13]  /*0d60*/  ISETP.NE.AND P1, PT, R16, RZ, PT ;  /* 0x000000ff1000720c */ /* 0x000fda0003f25270 */
[----:B------:R-:W-:Y:S05]  /*0d70*/  @!P1 BRA `(.L_x_220) ;  /* 0x0000000000889947 */ /* 0x000fea0003800000 */
[----:B------:R-:W0:Y:S01]  /*0d80*/  S2R R17, SR_CgaCtaId ;  /* 0x0000000000117919 */ /* 0x000e220000008800 */
[----:B------:R-:W-:Y:S01]  /*0d90*/  MOV R8, 0x400 ;  /* 0x0000040000087802 */ /* 0x000fe20000000f00 */
[----:B------:R-:W-:-:S03]  /*0da0*/  IMAD R18, R26, R33, RZ ;  /* 0x000000211a127224 */ /* 0x000fc600078e02ff */
[----:B0-----:R-:W-:-:S07]  /*0db0*/  LEA R19, R17, R8, 0x18 ;  /* 0x0000000811137211 */ /* 0x001fce00078ec0ff */
.L_x_239:
        /* <DEDUP_REMOVED lines=17> */
.L_x_237:
[----:B------:R-:W-:-:S04]  /*0ed0*/  IMAD.MOV.U32 R17, RZ, RZ, 0x3fc00000 ;  /* 0x3fc00000ff117424 */ /* 0x000fc800078e00ff */
[----:B------:R-:W-:-:S04]  /*0ee0*/  FFMA.FTZ R17, R8, R17, -2.5 ;  /* 0xc020000008117423 */ /* 0x000fc80000010011 */
[----:B------:R-:W-:-:S04]  /*0ef0*/  FMUL.FTZ R17, R8, R17 ;  /* 0x0000001108117220 */ /* 0x000fc80000410000 */
[----:B------:R-:W-:-:S07]  /*0f00*/  FFMA.FTZ R17, R8, R17, 1 ;  /* 0x3f80000008117423 */ /* 0x000fce0000010011 */
.L_x_238:
[----:B------:R-:W-:Y:S05]  /*0f10*/  BSYNC B1 ;  /* 0x0000000000017941 */ /* 0x000fea0003800000 */
.L_x_236:
[----:B------:R-:W-:Y:S01]  /*0f20*/  IADD3 R8, R18, R9, RZ ;  /* 0x0000000912087210 */ /* 0x000fe20007ffe0ff */
[----:B------:R-:W-:Y:S01]  /*0f30*/  FADD.FTZ R0, R17, R0 ;  /* 0x0000000011007221 */ /* 0x000fe20000010000 */
[----:B------:R-:W-:Y:S01]  /*0f40*/  IADD3 R16, R16, -0x1, RZ ;  /* 0xffffffff10107810 */ /* 0x000fe20007ffe0ff */
[----:B------:R-:W-:Y:S02]  /*0f50*/  VIADD R9, R9, 0x1 ;  /* 0x0000000109097836 */ /* 0x000fe40000000000 */
[----:B------:R-:W-:Y:S01]  /*0f60*/  IMAD R8, R8, 0x4, R19 ;  /* 0x0000000408087824 */ /* 0x000fe200078e0213 */
[----:B------:R-:W-:-:S04]  /*0f70*/  ISETP.NE.AND P1, PT, R16, RZ, PT ;  /* 0x000000ff1000720c */ /* 0x000fc80003f25270 */
[----:B------:R0:W-:Y:S09]  /*0f80*/  STS [R8], R17 ;  /* 0x0000001108007388 */ /* 0x0001f20000000800 */
[----:B------:R-:W-:Y:S05]  /*0f90*/  @P1 BRA `(.L_x_239) ;  /* 0xfffffffc00881947 */ /* 0x000fea000383ffff */
.L_x_220:
[----:B------:R-:W-:Y:S05]  /*0fa0*/  BSYNC B2 ;  /* 0x0000000000027941 */ /* 0x000fea0003800000 */
.L_x_219:
[----:B------:R-:W-:Y:S01]  /*0fb0*/  BSSY B1, `(.L_x_240) ;  /* 0x000003a000017945 */ /* 0x000fe20003800000 */
[----:B------:R-:W-:-:S03]  /*0fc0*/  HFMA2.MMA R7, -RZ, RZ, 0, 0 ;  /* 0x00000000ff077435 */ /* 0x000fc600000001ff */
[----:B------:R-:W-:Y:S08]  /*0fd0*/  @!P0 BRA `(.L_x_241) ;  /* 0x0000000000dc8947 */ /* 0x000ff00003800000 */
[----:B0-----:R-:W-:Y:S01]  /*0fe0*/  LOP3.LUT R8, RZ, R12, RZ, 0x33, !PT ;  /* 0x0000000cff087212 */ /* 0x001fe200078e33ff */
[----:B------:R-:W-:Y:S01]  /*0ff0*/  BSSY B2, `(.L_x_242) ;  /* 0x0000022000027945 */ /* 0x000fe20003800000 */
[----:B------:R-:W-:Y:S02]  /*1000*/  IMAD.MOV.U32 R7, RZ, RZ, RZ ;  /* 0x000000ffff077224 */ /* 0x000fe400078e00ff */
[----:B------:R-:W-:-:S04]  /*1010*/  IADD3 R8, -R8, -0x2, -R31 ;  /* 0xfffffffe08087810 */ /* 0x000fc80007ffe91f */
[----:B------:R-:W-:Y:S02]  /*1020*/  ISETP.GE.U32.AND P0, PT, R8, 0x3, PT ;  /* 0x000000030800780c */ /* 0x000fe40003f06070 */
[----:B------:R-:W-:-:S11]  /*1030*/  LOP3.LUT R8, R13, 0x3, RZ, 0xc0, !PT ;  /* 0x000000030d087812 */ /* 0x000fd600078ec0ff */
[----:B------:R-:W-:Y:S05]  /*1040*/  @!P0 BRA `(.L_x_243) ;  /* 0x0000000000708947 */ /* 0x000fea0003800000 */
[----:B------:R-:W-:Y:S01]  /*1050*/  FSETP.NEU.FTZ.AND P0, PT, R0, RZ, PT ;  /* 0x000000ff0000720b */ /* 0x000fe20003f1d000 */
[----:B------:R-:W-:Y:S01]  /*1060*/  IMAD.MOV.U32 R7, RZ, RZ, RZ ;  /* 0x000000ffff077224 */ /* 0x000fe200078e00ff */
[----:B------:R-:W-:-:S11]  /*1070*/  IADD3 R23, R13, -R8, RZ ;  /* 0x800000080d177210 */ /* 0x000fd60007ffe0ff */
.L_x_246:
[----:B------:R-:W-:Y:S01]  /*1080*/  IADD3 R23, R23, -0x4, RZ ;  /* 0xfffffffc17177810 */ /* 0x000fe20007ffe0ff */
[----:B------:R-:W-:Y:S03]  /*1090*/  BSSY B3, `(.L_x_244) ;  /* 0x0000015000037945 */ /* 0x000fe60003800000 */
[----:B------:R-:W-:Y:S01]  /*10a0*/  ISETP.NE.AND P1, PT, R23, RZ, PT ;  /* 0x000000ff1700720c */ /* 0x000fe20003f25270 */
[----:B0-----:R-:W-:-:S12]  /*10b0*/  @!P0 BRA `(.L_x_245) ;  /* 0x0000000000488947 */ /* 0x001fd80003800000 */
[----:B------:R-:W0:Y:S01]  /*10c0*/  S2UR UR5, SR_CgaCtaId ;  /* 0x00000000000579c3 */ /* 0x000e220000008800 */
[----:B------:R-:W-:Y:S01]  /*10d0*/  UMOV UR4, 0x400 ;  /* 0x0000040000047882 */ /* 0x000fe20000000000 */
[----:B------:R-:W-:Y:S01]  /*10e0*/  IMAD R9, R26, R33, R7 ;  /* 0x000000211a097224 */ /* 0x000fe200078e0207 */
[----:B------:R-:W1:Y:S01]  /*10f0*/  MUFU.RCP R22, R0 ;  /* 0x0000000000167308 */ /* 0x000e620000001000 */
[----:B0-----:R-:W-:-:S06]  /*1100*/  ULEA UR4, UR5, UR4, 0x18 ;  /* 0x0000000405047291 */ /* 0x001fcc000f8ec03f */
[----:B------:R-:W-:-:S05]  /*1110*/  LEA R9, R9, UR4, 0x2 ;  /* 0x0000000409097c11 */ /* 0x000fca000f8e10ff */
[----:B------:R-:W1:Y:S04]  /*1120*/  LDS R15, [R9] ;  /* 0x00000000090f7984 */ /* 0x000e680000000800 */
[----:B------:R-:W0:Y:S04]  /*1130*/  LDS R17, [R9+0x4] ;  /* 0x0000040009117984 */ /* 0x000e280000000800 */
[----:B------:R-:W2:Y:S04]  /*1140*/  LDS R19, [R9+0x8] ;  /* 0x0000080009137984 */ /* 0x000ea80000000800 */
[----:B------:R-:W3:Y:S01]  /*1150*/  LDS R21, [R9+0xc] ;  /* 0x00000c0009157984 */ /* 0x000ee20000000800 */
[-C--:B-1----:R-:W-:Y:S01]  /*1160*/  FMUL.FTZ R16, R15, R22.reuse ;  /* 0x000000160f107220 */ /* 0x082fe20000410000 */
[----:B0-----:R-:W-:-:S04]  /*1170*/  FMUL.FTZ R18, R17, R22 ;  /* 0x0000001611127220 */ /* 0x001fc80000410000 */
[----:B------:R0:W-:Y:S01]  /*1180*/  STS [R9], R16 ;  /* 0x0000001009007388 */ /* 0x0001e20000000800 */
[----:B--2---:R-:W-:-:S03]  /*1190*/  FMUL.FTZ R20, R19, R22 ;  /* 0x0000001613147220 */ /* 0x004fc60000410000 */
[----:B------:R0:W-:Y:S01]  /*11a0*/  STS [R9+0x4], R18 ;  /* 0x0000041209007388 */ /* 0x0001e20000000800 */
[----:B---3--:R-:W-:-:S03]  /*11b0*/  FMUL.FTZ R22, R21, R22 ;  /* 0x0000001615167220 */ /* 0x008fc60000410000 */
[----:B------:R0:W-:Y:S04]  /*11c0*/  STS [R9+0x8], R20 ;  /* 0x0000081409007388 */ /* 0x0001e80000000800 */
[----:B------:R0:W-:Y:S02]  /*11d0*/  STS [R9+0xc], R22 ;  /* 0x00000c1609007388 */ /* 0x0001e40000000800 */
.L_x_245:
[----:B------:R-:W-:Y:S05]  /*11e0*/  BSYNC B3 ;  /* 0x0000000000037941 */ /* 0x000fea0003800000 */
.L_x_244:
[----:B------:R-:W-:Y:S01]  /*11f0*/  VIADD R7, R7, 0x4 ;  /* 0x0000000407077836 */ /* 0x000fe20000000000 */
[----:B------:R-:W-:Y:S06]  /*1200*/  @P1 BRA `(.L_x_246) ;  /* 0xfffffffc009c1947 */ /* 0x000fec000383ffff */
.L_x_243:
[----:B------:R-:W-:Y:S05]  /*1210*/  BSYNC B2 ;  /* 0x0000000000027941 */ /* 0x000fea0003800000 */
.L_x_242:
[----:B------:R-:W-:-:S13]  /*1220*/  ISETP.NE.AND P0, PT, R8, RZ, PT ;  /* 0x000000ff0800720c */ /* 0x000fda0003f05270 */
[----:B------:R-:W-:Y:S05]  /*1230*/  @!P0 BRA `(.L_x_241) ;  /* 0x0000000000448947 */ /* 0x000fea0003800000 */
[----:B------:R-:W-:-:S13]  /*1240*/  FSETP.NEU.FTZ.AND P1, PT, R0, RZ, PT ;  /* 0x000000ff0000720b */ /* 0x000fda0003f3d000 */
.L_x_249:
[----:B------:R-:W-:Y:S01]  /*1250*/  IADD3 R8, R8, -0x1, RZ ;  /* 0xffffffff08087810 */ /* 0x000fe20007ffe0ff */
[----:B------:R-:W-:Y:S03]  /*1260*/  BSSY B2, `(.L_x_247) ;  /* 0x000000c000027945 */ /* 0x000fe60003800000 */
[----:B------:R-:W-:Y:S01]  /*1270*/  ISETP.NE.AND P0, PT, R8, RZ, PT ;  /* 0x000000ff0800720c */ /* 0x000fe20003f05270 */
[----:B-1----:R-:W-:-:S12]  /*1280*/  @!P1 BRA `(.L_x_248) ;  /* 0x0000000000249947 */ /* 0x002fd80003800000 */
[----:B------:R-:W1:Y:S01]  /*1290*/  S2UR UR5, SR_CgaCtaId ;  /* 0x00000000000579c3 */ /* 0x000e620000008800 */
[----:B------:R-:W-:Y:S01]  /*12a0*/  UMOV UR4, 0x400 ;  /* 0x0000040000047882 */ /* 0x000fe20000000000 */
[----:B0-----:R-:W-:Y:S01]  /*12b0*/  IMAD R9, R26, R33, R7 ;  /* 0x000000211a097224 */ /* 0x001fe200078e0207 */
[----:B------:R-:W0:Y:S01]  /*12c0*/  MUFU.RCP R16, R0 ;  /* 0x0000000000107308 */ /* 0x000e220000001000 */
[----:B-1----:R-:W-:-:S06]  /*12d0*/  ULEA UR4, UR5, UR4, 0x18 ;  /* 0x0000000405047291 */ /* 0x002fcc000f8ec03f */
[----:B------:R-:W-:-:S05]  /*12e0*/  LEA R9, R9, UR4, 0x2 ;  /* 0x0000000409097c11 */ /* 0x000fca000f8e10ff */
[----:B------:R-:W0:Y:S02]  /*12f0*/  LDS R15, [R9] ;  /* 0x00000000090f7984 */ /* 0x000e240000000800 */
[----:B0-----:R-:W-:-:S05]  /*1300*/  FMUL.FTZ R16, R15, R16 ;  /* 0x000000100f107220 */ /* 0x001fca0000410000 */
[----:B------:R1:W-:Y:S02]  /*1310*/  STS [R9], R16 ;  /* 0x0000001009007388 */ /* 0x0003e40000000800 */
.L_x_248:
[----:B------:R-:W-:Y:S05]  /*1320*/  BSYNC B2 ;  /* 0x0000000000027941 */ /* 0x000fea0003800000 */
.L_x_247:
[----:B------:R-:W-:Y:S01]  /*1330*/  VIADD R7, R7, 0x1 ;  /* 0x0000000107077836 */ /* 0x000fe20000000000 */
[----:B------:R-:W-:Y:S06]  /*1340*/  @P0 BRA `(.L_x_249) ;  /* 0xfffffffc00c00947 */ /* 0x000fec000383ffff */
.L_x_241:
[----:B------:R-:W-:Y:S05]  /*1350*/  BSYNC B1 ;  /* 0x0000000000017941 */ /* 0x000fea0003800000 */
.L_x_240:
[----:B------:R-:W-:-:S13]  /*1360*/  ISETP.GE.AND P0, PT, R6, R7, PT ;  /* 0x000000070600720c */ /* 0x000fda0003f06270 */
[----:B------:R-:W-:Y:S05]  /*1370*/  @!P0 BRA `(.L_x_216) ;  /* 0x0000000000848947 */ /* 0x000fea0003800000 */
[----:B------:R-:W-:Y:S01]  /*1380*/  IADD3 R0, -R7, 0x1, R6 ;  /* 0x0000000107007810 */ /* 0x000fe20007ffe106 */
[----:B------:R-:W-:Y:S01]  /*1390*/  BSSY B1, `(.L_x_250) ;  /* 0x0000010000017945 */ /* 0x000fe20003800000 */
[----:B0-----:R-:W-:Y:S02]  /*13a0*/  IADD3 R8, R6, -R7, RZ ;  /* 0x8000000706087210 */ /* 0x001fe40007ffe0ff */
[----:B------:R-:W-:Y:S02]  /*13b0*/  LOP3.LUT P0, R0, R0, 0x3, RZ, 0xc0, !PT ;  /* 0x0000000300007812 */ /* 0x000fe4000780c0ff */
[----:B------:R-:W-:-:S11]  /*13c0*/  ISETP.GE.U32.AND P1, PT, R8, 0x3, PT ;  /* 0x000000030800780c */ /* 0x000fd60003f26070 */
[----:B------:R-:W-:Y:S05]  /*13d0*/  @!P0 BRA `(.L_x_251) ;  /* 0x00000000002c8947 */ /* 0x000fea0003800000 */
[----:B-1----:R-:W0:Y:S01]  /*13e0*/  S2R R9, SR_CgaCtaId ;  /* 0x0000000000097919 */ /* 0x002e220000008800 */
[----:B------:R-:W-:Y:S01]  /*13f0*/  MOV R8, 0x400 ;  /* 0x0000040000087802 */ /* 0x000fe20000000f00 */
[----:B------:R-:W-:-:S03]  /*1400*/  IMAD R16, R26, R33, RZ ;  /* 0x000000211a107224 */ /* 0x000fc600078e02ff */
[----:B0-----:R-:W-:-:S07]  /*1410*/  LEA R9, R9, R8, 0x18 ;  /* 0x0000000809097211 */ /* 0x001fce00078ec0ff */
.L_x_252:
[----:B------:R-:W-:Y:S01]  /*1420*/  IMAD.IADD R8, R16, 0x1, R7 ;  /* 0x0000000110087824 */ /* 0x000fe200078e0207 */
[----:B------:R-:W-:Y:S01]  /*1430*/  IADD3 R7, R7, 0x1, RZ ;  /* 0x0000000107077810 */ /* 0x000fe20007ffe0ff */
[----:B------:R-:W-:-:S03]  /*1440*/  VIADD R0, R0, 0xffffffff ;  /* 0xffffffff00007836 */ /* 0x000fc60000000000 */
[----:B------:R-:W-:Y:S02]  /*1450*/  LEA R8, R8, R9, 0x2 ;  /* 0x0000000908087211 */ /* 0x000fe400078e10ff */
[----:B------:R-:W-:-:S03]  /*1460*/  ISETP.NE.AND P0, PT, R0, RZ, PT ;  /* 0x000000ff0000720c */ /* 0x000fc60003f05270 */
[----:B------:R0:W-:Y:S10]  /*1470*/  STS [R8], RZ ;  /* 0x000000ff08007388 */ /* 0x0001f40000000800 */
[----:B0-----:R-:W-:Y:S05]  /*1480*/  @P0 BRA `(.L_x_252) ;  /* 0xfffffffc00e40947 */ /* 0x001fea000383ffff */
.L_x_251:
[----:B------:R-:W-:Y:S05]  /*1490*/  BSYNC B1 ;  /* 0x0000000000017941 */ /* 0x000fea0003800000 */
.L_x_250:
[----:B------:R-:W-:Y:S05]  /*14a0*/  @!P1 BRA `(.L_x_216) ;  /* 0x0000000000389947 */ /* 0x000fea0003800000 */
[----:B-1----:R-:W0:Y:S01]  /*14b0*/  S2R R9, SR_CgaCtaId ;  /* 0x0000000000097919 */ /* 0x002e220000008800 */
[----:B------:R-:W-:Y:S01]  /*14c0*/  MOV R8, 0x400 ;  /* 0x0000040000087802 */ /* 0x000fe20000000f00 */
[----:B------:R-:W-:-:S03]  /*14d0*/  IMAD R0, R26, R33, RZ ;  /* 0x000000211a007224 */ /* 0x000fc600078e02ff */
[----:B0-----:R-:W-:-:S07]  /*14e0*/  LEA R8, R9, R8, 0x18 ;  /* 0x0000000809087211 */ /* 0x001fce00078ec0ff */
.L_x_253:
[----:B------:R-:W-:-:S05]  /*14f0*/  IMAD.IADD R9, R0, 0x1, R7 ;  /* 0x0000000100097824 */ /* 0x000fca00078e0207 */
[----:B--2---:R-:W-:Y:S01]  /*1500*/  LEA R15, R9, R8, 0x2 ;  /* 0x00000008090f7211 */ /* 0x004fe200078e10ff */
[C---:B------:R-:W-:Y:S01]  /*1510*/  VIADD R9, R7.reuse, 0x3 ;  /* 0x0000000307097836 */ /* 0x040fe20000000000 */
[----:B------:R-:W-:-:S03]  /*1520*/  IADD3 R7, R7, 0x4, RZ ;  /* 0x0000000407077810 */ /* 0x000fc60007ffe0ff */
[----:B------:R2:W-:Y:S01]  /*1530*/  STS [R15], RZ ;  /* 0x000000ff0f007388 */ /* 0x0005e20000000800 */
[----:B------:R-:W-:-:S03]  /*1540*/  ISETP.GE.AND P0, PT, R9, R6, PT ;  /* 0x000000060900720c */ /* 0x000fc60003f06270 */
[----:B------:R2:W-:Y:S04]  /*1550*/  STS [R15+0x4], RZ ;  /* 0x000004ff0f007388 */ /* 0x0005e80000000800 */
[----:B------:R2:W-:Y:S04]  /*1560*/  STS [R15+0x8], RZ ;  /* 0x000008ff0f007388 */ /* 0x0005e80000000800 */
[----:B------:R2:W-:Y:S02]  /*1570*/  STS [R15+0xc], RZ ;  /* 0x00000cff0f007388 */ /* 0x0005e40000000800 */
[----:B------:R-:W-:Y:S05]  /*1580*/  @!P0 BRA `(.L_x_253) ;  /* 0xfffffffc00d88947 */ /* 0x000fea000383ffff */
.L_x_216:
[----:B------:R-:W-:Y:S05]  /*1590*/  BSYNC B0 ;  /* 0x0000000000007941 */ /* 0x000fea0003800000 */
.L_x_215:
[----:B------:R-:W-:Y:S01]  /*15a0*/  ISETP.NE.AND P0, PT, R33, RZ, PT ;  /* 0x000000ff2100720c */ /* 0x000fe20003f05270 */
[----:B------:R-:W-:-:S12]  /*15b0*/  BSSY B0, `(.L_x_254) ;  /* 0x000011c000007945 */ /* 0x000fd80003800000 */
[----:B------:R-:W-:Y:S05]  /*15c0*/  @P0 BRA `(.L_x_255) ;  /* 0x0000001000680947 */ /* 0x000fea0003800000 */
[----:B------:R-:W3:Y:S01]  /*15d0*/  LDC R7, c[0x0][0x210] ;  /* 0x00008400ff077b82 */ /* 0x000ee20000000800 */
[----:B------:R-:W-:Y:S01]  /*15e0*/  I2FP.F32.S32 R6, R29 ;  /* 0x0000001d00067245 */ /* 0x000fe20000201400 */
[----:B------:R-:W-:Y:S01]  /*15f0*/  IMAD.MOV.U32 R0, RZ, RZ, 0x3f800000 ;  /* 0x3f800000ff007424 */ /* 0x000fe200078e00ff */
[----:B---3--:R-:W-:-:S03]  /*1600*/  FSETP.GE.FTZ.AND P0, PT, R7, 1, PT ;  /* 0x3f8000000700780b */ /* 0x008fc60003f16000 */
[----:B------:R-:W-:-:S10]  /*1610*/  FFMA.FTZ R5, -R5, R7, R6 ;  /* 0x0000000705057223 */ /* 0x000fd40000010106 */
[----:B------:R-:W-:Y:S05]  /*1620*/  @!P0 BRA `(.L_x_256) ;  /* 0x0000000000588947 */ /* 0x000fea0003800000 */
[----:B------:R-:W-:-:S06]  /*1630*/  FMUL.FTZ R6, R7, 1 ;  /* 0x3f80000007067820 */ /* 0x000fcc0000410000 */
[----:B------:R-:W0:Y:S08]  /*1640*/  F2F.F64.F32 R6, R6 ;  /* 0x0000000600067310 */ /* 0x000e300000201800 */
[----:B01----:R-:W0:Y:S01]  /*1650*/  MUFU.RCP64H R9, R7 ;  /* 0x0000000700097308 */ /* 0x003e220000001800 */
        /* <DEDUP_REMOVED lines=10> */
[----:B------:R-:W-:-:S03]  /*1700*/  MOV R9, R7 ;  /* 0x0000000700097202 */ /* 0x000fc60000000f00 */
[----:B--2---:R-:W-:Y:S01]  /*1710*/  VIADD R15, R0, 0xfff00000 ;  /* 0xfff00000000f7836 */ /* 0x004fe20000000000 */
[----:B------:R-:W-:-:S07]  /*1720*/  MOV R0, 0x1740 ;  /* 0x0000174000007802 */ /* 0x000fce0000000f00 */
[----:B------:R-:W-:Y:S05]  /*1730*/  CALL.REL.NOINC `($__internal_2_$__cuda_sm20_dblrcp_rn_slowpath_v3) ;  /* 0x00000024003c7944 */ /* 0x000fea0003c00000 */
.L_x_257:
[----:B------:R-:W-:Y:S01]  /*1740*/  UMOV UR4, 0xf0000000 ;  /* 0xf000000000047882 */ /* 0x000fe20000000000 */
[----:B------:R-:W-:Y:S01]  /*1750*/  UMOV UR5, 0x380fffff ;  /* 0x380fffff00057882 */ /* 0x000fe20000000000 */
[----:B------:R-:W0:Y:S01]  /*1760*/  F2F.F32.F64 R0, R16 ;  /* 0x0000001000007310 */ /* 0x000e220000301000 */
[----:B------:R-:W-:-:S14]  /*1770*/  DSETP.GEU.AND P0, PT, |R16|, UR4, PT ;  /* 0x0000000410007e2a */ /* 0x000fdc000bf0e200 */
[----:B0-----:R-:W-:-:S07]  /*1780*/  @!P0 FMUL R0, R0, 1.175494350822287508e-38 ;  /* 0x0080000000008820 */ /* 0x001fce0000400000 */
.L_x_256:
[----:B------:R-:W-:Y:S01]  /*1790*/  ISETP.GE.AND P0, PT, R11, 0x1, PT ;  /* 0x000000010b00780c */ /* 0x000fe20003f06270 */
[----:B------:R-:W-:Y:S01]  /*17a0*/  BSSY B2, `(.L_x_258) ;  /* 0x00000a0000027945 */ /* 0x000fe20003800000 */
[----:B01----:R-:W-:-:S11]  /*17b0*/  MOV R9, RZ ;  /* 0x000000ff00097202 */ /* 0x003fd60000000f00 */
[----:B------:R-:W-:Y:S05]  /*17c0*/  @!P0 BRA `(.L_x_259) ;  /* 0x0000000800748947 */ /* 0x000fea0003800000 */
[----:B------:R-:W-:Y:S01]  /*17d0*/  LOP3.LUT R6, RZ, R10, RZ, 0x33, !PT ;  /* 0x0000000aff067212 */ /* 0x000fe200078e33ff */
[----:B------:R-:W-:Y:S01]  /*17e0*/  BSSY B1, `(.L_x_260) ;  /* 0x0000078000017945 */ /* 0x000fe20003800000 */
[----:B------:R-:W-:Y:S02]  /*17f0*/  CS2R R8, SRZ ;  /* 0x0000000000087805 */ /* 0x000fe4000001ff00 */
[----:B------:R-:W-:-:S04]  /*1800*/  IADD3 R6, -R6, -0x2, -R29 ;  /* 0xfffffffe06067810 */ /* 0x000fc80007ffe91d */
[----:B------:R-:W-:Y:S02]  /*1810*/  ISETP.GE.U32.AND P1, PT, R6, 0x3, PT ;  /* 0x000000030600780c */ /* 0x000fe40003f26070 */
[----:B------:R-:W-:-:S11]  /*1820*/  LOP3.LUT R6, R11, 0x3, RZ, 0xc0, !PT ;  /* 0x000000030b067812 */ /* 0x000fd600078ec0ff */
[----:B------:R-:W-:Y:S05]  /*1830*/  @!P1 BRA `(.L_x_261) ;  /* 0x0000000400c89947 */ /* 0x000fea0003800000 */
[----:B------:R-:W0:Y:S01]  /*1840*/  S2UR UR5, SR_CgaCtaId ;  /* 0x00000000000579c3 */ /* 0x000e220000008800 */
[----:B------:R-:W-:Y:S01]  /*1850*/  VIADD R8, R4, 0x1 ;  /* 0x0000000104087836 */ /* 0x000fe20000000000 */
[----:B------:R-:W-:Y:S01]  /*1860*/  UMOV UR4, 0x400 ;  /* 0x0000040000047882 */ /* 0x000fe20000000000 */
[----:B------:R-:W-:-:S04]  /*1870*/  IMAD R7, R26, UR6, RZ ;  /* 0x000000061a077c24 */ /* 0x000fc8000f8e02ff */
[----:B------:R-:W-:Y:S01]  /*1880*/  IMAD R7, R8, R2, R7 ;  /* 0x0000000208077224 */ /* 0x000fe200078e0207 */
[----:B------:R-:W-:Y:S02]  /*1890*/  IADD3 R2, R11, -R6, RZ ;  /* 0x800000060b027210 */ /* 0x000fe40007ffe0ff */
[----:B------:R-:W-:Y:S01]  /*18a0*/  CS2R R8, SRZ ;  /* 0x0000000000087805 */ /* 0x000fe2000001ff00 */
[----:B0-----:R-:W-:-:S06]  /*18b0*/  ULEA UR4, UR5, UR4, 0x18 ;  /* 0x0000000405047291 */ /* 0x001fcc000f8ec03f */
[----:B------:R-:W-:-:S07]  /*18c0*/  LEA R7, R7, UR4, 0x2 ;  /* 0x0000000407077c11 */ /* 0x000fce000f8e10ff */
.L_x_274:
[----:B------:R-:W-:Y:S01]  /*18d0*/  I2FP.F32.S32 R16, R8 ;  /* 0x0000000800107245 */ /* 0x000fe20000201400 */
[----:B------:R-:W-:Y:S04]  /*18e0*/  BSSY B3, `(.L_x_262) ;  /* 0x0000014000037945 */ /* 0x000fe80003800000 */
[----:B------:R-:W-:-:S04]  /*18f0*/  FADD.FTZ R16, R5, R16 ;  /* 0x0000001005107221 */ /* 0x000fc80000010000 */
[----:B--2---:R-:W-:-:S04]  /*1900*/  FADD.FTZ R15, R16, 0.5 ;  /* 0x3f000000100f7421 */ /* 0x004fc80000010000 */
        /* <DEDUP_REMOVED lines=13> */
.L_x_263:
[----:B------:R-:W-:-:S05]  /*19e0*/  MOV R16, 0x3fc00000 ;  /* 0x3fc0000000107802 */ /* 0x000fca0000000f00 */
[----:B------:R-:W-:-:S04]  /*19f0*/  FFMA.FTZ R16, R15, R16, -2.5 ;  /* 0xc02000000f107423 */ /* 0x000fc80000010010 */
[----:B------:R-:W-:-:S04]  /*1a00*/  FMUL.FTZ R16, R15, R16 ;  /* 0x000000100f107220 */ /* 0x000fc80000410000 */
[----:B------:R-:W-:-:S07]  /*1a10*/  FFMA.FTZ R16, R15, R16, 1 ;  /* 0x3f8000000f107423 */ /* 0x000fce0000010010 */
.L_x_264:
[----:B------:R-:W-:Y:S05]  /*1a20*/  BSYNC B3 ;  /* 0x0000000000037941 */ /* 0x000fea0003800000 */
.L_x_262:
        /* <DEDUP_REMOVED lines=20> */
.L_x_266:
[----:B------:R-:W-:-:S04]  /*1b70*/  IMAD.MOV.U32 R16, RZ, RZ, 0x3fc00000 ;  /* 0x3fc00000ff107424 */ /* 0x000fc800078e00ff */
[----:B------:R-:W-:-:S04]  /*1b80*/  FFMA.FTZ R16, R15, R16, -2.5 ;  /* 0xc02000000f107423 */ /* 0x000fc80000010010 */
[----:B------:R-:W-:-:S04]  /*1b90*/  FMUL.FTZ R16, R15, R16 ;  /* 0x000000100f107220 */ /* 0x000fc80000410000 */
[----:B------:R-:W-:-:S07]  /*1ba0*/  FFMA.FTZ R16, R15, R16, 1 ;  /* 0x3f8000000f107423 */ /* 0x000fce0000010010 */
.L_x_267:
[----:B------:R-:W-:Y:S05]  /*1bb0*/  BSYNC B3 ;  /* 0x0000000000037941 */ /* 0x000fea0003800000 */
.L_x_265:
        /* <DEDUP_REMOVED lines=20> */
.L_x_269:
[----:B------:R-:W-:-:S05]  /*1d00*/  MOV R16, 0x3fc00000 ;  /* 0x3fc0000000107802 */ /* 0x000fca0000000f00 */
[----:B------:R-:W-:-:S04]  /*1d10*/  FFMA.FTZ R16, R9, R16, -2.5 ;  /* 0xc020000009107423 */ /* 0x000fc80000010010 */
[----:B------:R-:W-:-:S04]  /*1d20*/  FMUL.FTZ R16, R9, R16 ;  /* 0x0000001009107220 */ /* 0x000fc80000410000 */
[----:B------:R-:W-:-:S07]  /*1d30*/  FFMA.FTZ R16, R9, R16, 1 ;  /* 0x3f80000009107423 */ /* 0x000fce0000010010 */
.L_x_270:
[----:B------:R-:W-:Y:S05]  /*1d40*/  BSYNC B3 ;  /* 0x0000000000037941 */ /* 0x000fea0003800000 */
.L_x_268:
        /* <DEDUP_REMOVED lines=20> */
.L_x_272:
[----:B------:R-:W-:-:S04]  /*1e90*/  IMAD.MOV.U32 R16, RZ, RZ, 0x3fc00000 ;  /* 0x3fc00000ff107424 */ /* 0x000fc800078e00ff */
[----:B------:R-:W-:-:S04]  /*1ea0*/  FFMA.FTZ R16, R9, R16, -2.5 ;  /* 0xc020000009107423 */ /* 0x000fc80000010010 */
[----:B------:R-:W-:-:S04]  /*1eb0*/  FMUL.FTZ R16, R9, R16 ;  /* 0x0000001009107220 */ /* 0x000fc80000410000 */
[----:B------:R-:W-:-:S07]  /*1ec0*/  FFMA.FTZ R16, R9, R16, 1 ;  /* 0x3f80000009107423 */ /* 0x000fce0000010010 */
.L_x_273:
[----:B------:R-:W-:Y:S05]  /*1ed0*/  BSYNC B3 ;  /* 0x0000000000037941 */ /* 0x000fea0003800000 */
.L_x_271:
        /* <DEDUP_REMOVED lines=8> */
.L_x_261:
[----:B------:R-:W-:Y:S05]  /*1f60*/  BSYNC B1 ;  /* 0x0000000000017941 */ /* 0x000fea0003800000 */
.L_x_260:
[----:B------:R-:W-:-:S13]  /*1f70*/  ISETP.NE.AND P1, PT, R6, RZ, PT ;  /* 0x000000ff0600720c */ /* 0x000fda0003f25270 */
[----:B------:R-:W-:Y:S05]  /*1f80*/  @!P1 BRA `(.L_x_259) ;  /* 0x0000000000849947 */ /* 0x000fea0003800000 */
[----:B------:R-:W0:Y:S01]  /*1f90*/  S2R R7, SR_CgaCtaId ;  /* 0x0000000000077919 */ /* 0x000e220000008800 */
[----:B------:R-:W-:-:S04]  /*1fa0*/  MOV R2, 0x400 ;  /* 0x0000040000027802 */ /* 0x000fc80000000f00 */
[----:B0-----:R-:W-:-:S07]  /*1fb0*/  LEA R16, R7, R2, 0x18 ;  /* 0x0000000207107211 */ /* 0x001fce00078ec0ff */
.L_x_278:
        /* <DEDUP_REMOVED lines=17> */
.L_x_276:
[----:B------:R-:W-:-:S04]  /*20d0*/  IMAD.MOV.U32 R2, RZ, RZ, 0x3fc00000 ;  /* 0x3fc00000ff027424 */ /* 0x000fc800078e00ff */
[----:B------:R-:W-:-:S04]  /*20e0*/  FFMA.FTZ R2, R7, R2, -2.5 ;  /* 0xc020000007027423 */ /* 0x000fc80000010002 */
[----:B------:R-:W-:-:S04]  /*20f0*/  FMUL.FTZ R2, R7, R2 ;  /* 0x0000000207027220 */ /* 0x000fc80000410000 */
[----:B------:R-:W-:-:S07]  /*2100*/  FFMA.FTZ R2, R7, R2, 1 ;  /* 0x3f80000007027423 */ /* 0x000fce0000010002 */
.L_x_277:
[----:B------:R-:W-:Y:S05]  /*2110*/  BSYNC B1 ;  /* 0x0000000000017941 */ /* 0x000fea0003800000 */
.L_x_275:
[----:B------:R-:W-:Y:S01]  /*2120*/  IADD3 R7, R27, R8, RZ ;  /* 0x000000081b077210 */ /* 0x000fe20007ffe0ff */
[----:B------:R-:W-:Y:S01]  /*2130*/  FADD.FTZ R9, R2, R9 ;  /* 0x0000000902097221 */ /* 0x000fe20000010000 */
[----:B------:R-:W-:Y:S02]  /*2140*/  IADD3 R6, R6, -0x1, RZ ;  /* 0xffffffff06067810 */ /* 0x000fe40007ffe0ff */
[----:B------:R-:W-:Y:S01]  /*2150*/  IADD3 R8, R8, 0x1, RZ ;  /* 0x0000000108087810 */ /* 0x000fe20007ffe0ff */
[----:B------:R-:W-:Y:S01]  /*2160*/  IMAD R7, R7, 0x4, R16 ;  /* 0x0000000407077824 */ /* 0x000fe200078e0210 */
[----:B------:R-:W-:-:S04]  /*2170*/  ISETP.NE.AND P1, PT, R6, RZ, PT ;  /* 0x000000ff0600720c */ /* 0x000fc80003f25270 */
[----:B------:R0:W-:Y:S09]  /*2180*/  STS [R7], R2 ;  /* 0x0000000207007388 */ /* 0x0001f20000000800 */
[----:B------:R-:W-:Y:S05]  /*2190*/  @P1 BRA `(.L_x_278) ;  /* 0xfffffffc00881947 */ /* 0x000fea000383ffff */
.L_x_259:
[----:B------:R-:W-:Y:S05]  /*21a0*/  BSYNC B2 ;  /* 0x0000000000027941 */ /* 0x000fea0003800000 */
.L_x_258:
[----:B------:R-:W-:Y:S01]  /*21b0*/  BSSY B1, `(.L_x_279) ;  /* 0x000003a000017945 */ /* 0x000fe20003800000 */
[----:B------:R-:W-:-:S03]  /*21c0*/  IMAD.MOV.U32 R5, RZ, RZ, RZ ;  /* 0x000000ffff057224 */ /* 0x000fc600078e00ff */
[----:B------:R-:W-:Y:S05]  /*21d0*/  @!P0 BRA `(.L_x_280) ;  /* 0x0000000000dc8947 */ /* 0x000fea0003800000 */
[----:B------:R-:W-:Y:S01]  /*21e0*/  LOP3.LUT R10, RZ, R10, RZ, 0x33, !PT ;  /* 0x0000000aff0a7212 */ /* 0x000fe200078e33ff */
[----:B------:R-:W-:Y:S01]  /*21f0*/  BSSY B2, `(.L_x_281) ;  /* 0x0000022000027945 */ /* 0x000fe20003800000 */
[----:B------:R-:W-:Y:S01]  /*2200*/  HFMA2.MMA R5, -RZ, RZ, 0, 0 ;  /* 0x00000000ff057435 */ /* 0x000fe200000001ff */
[----:B------:R-:W-:Y:S02]  /*2210*/  LOP3.LUT R0, R11, 0x3, RZ, 0xc0, !PT ;  /* 0x000000030b007812 */ /* 0x000fe400078ec0ff */
[----:B------:R-:W-:-:S04]  /*2220*/  IADD3 R10, -R10, -0x2, -R29 ;  /* 0xfffffffe0a0a7810 */ /* 0x000fc80007ffe91d */
[----:B------:R-:W-:-:S13]  /*2230*/  ISETP.GE.U32.AND P0, PT, R10, 0x3, PT ;  /* 0x000000030a00780c */ /* 0x000fda0003f06070 */
[----:B------:R-:W-:Y:S05]  /*2240*/  @!P0 BRA `(.L_x_282) ;  /* 0x0000000000708947 */ /* 0x000fea0003800000 */
[----:B------:R-:W-:Y:S01]  /*2250*/  FSETP.NEU.FTZ.AND P0, PT, R9, RZ, PT ;  /* 0x000000ff0900720b */ /* 0x000fe20003f1d000 */
[----:B------:R-:W-:Y:S01]  /*2260*/  IMAD.MOV.U32 R5, RZ, RZ, RZ ;  /* 0x000000ffff057224 */ /* 0x000fe200078e00ff */
[----:B------:R-:W-:-:S11]  /*2270*/  IADD3 R18, R11, -R0, RZ ;  /* 0x800000000b127210 */ /* 0x000fd60007ffe0ff */
.L_x_285:
[----:B------:R-:W-:Y:S01]  /*2280*/  IADD3 R18, R18, -0x4, RZ ;  /* 0xfffffffc12127810 */ /* 0x000fe20007ffe0ff */
[----:B------:R-:W-:Y:S03]  /*2290*/  BSSY B3, `(.L_x_283) ;  /* 0x0000015000037945 */ /* 0x000fe60003800000 */
[----:B------:R-:W-:Y:S01]  /*22a0*/  ISETP.NE.AND P1, PT, R18, RZ, PT ;  /* 0x000000ff1200720c */ /* 0x000fe20003f25270 */
[----:B----4-:R-:W-:-:S12]  /*22b0*/  @!P0 BRA `(.L_x_284) ;  /* 0x0000000000488947 */ /* 0x010fd80003800000 */
[----:B------:R-:W1:Y:S01]  /*22c0*/  S2UR UR5, SR_CgaCtaId ;  /* 0x00000000000579c3 */ /* 0x000e620000008800 */
[----:B------:R-:W-:Y:S01]  /*22d0*/  UMOV UR4, 0x400 ;  /* 0x0000040000047882 */ /* 0x000fe20000000000 */
[----:B0-----:R-:W-:Y:S01]  /*22e0*/  IADD3 R2, R27, R5, RZ ;  /* 0x000000051b027210 */ /* 0x001fe20007ffe0ff */
[----:B------:R-:W0:Y:S01]  /*22f0*/  MUFU.RCP R19, R9 ;  /* 0x0000000900137308 */ /* 0x000e220000001000 */
[----:B-1----:R-:W-:-:S06]  /*2300*/  ULEA UR4, UR5, UR4, 0x18 ;  /* 0x0000000405047291 */ /* 0x002fcc000f8ec03f */
[----:B------:R-:W-:-:S05]  /*2310*/  LEA R2, R2, UR4, 0x2 ;  /* 0x0000000402027c11 */ /* 0x000fca000f8e10ff */
[----:B------:R-:W0:Y:S04]  /*2320*/  LDS R6, [R2] ;  /* 0x0000000002067984 */ /* 0x000e280000000800 */
[----:B------:R-:W2:Y:S04]  /*2330*/  LDS R8, [R2+0x4] ;  /* 0x0000040002087984 */ /* 0x000ea80000000800 */
[----:B------:R-:W1:Y:S04]  /*2340*/  LDS R10, [R2+0x8] ;  /* 0x00000800020a7984 */ /* 0x000e680000000800 */
[----:B------:R-:W3:Y:S01]  /*2350*/  LDS R16, [R2+0xc] ;  /* 0x00000c0002107984 */ /* 0x000ee20000000800 */
[-C--:B0-----:R-:W-:Y:S01]  /*2360*/  FMUL.FTZ R7, R6, R19.reuse ;  /* 0x0000001306077220 */ /* 0x081fe20000410000 */
[----:B--2---:R-:W-:-:S04]  /*2370*/  FMUL.FTZ R15, R8, R19 ;  /* 0x00000013080f7220 */ /* 0x004fc80000410000 */
[----:B------:R4:W-:Y:S01]  /*2380*/  STS [R2], R7 ;  /* 0x0000000702007388 */ /* 0x0009e20000000800 */
[----:B-1----:R-:W-:-:S03]  /*2390*/  FMUL.FTZ R17, R10, R19 ;  /* 0x000000130a117220 */ /* 0x002fc60000410000 */
[----:B------:R4:W-:Y:S01]  /*23a0*/  STS [R2+0x4], R15 ;  /* 0x0000040f02007388 */ /* 0x0009e20000000800 */
[----:B---3--:R-:W-:-:S03]  /*23b0*/  FMUL.FTZ R19, R16, R19 ;  /* 0x0000001310137220 */ /* 0x008fc60000410000 */
[----:B------:R4:W-:Y:S04]  /*23c0*/  STS [R2+0x8], R17 ;  /* 0x0000081102007388 */ /* 0x0009e80000000800 */
[----:B------:R4:W-:Y:S02]  /*23d0*/  STS [R2+0xc], R19 ;  /* 0x00000c1302007388 */ /* 0x0009e40000000800 */
.L_x_284:
[----:B------:R-:W-:Y:S05]  /*23e0*/  BSYNC B3 ;  /* 0x0000000000037941 */ /* 0x000fea0003800000 */
.L_x_283:
[----:B------:R-:W-:Y:S01]  /*23f0*/  VIADD R5, R5, 0x4 ;  /* 0x0000000405057836 */ /* 0x000fe20000000000 */
[----:B------:R-:W-:Y:S06]  /*2400*/  @P1 BRA `(.L_x_285) ;  /* 0xfffffffc009c1947 */ /* 0x000fec000383ffff */
.L_x_282:
[----:B------:R-:W-:Y:S05]  /*2410*/  BSYNC B2 ;  /* 0x0000000000027941 */ /* 0x000fea0003800000 */
.L_x_281:
[----:B------:R-:W-:-:S13]  /*2420*/  ISETP.NE.AND P0, PT, R0, RZ, PT ;  /* 0x000000ff0000720c */ /* 0x000fda0003f05270 */
[----:B------:R-:W-:Y:S05]  /*2430*/  @!P0 BRA `(.L_x_280) ;  /* 0x0000000000448947 */ /* 0x000fea0003800000 */
[----:B------:R-:W-:-:S13]  /*2440*/  FSETP.NEU.FTZ.AND P1, PT, R9, RZ, PT ;  /* 0x000000ff0900720b */ /* 0x000fda0003f3d000 */
.L_x_288:
[----:B------:R-:W-:Y:S01]  /*2450*/  IADD3 R0, R0, -0x1, RZ ;  /* 0xffffffff00007810 */ /* 0x000fe20007ffe0ff */
[----:B------:R-:W-:Y:S03]  /*2460*/  BSSY B2, `(.L_x_286) ;  /* 0x000000c000027945 */ /* 0x000fe60003800000 */
[----:B------:R-:W-:Y:S01]  /*2470*/  ISETP.NE.AND P0, PT, R0, RZ, PT ;  /* 0x000000ff0000720c */ /* 0x000fe20003f05270 */
[----:B-1----:R-:W-:-:S12]  /*2480*/  @!P1 BRA `(.L_x_287) ;  /* 0x0000000000249947 */ /* 0x002fd80003800000 */
[----:B------:R-:W1:Y:S01]  /*2490*/  S2UR UR5, SR_CgaCtaId ;  /* 0x00000000000579c3 */ /* 0x000e620000008800 */
[----:B------:R-:W-:Y:S01]  /*24a0*/  UMOV UR4, 0x400 ;  /* 0x0000040000047882 */ /* 0x000fe20000000000 */
[----:B0---4-:R-:W-:Y:S01]  /*24b0*/  IADD3 R2, R27, R5, RZ ;  /* 0x000000051b027210 */ /* 0x011fe20007ffe0ff */
[----:B------:R-:W0:Y:S01]  /*24c0*/  MUFU.RCP R7, R9 ;  /* 0x0000000900077308 */ /* 0x000e220000001000 */
[----:B-1----:R-:W-:-:S06]  /*24d0*/  ULEA UR4, UR5, UR4, 0x18 ;  /* 0x0000000405047291 */ /* 0x002fcc000f8ec03f */
[----:B------:R-:W-:-:S05]  /*24e0*/  LEA R2, R2, UR4, 0x2 ;  /* 0x0000000402027c11 */ /* 0x000fca000f8e10ff */
[----:B------:R-:W0:Y:S02]  /*24f0*/  LDS R6, [R2] ;  /* 0x0000000002067984 */ /* 0x000e240000000800 */
[----:B0-----:R-:W-:-:S05]  /*2500*/  FMUL.FTZ R7, R6, R7 ;  /* 0x0000000706077220 */ /* 0x001fca0000410000 */
[----:B------:R1:W-:Y:S02]  /*2510*/  STS [R2], R7 ;  /* 0x0000000702007388 */ /* 0x0003e40000000800 */
.L_x_287:
[----:B------:R-:W-:Y:S05]  /*2520*/  BSYNC B2 ;  /* 0x0000000000027941 */ /* 0x000fea0003800000 */
.L_x_286:
[----:B------:R-:W-:Y:S01]  /*2530*/  VIADD R5, R5, 0x1 ;  /* 0x0000000105057836 */ /* 0x000fe20000000000 */
[----:B------:R-:W-:Y:S06]  /*2540*/  @P0 BRA `(.L_x_288) ;  /* 0xfffffffc00c00947 */ /* 0x000fec000383ffff */
.L_x_280:
[----:B------:R-:W-:Y:S05]  /*2550*/  BSYNC B1 ;  /* 0x0000000000017941 */ /* 0x000fea0003800000 */
.L_x_279:
[----:B------:R-:W-:-:S13]  /*2560*/  ISETP.GE.AND P0, PT, R4, R5, PT ;  /* 0x000000050400720c */ /* 0x000fda0003f06270 */
[----:B------:R-:W-:Y:S05]  /*2570*/  @!P0 BRA `(.L_x_255) ;  /* 0x00000000007c8947 */ /* 0x000fea0003800000 */
[----:B------:R-:W-:Y:S01]  /*2580*/  IADD3 R0, -R5, 0x1, R4 ;  /* 0x0000000105007810 */ /* 0x000fe20007ffe104 */
[----:B------:R-:W-:Y:S01]  /*2590*/  BSSY B1, `(.L_x_289) ;  /* 0x000000f000017945 */ /* 0x000fe20003800000 */
[----:B01--4-:R-:W-:Y:S02]  /*25a0*/  IADD3 R2, R4, -R5, RZ ;  /* 0x8000000504027210 */ /* 0x013fe40007ffe0ff */
[----:B------:R-:W-:Y:S02]  /*25b0*/  LOP3.LUT P0, R0, R0, 0x3, RZ, 0xc0, !PT ;  /* 0x0000000300007812 */ /* 0x000fe4000780c0ff */
[----:B------:R-:W-:-:S11]  /*25c0*/  ISETP.GE.U32.AND P1, PT, R2, 0x3, PT ;  /* 0x000000030200780c */ /* 0x000fd60003f26070 */
[----:B------:R-:W-:Y:S05]  /*25d0*/  @!P0 BRA `(.L_x_290) ;  /* 0x0000000000288947 */ /* 0x000fea0003800000 */
[----:B------:R-:W0:Y:S01]  /*25e0*/  S2R R7, SR_CgaCtaId ;  /* 0x0000000000077919 */ /* 0x000e220000008800 */
[----:B------:R-:W-:-:S04]  /*25f0*/  MOV R2, 0x400 ;  /* 0x0000040000027802 */ /* 0x000fc80000000f00 */
[----:B0-----:R-:W-:-:S07]  /*2600*/  LEA R7, R7, R2, 0x18 ;  /* 0x0000000207077211 */ /* 0x001fce00078ec0ff */
.L_x_291:
[----:B------:R-:W-:Y:S02]  /*2610*/  IADD3 R2, R27, R5, RZ ;  /* 0x000000051b027210 */ /* 0x000fe40007ffe0ff */
[----:B------:R-:W-:Y:S02]  /*2620*/  IADD3 R0, R0, -0x1, RZ ;  /* 0xffffffff00007810 */ /* 0x000fe40007ffe0ff */
[----:B------:R-:W-:Y:S01]  /*2630*/  IADD3 R5, R5, 0x1, RZ ;  /* 0x0000000105057810 */ /* 0x000fe20007ffe0ff */
[----:B------:R-:W-:Y:S01]  /*2640*/  IMAD R2, R2, 0x4, R7 ;  /* 0x0000000402027824 */ /* 0x000fe200078e0207 */
[----:B------:R-:W-:-:S04]  /*2650*/  ISETP.NE.AND P0, PT, R0, RZ, PT ;  /* 0x000000ff0000720c */ /* 0x000fc80003f05270 */
[----:B------:R0:W-:Y:S09]  /*2660*/  STS [R2], RZ ;  /* 0x000000ff02007388 */ /* 0x0001f20000000800 */
[----:B0-----:R-:W-:Y:S05]  /*2670*/  @P0 BRA `(.L_x_291) ;  /* 0xfffffffc00e40947 */ /* 0x001fea000383ffff */
.L_x_290:
[----:B------:R-:W-:Y:S05]  /*2680*/  BSYNC B1 ;  /* 0x0000000000017941 */ /* 0x000fea0003800000 */
.L_x_289:
[----:B------:R-:W-:Y:S05]  /*2690*/  @!P1 BRA `(.L_x_255) ;  /* 0x0000000000349947 */ /* 0x000fea0003800000 */
[----:B------:R-:W0:Y:S01]  /*26a0*/  S2R R7, SR_CgaCtaId ;  /* 0x0000000000077919 */ /* 0x000e220000008800 */
[----:B------:R-:W-:-:S04]  /*26b0*/  MOV R0, 0x400 ;  /* 0x0000040000007802 */ /* 0x000fc80000000f00 */
[----:B0-----:R-:W-:-:S07]  /*26c0*/  LEA R0, R7, R0, 0x18 ;  /* 0x0000000007007211 */ /* 0x001fce00078ec0ff */
.L_x_292:
[----:B------:R-:W-:-:S05]  /*26d0*/  IMAD.IADD R7, R27, 0x1, R5 ;  /* 0x000000011b077824 */ /* 0x000fca00078e0205 */
[----:B---3--:R-:W-:Y:S02]  /*26e0*/  LEA R2, R7, R0, 0x2 ;  /* 0x0000000007027211 */ /* 0x008fe400078e10ff */
[C---:B------:R-:W-:Y:S01]  /*26f0*/  IADD3 R7, R5.reuse, 0x3, RZ ;  /* 0x0000000305077810 */ /* 0x040fe20007ffe0ff */
[----:B------:R-:W-:Y:S02]  /*2700*/  VIADD R5, R5, 0x4 ;  /* 0x0000000405057836 */ /* 0x000fe40000000000 */
[----:B------:R3:W-:Y:S01]  /*2710*/  STS [R2], RZ ;  /* 0x000000ff02007388 */ /* 0x0007e20000000800 */
[----:B------:R-:W-:-:S03]  /*2720*/  ISETP.GE.AND P0, PT, R7, R4, PT ;  /* 0x000000040700720c */ /* 0x000fc60003f06270 */
[----:B------:R3:W-:Y:S04]  /*2730*/  STS [R2+0x4], RZ ;  /* 0x000004ff02007388 */ /* 0x0007e80000000800 */
[----:B------:R3:W-:Y:S04]  /*2740*/  STS [R2+0x8], RZ ;  /* 0x000008ff02007388 */ /* 0x0007e80000000800 */
[----:B------:R3:W-:Y:S02]  /*2750*/  STS [R2+0xc], RZ ;  /* 0x00000cff02007388 */ /* 0x0007e40000000800 */
[----:B------:R-:W-:Y:S05]  /*2760*/  @!P0 BRA `(.L_x_292) ;  /* 0xfffffffc00d88947 */ /* 0x000fea000383ffff */
.L_x_255:
[----:B------:R-:W-:Y:S05]  /*2770*/  BSYNC B0 ;  /* 0x0000000000007941 */ /* 0x000fea0003800000 */
.L_x_254:
[----:B01----:R-:W0:Y:S01]  /*2780*/  S2R R9, SR_CTAID.Z ;  /* 0x0000000000097919 */ /* 0x003e220000002700 */
[----:B------:R-:W-:Y:S01]  /*2790*/  ULDC UR4, c[0x0][0x220] ;  /* 0x0000880000047ab9 */ /* 0x000fe20000000800 */
[----:B------:R-:W-:Y:S02]  /*27a0*/  ULDC UR5, c[0x0][0x228] ;  /* 0x00008a0000057ab9 */ /* 0x000fe40000000800 */
[----:B------:R-:W-:Y:S01]  /*27b0*/  UIMAD UR4, UR4, UR5, URZ ;  /* 0x00000005040472a4 */ /* 0x000fe2000f8e023f */
[----:B------:R-:W-:Y:S05]  /*27c0*/  BAR.SYNC.DEFER_BLOCKING 0x0 ;  /* 0x0000000000007b1d */ /* 0x000fea0000010000 */
[----:B0-----:R-:W-:-:S13]  /*27d0*/  ISETP.GE.AND P0, PT, R9, UR4, PT ;  /* 0x0000000409007c0c */ /* 0x001fda000bf06270 */
[----:B------:R-:W-:Y:S05]  /*27e0*/  @P0 EXIT ;  /* 0x000000000000094d */ /* 0x000fea0003800000 */
[----:B------:R-:W0:Y:S01]  /*27f0*/  S2UR UR6, SR_CgaCtaId ;  /* 0x00000000000679c3 */ /* 0x000e220000008800 */
[----:B------:R-:W-:Y:S01]  /*2800*/  SHF.R.S32.HI R0, RZ, 0x1f, R3 ;  /* 0x0000001fff007819 */ /* 0x000fe20000011403 */
[----:B------:R-:W-:Y:S01]  /*2810*/  ULDC.64 UR10, c[0x0][0x298] ;  /* 0x0000a600000a7ab9 */ /* 0x000fe20000000a00 */
[----:B------:R-:W-:Y:S01]  /*2820*/  LOP3.LUT R6, RZ, R12, RZ, 0x33, !PT ;  /* 0x0000000cff067212 */ /* 0x000fe200078e33ff */
[----:B------:R-:W-:Y:S01]  /*2830*/  IMAD.WIDE.U32 R4, R3, UR10, RZ ;  /* 0x0000000a03047c25 */ /* 0x000fe2000f8e00ff */
[----:B------:R-:W-:Y:S01]  /*2840*/  UMOV UR5, 0x400 ;  /* 0x0000040000057882 */ /* 0x000fe20000000000 */
[----:B------:R-:W-:Y:S02]  /*2850*/  LOP3.LUT R10, R13, 0x3, RZ, 0xc0, !PT ;  /* 0x000000030d0a7812 */ /* 0x000fe400078ec0ff */
[----:B----4-:R-:W1:Y:S01]  /*2860*/  LDC R7, c[0x0][0x238] ;  /* 0x00008e00ff077b82 */ /* 0x010e620000000800 */
[----:B------:R-:W-:Y:S01]  /*2870*/  IMAD R0, R0, UR10, RZ ;  /* 0x0000000a00007c24 */ /* 0x000fe2000f8e02ff */
[----:B---3--:R-:W-:-:S02]  /*2880*/  IADD3 R2, -R6, -0x2, -R31 ;  /* 0xfffffffe06027810 */ /* 0x008fc40007ffe91f */
[----:B------:R-:W-:Y:S01]  /*2890*/  IADD3 R6, R10, R6, R31 ;  /* 0x000000060a067210 */ /* 0x000fe20007ffe01f */
[----:B------:R-:W-:Y:S01]  /*28a0*/  IMAD R3, R3, UR11, R0 ;  /* 0x0000000b03037c24 */ /* 0x000fe2000f8e0200 */
[----:B------:R-:W-:Y:S01]  /*28b0*/  SHF.R.S32.HI R0, RZ, 0x1f, R14 ;  /* 0x0000001fff007819 */ /* 0x000fe2000001140e */
[----:B------:R-:W-:Y:S01]  /*28c0*/  ULDC.64 UR10, c[0x0][0x2a0] ;  /* 0x0000a800000a7ab9 */ /* 0x000fe20000000a00 */
[----:B------:R-:W3:Y:S01]  /*28d0*/  LDC R12, c[0x0][0x14] ;  /* 0x00000500ff0c7b82 */ /* 0x000ee20000000800 */
[----:B------:R-:W-:Y:S02]  /*28e0*/  ISETP.GE.U32.AND P0, PT, R2, 0x3, PT ;  /* 0x000000030200780c */ /* 0x000fe40003f06070 */
[----:B------:R-:W-:Y:S01]  /*28f0*/  IADD3 R5, R5, R3, RZ ;  /* 0x0000000305057210 */ /* 0x000fe20007ffe0ff */
[----:B------:R-:W-:Y:S01]  /*2900*/  IMAD R3, R0, UR10, RZ ;  /* 0x0000000a00037c24 */ /* 0x000fe2000f8e02ff */
[----:B------:R-:W-:Y:S01]  /*2910*/  IADD3 R8, R31, 0x3, RZ ;  /* 0x000000031f087810 */ /* 0x000fe20007ffe0ff */
[----:B------:R-:W-:Y:S01]  /*2920*/  IMAD R0, R26, R33, RZ ;  /* 0x000000211a007224 */ /* 0x000fe200078e02ff */
[----:B------:R-:W-:Y:S01]  /*2930*/  IADD3 R6, R6, 0x1, RZ ;  /* 0x0000000106067810 */ /* 0x000fe20007ffe0ff */
[----:B0-----:R-:W-:Y:S01]  /*2940*/  ULEA UR6, UR6, UR5, 0x18 ;  /* 0x0000000506067291 */ /* 0x001fe2000f8ec03f */
[----:B------:R-:W-:-:S02]  /*2950*/  IMAD R3, R14, UR11, R3 ;  /* 0x0000000b0e037c24 */ /* 0x000fc4000f8e0203 */
[----:B--2---:R-:W-:Y:S01]  /*2960*/  IMAD.WIDE.U32 R14, R14, UR10, R4 ;  /* 0x0000000a0e0e7c25 */ /* 0x004fe2000f8e0004 */
[----:B------:R-:W-:Y:S02]  /*2970*/  ULDC UR5, c[0x0][0x230] ;  /* 0x00008c0000057ab9 */ /* 0x000fe40000000800 */
[----:B------:R-:W-:Y:S01]  /*2980*/  LEA R0, R0, UR6, 0x2 ;  /* 0x0000000600007c11 */ /* 0x000fe2000f8e10ff */
[----:B------:R-:W-:Y:S01]  /*2990*/  IMAD.IADD R5, R15, 0x1, R3 ;  /* 0x000000010f057824 */ /* 0x000fe200078e0203 */
[----:B------:R-:W-:Y:S01]  /*29a0*/  UIADD3 UR5, UR5, -0x1, URZ ;  /* 0xffffffff05057890 */ /* 0x000fe2000fffe03f */
[----:B-1----:R-:W-:Y:S01]  /*29b0*/  VIADD R7, R7, 0xffffffff ;  /* 0xffffffff07077836 */ /* 0x002fe20000000000 */
[----:B------:R-:W-:-:S10]  /*29c0*/  IADD3 R4, R0, 0x8, RZ ;  /* 0x0000000800047810 */ /* 0x000fd40007ffe0ff */
.L_x_301:
[----:B0-----:R-:W0:Y:S01]  /*29d0*/  LDC R16, c[0x0][0x228] ;  /* 0x00008a00ff107b82 */ /* 0x001e220000000800 */
[----:B------:R-:W-:Y:S01]  /*29e0*/  ULDC.64 UR10, c[0x0][0x288] ;  /* 0x0000a200000a7ab9 */ /* 0x000fe20000000a00 */
[----:B------:R-:W-:Y:S01]  /*29f0*/  ULDC.64 UR12, c[0x0][0x258] ;  /* 0x00009600000c7ab9 */ /* 0x000fe20000000a00 */
[----:B------:R-:W-:Y:S01]  /*2a00*/  ULDC.64 UR14, c[0x0][0x218] ;  /* 0x00008600000e7ab9 */ /* 0x000fe20000000a00 */
[----:B------:R-:W-:Y:S01]  /*2a10*/  BSSY B0, `(.L_x_293) ;  /* 0x00000bb000007945 */ /* 0x000fe20003800000 */
[----:B0-----:R-:W-:-:S04]  /*2a20*/  IABS R17, R16 ;  /* 0x0000001000117213 */ /* 0x001fc80000000000 */
[----:B------:R-:W0:Y:S08]  /*2a30*/  I2F.RP R0, R17 ;  /* 0x0000001100007306 */ /* 0x000e300000209400 */
[----:B0-----:R-:W0:Y:S02]  /*2a40*/  MUFU.RCP R0, R0 ;  /* 0x0000000000007308 */ /* 0x001e240000001000 */
[----:B0----5:R-:W-:-:S06]  /*2a50*/  IADD3 R2, R0, 0xffffffe, RZ ;  /* 0x0ffffffe00027810 */ /* 0x021fcc0007ffe0ff */
[----:B-1----:R0:W1:Y:S02]  /*2a60*/  F2I.FTZ.U32.TRUNC.NTZ R3, R2 ;  /* 0x0000000200037305 */ /* 0x002064000021f000 */
[----:B0-----:R-:W-:Y:S01]  /*2a70*/  IMAD.MOV.U32 R2, RZ, RZ, RZ ;  /* 0x000000ffff027224 */ /* 0x001fe200078e00ff */
[----:B-1----:R-:W-:-:S05]  /*2a80*/  IADD3 R18, RZ, -R3, RZ ;  /* 0x80000003ff127210 */ /* 0x002fca0007ffe0ff */
[----:B------:R-:W-:Y:S01]  /*2a90*/  IMAD R19, R18, R17, RZ ;  /* 0x0000001112137224 */ /* 0x000fe200078e02ff */
[----:B------:R-:W-:-:S03]  /*2aa0*/  IABS R18, R9 ;  /* 0x0000000900127213 */ /* 0x000fc60000000000 */
[----:B------:R-:W-:Y:S01]  /*2ab0*/  IMAD.HI.U32 R3, R3, R19, R2 ;  /* 0x0000001303037227 */ /* 0x000fe200078e0002 */
[----:B------:R-:W-:-:S05]  /*2ac0*/  MOV R2, R14 ;  /* 0x0000000e00027202 */ /* 0x000fca0000000f00 */
[----:B--2---:R-:W-:Y:S01]  /*2ad0*/  IMAD.HI.U32 R21, R3, R18, RZ ;  /* 0x0000001203157227 */ /* 0x004fe200078e00ff */
[----:B------:R-:W-:-:S04]  /*2ae0*/  MOV R3, R5 ;  /* 0x0000000500037202 */ /* 0x000fc80000000f00 */
[----:B------:R-:W-:-:S05]  /*2af0*/  IADD3 R0, -R21, RZ, RZ ;  /* 0x000000ff15007210 */ /* 0x000fca0007ffe1ff */
        /* <DEDUP_REMOVED lines=9> */
[----:B------:R-:W-:Y:S02]  /*2b90*/  @!P2 IADD3 R21, -R21, RZ, RZ ;  /* 0x000000ff1515a210 */ /* 0x000fe40007ffe1ff */
[----:B------:R-:W-:Y:S02]  /*2ba0*/  @!P3 LOP3.LUT R21, RZ, R16, RZ, 0x33, !PT ;  /* 0x00000010ff15b212 */ /* 0x000fe400078e33ff */
[----:B------:R-:W-:Y:S02]  /*2bb0*/  ISETP.GE.AND P2, PT, R11, 0x1, PT ;  /* 0x000000010b00780c */ /* 0x000fe40003f46270 */
[--C-:B------:R-:W-:Y:S01]  /*2bc0*/  SHF.R.S32.HI R0, RZ, 0x1f, R21.reuse ;  /* 0x0000001fff007819 */ /* 0x100fe20000011415 */
[----:B------:R-:W-:Y:S02]  /*2bd0*/  IMAD.MOV R19, RZ, RZ, -R21 ;  /* 0x000000ffff137224 */ /* 0x000fe400078e0a15 */
[----:B------:R-:W-:-:S04]  /*2be0*/  IMAD.WIDE.U32 R2, R21, UR10, R2 ;  /* 0x0000000a15027c25 */ /* 0x000fc8000f8e0002 */
[----:B------:R-:W-:Y:S02]  /*2bf0*/  IMAD R18, R0, UR10, RZ ;  /* 0x0000000a00127c24 */ /* 0x000fe4000f8e02ff */
[----:B------:R-:W-:Y:S02]  /*2c00*/  IMAD R19, R16, R19, R9 ;  /* 0x0000001310137224 */ /* 0x000fe400078e0209 */
[----:B------:R-:W-:Y:S01]  /*2c10*/  IMAD R17, R21, UR11, R18 ;  /* 0x0000000b15117c24 */ /* 0x000fe2000f8e0212 */
[----:B------:R-:W-:Y:S02]  /*2c20*/  ULDC.64 UR10, c[0x0][0x290] ;  /* 0x0000a400000a7ab9 */ /* 0x000fe40000000a00 */
[----:B------:R-:W-:Y:S01]  /*2c30*/  SHF.R.S32.HI R18, RZ, 0x1f, R19 ;  /* 0x0000001fff127819 */ /* 0x000fe20000011413 */
[----:B------:R-:W-:-:S04]  /*2c40*/  IMAD.IADD R3, R3, 0x1, R17 ;  /* 0x0000000103037824 */ /* 0x000fc800078e0211 */
[----:B------:R-:W-:-:S04]  /*2c50*/  IMAD R16, R18, UR10, RZ ;  /* 0x0000000a12107c24 */ /* 0x000fc8000f8e02ff */
[C---:B----4-:R-:W-:Y:S02]  /*2c60*/  IMAD R23, R19.reuse, UR11, R16 ;  /* 0x0000000b13177c24 */ /* 0x050fe4000f8e0210 */
[----:B------:R-:W-:Y:S01]  /*2c70*/  IMAD.WIDE.U32 R16, R19, UR10, R2 ;  /* 0x0000000a13107c25 */ /* 0x000fe2000f8e0002 */
[----:B------:R-:W-:-:S04]  /*2c80*/  ULDC.64 UR10, c[0x0][0x260] ;  /* 0x00009800000a7ab9 */ /* 0x000fc80000000a00 */
[----:B------:R-:W-:Y:S02]  /*2c90*/  IADD3 R3, R17, R23, RZ ;  /* 0x0000001711037210 */ /* 0x000fe40007ffe0ff */
[----:B------:R-:W-:-:S04]  /*2ca0*/  LEA R2, P1, R16, UR10, 0x2 ;  /* 0x0000000a10027c11 */ /* 0x000fc8000f8210ff */
[----:B------:R-:W-:Y:S01]  /*2cb0*/  LEA.HI.X R3, R16, UR11, R3, 0x2, P1 ;  /* 0x0000000b10037c11 */ /* 0x000fe200088f1403 */
[----:B------:R-:W-:Y:S08]  /*2cc0*/  @!P2 BRA `(.L_x_294) ;  /* 0x00000008003ca947 */ /* 0x000ff00003800000 */
[----:B------:R-:W-:Y:S01]  /*2cd0*/  ULDC.64 UR10, c[0x0][0x240] ;  /* 0x00009000000a7ab9 */ /* 0x000fe20000000a00 */
[----:B------:R0:W5:Y:S01]  /*2ce0*/  LDG.E R2, desc[UR8][R2.64] ;  /* 0x0000000802027981 */ /* 0x000162000c1e1900 */
[----:B------:R-:W-:Y:S02]  /*2cf0*/  IMAD R0, R0, UR10, RZ ;  /* 0x0000000a00007c24 */ /* 0x000fe4000f8e02ff */
[----:B------:R-:W-:-:S04]  /*2d00*/  IMAD.WIDE.U32 R16, R21, UR10, RZ ;  /* 0x0000000a15107c25 */ /* 0x000fc8000f8e00ff */
[----:B------:R-:W-:Y:S01]  /*2d10*/  IMAD R21, R21, UR11, R0 ;  /* 0x0000000b15157c24 */ /* 0x000fe2000f8e0200 */
[----:B------:R-:W-:Y:S01]  /*2d20*/  ULDC.64 UR10, c[0x0][0x248] ;  /* 0x00009200000a7ab9 */ /* 0x000fe20000000a00 */
[----:B------:R-:W-:Y:S02]  /*2d30*/  IMAD.MOV.U32 R0, RZ, RZ, RZ ;  /* 0x000000ffff007224 */ /* 0x000fe400078e00ff */
[----:B------:R-:W-:Y:S01]  /*2d40*/  IMAD R18, R18, UR10, RZ ;  /* 0x0000000a12127c24 */ /* 0x000fe2000f8e02ff */
[----:B------:R-:W-:-:S03]  /*2d50*/  IADD3 R17, R17, R21, RZ ;  /* 0x0000001511117210 */ /* 0x000fc60007ffe0ff */
[C---:B------:R-:W-:Y:S02]  /*2d60*/  IMAD R21, R19.reuse, UR11, R18 ;  /* 0x0000000b13157c24 */ /* 0x040fe4000f8e0212 */
[----:B------:R-:W-:-:S05]  /*2d70*/  IMAD.WIDE.U32 R16, R19, UR10, R16 ;  /* 0x0000000a13107c25 */ /* 0x000fca000f8e0010 */
[----:B0-----:R-:W-:-:S07]  /*2d80*/  IADD3 R3, R17, R21, RZ ;  /* 0x0000001511037210 */ /* 0x001fce0007ffe0ff */
.L_x_300:
[----:B------:R-:W-:Y:S01]  /*2d90*/  ISETP.GE.AND P1, PT, R13, 0x1, PT ;  /* 0x000000010d00780c */ /* 0x000fe20003f26270 */
[----:B------:R-:W-:-:S12]  /*2da0*/  BSSY B1, `(.L_x_295) ;  /* 0x000007e000017945 */ /* 0x000fd80003800000 */
[----:B012-4-:R-:W-:Y:S05]  /*2db0*/  @!P1 BRA `(.L_x_296) ;  /* 0x0000000400f09947 */ /* 0x017fea0003800000 */
[----:B------:R-:W-:Y:S01]  /*2dc0*/  VIADDMNMX.RELU R21, R0, R29, UR5, PT ;  /* 0x0000000500157e46 */ /* 0x000fe2000b80111d */
[----:B------:R-:W-:Y:S01]  /*2dd0*/  ULDC.64 UR10, c[0x0][0x250] ;  /* 0x00009400000a7ab9 */ /* 0x000fe20000000a00 */
[----:B------:R-:W-:Y:S01]  /*2de0*/  IMAD.MOV.U32 R19, RZ, RZ, R3 ;  /* 0x000000ffff137224 */ /* 0x000fe200078e0003 */
[----:B------:R-:W-:Y:S01]  /*2df0*/  IADD3 R32, R27, R0, RZ ;  /* 0x000000001b207210 */ /* 0x000fe20007ffe0ff */
[----:B------:R-:W-:Y:S01]  /*2e00*/  BSSY B2, `(.L_x_297) ;  /* 0x0000047000027945 */ /* 0x000fe20003800000 */
[----:B------:R-:W-:Y:S01]  /*2e10*/  SHF.R.S32.HI R18, RZ, 0x1f, R21 ;  /* 0x0000001fff127819 */ /* 0x000fe20000011415 */
[----:B------:R-:W-:Y:S01]  /*2e20*/  HFMA2.MMA R28, -RZ, RZ, 0, 0 ;  /* 0x00000000ff1c7435 */ /* 0x000fe200000001ff */
[----:B------:R-:W-:Y:S02]  /*2e30*/  ISETP.NE.AND P1, PT, R10, RZ, PT ;  /* 0x000000ff0a00720c */ /* 0x000fe40003f25270 */
[----:B------:R-:W-:Y:S01]  /*2e40*/  LEA R32, R32, UR6, 0x2 ;  /* 0x0000000620207c11 */ /* 0x000fe2000f8e10ff */
[----:B------:R-:W-:Y:S01]  /*2e50*/  IMAD R20, R18, UR10, RZ ;  /* 0x0000000a12147c24 */ /* 0x000fe2000f8e02ff */
[----:B------:R-:W-:-:S03]  /*2e60*/  MOV R18, R16 ;  /* 0x0000001000127202 */ /* 0x000fc60000000f00 */
[C---:B------:R-:W-:Y:S02]  /*2e70*/  IMAD R35, R21.reuse, UR11, R20 ;  /* 0x0000000b15237c24 */ /* 0x040fe4000f8e0214 */
[----:B------:R-:W-:-:S04]  /*2e80*/  IMAD.WIDE.U32 R18, R21, UR10, R18 ;  /* 0x0000000a15127c25 */ /* 0x000fc8000f8e0012 */
[----:B------:R-:W-:Y:S01]  /*2e90*/  IMAD.IADD R35, R19, 0x1, R35 ;  /* 0x0000000113237824 */ /* 0x000fe200078e0223 */
[----:B------:R-:W-:Y:S06]  /*2ea0*/  @!P0 BRA `(.L_x_298) ;  /* 0x0000000000f08947 */ /* 0x000fec0003800000 */
[----:B------:R0:W1:Y:S01]  /*2eb0*/  LDS R34, [R32] ;  /* 0x0000000020227984 */ /* 0x0000620000000800 */
[----:B------:R-:W-:Y:S01]  /*2ec0*/  MOV R28, RZ ;  /* 0x000000ff001c7202 */ /* 0x000fe20000000f00 */
[----:B------:R-:W-:Y:S01]  /*2ed0*/  IMAD.MOV.U32 R36, RZ, RZ, R4 ;  /* 0x000000ffff247224 */ /* 0x000fe200078e0004 */
[----:B------:R-:W-:-:S07]  /*2ee0*/  MOV R30, R8 ;  /* 0x00000008001e7202 */ /* 0x000fce0000000f00 */
.L_x_299:
[----:B--2---:R-:W-:Y:S02]  /*2ef0*/  VIADDMNMX.RELU R23, R30, 0xfffffffd, R7, PT ;  /* 0xfffffffd1e177846 */ /* 0x004fe40003801107 */
[----:B------:R-:W-:Y:S02]  /*2f00*/  MOV R21, R35 ;  /* 0x0000002300157202 */ /* 0x000fe40000000f00 */
[----:B------:R-:W-:-:S05]  /*2f10*/  SHF.R.S32.HI R20, RZ, 0x1f, R23 ;  /* 0x0000001fff147819 */ /* 0x000fca0000011417 */
[----:B------:R-:W-:-:S04]  /*2f20*/  IMAD R20, R20, UR12, RZ ;  /* 0x0000000c14147c24 */ /* 0x000fc8000f8e02ff */
[----:B------:R-:W-:Y:S01]  /*2f30*/  IMAD R25, R23, UR13, R20 ;  /* 0x0000000d17197c24 */ /* 0x000fe2000f8e0214 */
[----:B------:R-:W-:-:S05]  /*2f40*/  MOV R20, R18 ;  /* 0x0000001200147202 */ /* 0x000fca0000000f00 */
[----:B------:R-:W-:-:S04]  /*2f50*/  IMAD.WIDE.U32 R22, R23, UR12, R20 ;  /* 0x0000000c17167c25 */ /* 0x000fc8000f8e0014 */
[----:B------:R-:W-:Y:S01]  /*2f60*/  IMAD.IADD R23, R23, 0x1, R25 ;  /* 0x0000000117177824 */ /* 0x000fe200078e0219 */
[----:B------:R-:W-:-:S04]  /*2f70*/  LEA R24, P2, R22, UR14, 0x2 ;  /* 0x0000000e16187c11 */ /* 0x000fc8000f8410ff */
[----:B------:R-:W-:Y:S02]  /*2f80*/  LEA.HI.X R25, R22, UR15, R23, 0x2, P2 ;  /* 0x0000000f16197c11 */ /* 0x000fe400090f1417 */
[----:B------:R-:W1:Y:S02]  /*2f90*/  LDS R23, [R36+-0x8] ;  /* 0xfffff80024177984 */ /* 0x000e640000000800 */
[----:B-1----:R-:W-:-:S04]  /*2fa0*/  FMUL.FTZ R23, R34, R23 ;  /* 0x0000001722177220 */ /* 0x002fc80000410000 */
[----:B-----5:R-:W-:Y:S01]  /*2fb0*/  FMUL.FTZ R37, R2, R23 ;  /* 0x0000001702257220 */ /* 0x020fe20000410000 */
[----:B------:R-:W-:-:S04]  /*2fc0*/  VIADDMNMX.RELU R23, R30, 0xfffffffe, R7, PT ;  /* 0xfffffffe1e177846 */ /* 0x000fc80003801107 */
[----:B------:R-:W-:Y:S01]  /*2fd0*/  SHF.R.S32.HI R22, RZ, 0x1f, R23 ;  /* 0x0000001fff167819 */ /* 0x000fe20000011417 */
[----:B------:R1:W-:Y:S04]  /*2fe0*/  REDG.E.ADD.F32.FTZ.RN.STRONG.GPU desc[UR8][R24.64], R37 ;  /* 0x00000025180079a6 */ /* 0x0003e8000c10f388 */
[----:B------:R-:W-:-:S04]  /*2ff0*/  IMAD R22, R22, UR12, RZ ;  /* 0x0000000c16167c24 */ /* 0x000fc8000f8e02ff */
[C---:B------:R-:W-:Y:S02]  /*3000*/  IMAD R22, R23.reuse, UR13, R22 ;  /* 0x0000000d17167c24 */ /* 0x040fe4000f8e0216 */
[----:B-1----:R-:W-:-:S05]  /*3010*/  IMAD.WIDE.U32 R24, R23, UR12, R20 ;  /* 0x0000000c17187c25 */ /* 0x002fca000f8e0014 */
[----:B------:R-:W-:Y:S02]  /*3020*/  IADD3 R23, R25, R22, RZ ;  /* 0x0000001619177210 */ /* 0x000fe40007ffe0ff */
[----:B------:R-:W1:Y:S01]  /*3030*/  LDS R25, [R36+-0x4] ;  /* 0xfffffc0024197984 */ /* 0x000e620000000800 */
[----:B------:R-:W-:-:S04]  /*3040*/  LEA R22, P2, R24, UR14, 0x2 ;  /* 0x0000000e18167c11 */ /* 0x000fc8000f8410ff */
[----:B------:R-:W-:Y:S01]  /*3050*/  LEA.HI.X R23, R24, UR15, R23, 0x2, P2 ;  /* 0x0000000f18177c11 */ /* 0x000fe200090f1417 */
[----:B-1----:R-:W-:-:S04]  /*3060*/  FMUL.FTZ R25, R34, R25 ;  /* 0x0000001922197220 */ /* 0x002fc80000410000 */
[----:B------:R-:W-:Y:S01]  /*3070*/  FMUL.FTZ R37, R2, R25 ;  /* 0x0000001902257220 */ /* 0x000fe20000410000 */
[----:B------:R-:W-:-:S04]  /*3080*/  VIADDMNMX.RELU R25, R30, 0xffffffff, R7, PT ;  /* 0xffffffff1e197846 */ /* 0x000fc80003801107 */
[----:B------:R-:W-:Y:S01]  /*3090*/  SHF.R.S32.HI R24, RZ, 0x1f, R25 ;  /* 0x0000001fff187819 */ /* 0x000fe20000011419 */
[----:B------:R1:W-:Y:S04]  /*30a0*/  REDG.E.ADD.F32.FTZ.RN.STRONG.GPU desc[UR8][R22.64], R37 ;  /* 0x00000025160079a6 */ /* 0x0003e8000c10f388 */
[----:B------:R-:W-:-:S04]  /*30b0*/  IMAD R24, R24, UR12, RZ ;  /* 0x0000000c18187c24 */ /* 0x000fc8000f8e02ff */
[C---:B------:R-:W-:Y:S02]  /*30c0*/  IMAD R24, R25.reuse, UR13, R24 ;  /* 0x0000000d19187c24 */ /* 0x040fe4000f8e0218 */
[----:B-1----:R-:W-:-:S05]  /*30d0*/  IMAD.WIDE.U32 R22, R25, UR12, R20 ;  /* 0x0000000c19167c25 */ /* 0x002fca000f8e0014 */
[----:B------:R-:W-:Y:S02]  /*30e0*/  IADD3 R25, R23, R24, RZ ;  /* 0x0000001817197210 */ /* 0x000fe40007ffe0ff */
[----:B------:R-:W1:Y:S01]  /*30f0*/  LDS R23, [R36] ;  /* 0x0000000024177984 */ /* 0x000e620000000800 */
[----:B------:R-:W-:-:S04]  /*3100*/  LEA R24, P2, R22, UR14, 0x2 ;  /* 0x0000000e16187c11 */ /* 0x000fc8000f8410ff */
[----:B------:R-:W-:Y:S01]  /*3110*/  LEA.HI.X R25, R22, UR15, R25, 0x2, P2 ;  /* 0x0000000f16197c11 */ /* 0x000fe200090f1419 */
[----:B-1----:R-:W-:-:S04]  /*3120*/  FMUL.FTZ R23, R34, R23 ;  /* 0x0000001722177220 */ /* 0x002fc80000410000 */
[----:B------:R-:W-:-:S05]  /*3130*/  FMUL.FTZ R37, R2, R23 ;  /* 0x0000001702257220 */ /* 0x000fca0000410000 */
[----:B------:R1:W-:Y:S02]  /*3140*/  REDG.E.ADD.F32.FTZ.RN.STRONG.GPU desc[UR8][R24.64], R37 ;  /* 0x00000025180079a6 */ /* 0x0003e4000c10f388 */
[----:B-1----:R-:W-:-:S04]  /*3150*/  VIMNMX.RELU R25, R30, R7, PT ;  /* 0x000000071e197248 */ /* 0x002fc80003fe1100 */
[----:B------:R-:W-:-:S05]  /*3160*/  SHF.R.S32.HI R22, RZ, 0x1f, R25 ;  /* 0x0000001fff167819 */ /* 0x000fca0000011419 */
[----:B------:R-:W-:Y:S02]  /*3170*/  IMAD R24, R22, UR12, RZ ;  /* 0x0000000c16187c24 */ /* 0x000fe4000f8e02ff */
[----:B------:R-:W-:-:S04]  /*3180*/  IMAD.WIDE.U32 R22, R25, UR12, R20 ;  /* 0x0000000c19167c25 */ /* 0x000fc8000f8e0014 */
[----:B------:R-:W-:Y:S01]  /*3190*/  IMAD R21, R25, UR13, R24 ;  /* 0x0000000d19157c24 */ /* 0x000fe2000f8e0218 */
[----:B------:R-:W-:Y:S01]  /*31a0*/  LEA R20, P2, R22, UR14, 0x2 ;  /* 0x0000000e16147c11 */ /* 0x000fe2000f8410ff */
[----:B------:R1:W2:Y:S02]  /*31b0*/  LDS R25, [R36+0x4] ;  /* 0x0000040024197984 */ /* 0x0002a40000000800 */
[----:B------:R-:W-:Y:S01]  /*31c0*/  IMAD.IADD R21, R23, 0x1, R21 ;  /* 0x0000000117157824 */ /* 0x000fe200078e0215 */
[----:B------:R-:W-:-:S04]  /*31d0*/  IADD3 R28, R28, 0x4, RZ ;  /* 0x000000041c1c7810 */ /* 0x000fc80007ffe0ff */
[----:B------:R-:W-:Y:S02]  /*31e0*/  LEA.HI.X R21, R22, UR15, R21, 0x2, P2 ;  /* 0x0000000f16157c11 */ /* 0x000fe400090f1415 */
[----:B------:R-:W-:-:S04]  /*31f0*/  IADD3 R22, R6, R28, RZ ;  /* 0x0000001c06167210 */ /* 0x000fc80007ffe0ff */
[----:B------:R-:W-:Y:S01]  /*3200*/  ISETP.NE.AND P2, PT, R22, RZ, PT ;  /* 0x000000ff1600720c */ /* 0x000fe20003f45270 */
[----:B------:R-:W-:Y:S01]  /*3210*/  VIADD R30, R30, 0x4 ;  /* 0x000000041e1e7836 */ /* 0x000fe20000000000 */
[----:B-1----:R-:W-:Y:S01]  /*3220*/  IADD3 R36, R36, 0x10, RZ ;  /* 0x0000001024247810 */ /* 0x002fe20007ffe0ff */
[----:B--2---:R-:W-:-:S04]  /*3230*/  FMUL.FTZ R23, R34, R25 ;  /* 0x0000001922177220 */ /* 0x004fc80000410000 */
[----:B------:R-:W-:-:S05]  /*3240*/  FMUL.FTZ R23, R2, R23 ;  /* 0x0000001702177220 */ /* 0x000fca0000410000 */
[----:B------:R2:W-:Y:S01]  /*3250*/  REDG.E.ADD.F32.FTZ.RN.STRONG.GPU desc[UR8][R20.64], R23 ;  /* 0x00000017140079a6 */ /* 0x0005e2000c10f388 */
[----:B------:R-:W-:Y:S05]  /*3260*/  @P2 BRA `(.L_x_299) ;  /* 0xfffffffc00202947 */ /* 0x000fea000383ffff */
.L_x_298:
[----:B------:R-:W-:Y:S05]  /*3270*/  BSYNC B2 ;  /* 0x0000000000027941 */ /* 0x000fea0003800000 */
.L_x_297:
[----:B------:R-:W-:Y:S05]  /*3280*/  @!P1 BRA `(.L_x_296) ;  /* 0x0000000000bc9947 */ /* 0x000fea0003800000 */
[--C-:B------:R-:W-:Y:S01]  /*3290*/  IMAD R24, R26, R33, R28.reuse ;  /* 0x000000211a187224 */ /* 0x100fe200078e021c */
[----:B--2---:R-:W1:Y:S01]  /*32a0*/  LDC.64 R20, c[0x0][0x258] ;  /* 0x00009600ff147b82 */ /* 0x004e620000000a00 */
[----:B0-----:R-:W-:Y:S01]  /*32b0*/  LDS R32, [R32] ;  /* 0x0000000020207984 */ /* 0x001fe20000000800 */
[----:B------:R-:W-:Y:S01]  /*32c0*/  MOV R34, R18 ;  /* 0x0000001200227202 */ /* 0x000fe20000000f00 */
[----:B------:R-:W-:Y:S01]  /*32d0*/  IMAD.IADD R28, R31, 0x1, R28 ;  /* 0x000000011f1c7824 */ /* 0x000fe200078e021c */
[----:B------:R-:W-:-:S04]  /*32e0*/  LEA R24, R24, UR6, 0x2 ;  /* 0x0000000618187c11 */ /* 0x000fc8000f8e10ff */
[----:B------:R-:W0:Y:S01]  /*32f0*/  LDC.64 R18, c[0x0][0x218] ;  /* 0x00008600ff127b82 */ /* 0x000e220000000a00 */
[----:B------:R-:W2:Y:S01]  /*3300*/  LDS R25, [R24] ;  /* 0x0000000018197984 */ /* 0x000ea20000000800 */
[----:B------:R-:W-:-:S04]  /*3310*/  VIMNMX.RELU R37, R28, R7, PT ;  /* 0x000000071c257248 */ /* 0x000fc80003fe1100 */
[----:B------:R-:W-:-:S05]  /*3320*/  SHF.R.S32.HI R23, RZ, 0x1f, R37 ;  /* 0x0000001fff177819 */ /* 0x000fca0000011425 */
[----:B-1----:R-:W-:-:S04]  /*3330*/  IMAD R22, R23, R20, RZ ;  /* 0x0000001417167224 */ /* 0x002fc800078e02ff */
[C---:B------:R-:W-:Y:S02]  /*3340*/  IMAD R23, R37.reuse, R21, R22 ;  /* 0x0000001525177224 */ /* 0x040fe400078e0216 */
[----:B------:R-:W-:-:S05]  /*3350*/  IMAD.WIDE.U32 R36, R37, R20, R34 ;  /* 0x0000001425247225 */ /* 0x000fca00078e0022 */
[----:B------:R-:W-:Y:S02]  /*3360*/  IADD3 R23, R37, R23, RZ ;  /* 0x0000001725177210 */ /* 0x000fe40007ffe0ff */
[----:B0-----:R-:W-:-:S04]  /*3370*/  LEA R22, P1, R36, R18, 0x2 ;  /* 0x0000001224167211 */ /* 0x001fc800078210ff */
[----:B------:R-:W-:Y:S02]  /*3380*/  LEA.HI.X R23, R36, R19, R23, 0x2, P1 ;  /* 0x0000001324177211 */ /* 0x000fe400008f1417 */
[----:B------:R-:W-:Y:S01]  /*3390*/  ISETP.NE.AND P1, PT, R10, 0x1, PT ;  /* 0x000000010a00780c */ /* 0x000fe20003f25270 */
[----:B--2---:R-:W-:-:S04]  /*33a0*/  FMUL.FTZ R25, R32, R25 ;  /* 0x0000001920197220 */ /* 0x004fc80000410000 */
[----:B-----5:R-:W-:-:S05]  /*33b0*/  FMUL.FTZ R25, R2, R25 ;  /* 0x0000001902197220 */ /* 0x020fca0000410000 */
[----:B------:R1:W-:Y:S03]  /*33c0*/  REDG.E.ADD.F32.FTZ.RN.STRONG.GPU desc[UR8][R22.64], R25 ;  /* 0x00000019160079a6 */ /* 0x0003e6000c10f388 */
[----:B------:R-:W-:Y:S05]  /*33d0*/  @!P1 BRA `(.L_x_296) ;  /* 0x0000000000689947 */ /* 0x000fea0003800000 */
[----:B-1----:R-:W0:Y:S01]  /*33e0*/  LDS R25, [R24+0x4] ;  /* 0x0000040018197984 */ /* 0x002e220000000800 */
[----:B------:R-:W-:-:S04]  /*33f0*/  VIADDMNMX.RELU R37, R28, 0x1, R7, PT ;  /* 0x000000011c257846 */ /* 0x000fc80003801107 */
[----:B------:R-:W-:-:S05]  /*3400*/  SHF.R.S32.HI R23, RZ, 0x1f, R37 ;  /* 0x0000001fff177819 */ /* 0x000fca0000011425 */
[----:B------:R-:W-:-:S04]  /*3410*/  IMAD R22, R23, R20, RZ ;  /* 0x0000001417167224 */ /* 0x000fc800078e02ff */
[C---:B------:R-:W-:Y:S02]  /*3420*/  IMAD R23, R37.reuse, R21, R22 ;  /* 0x0000001525177224 */ /* 0x040fe400078e0216 */
[----:B------:R-:W-:-:S05]  /*3430*/  IMAD.WIDE.U32 R36, R37, R20, R34 ;  /* 0x0000001425247225 */ /* 0x000fca00078e0022 */
[----:B------:R-:W-:Y:S02]  /*3440*/  IADD3 R23, R37, R23, RZ ;  /* 0x0000001725177210 */ /* 0x000fe40007ffe0ff */
[----:B------:R-:W-:-:S04]  /*3450*/  LEA R22, P1, R36, R18, 0x2 ;  /* 0x0000001224167211 */ /* 0x000fc800078210ff */
[----:B------:R-:W-:Y:S02]  /*3460*/  LEA.HI.X R23, R36, R19, R23, 0x2, P1 ;  /* 0x0000001324177211 */ /* 0x000fe400008f1417 */
[----:B------:R-:W-:Y:S01]  /*3470*/  ISETP.NE.AND P1, PT, R10, 0x2, PT ;  /* 0x000000020a00780c */ /* 0x000fe20003f25270 */
[----:B0-----:R-:W-:-:S04]  /*3480*/  FMUL.FTZ R25, R32, R25 ;  /* 0x0000001920197220 */ /* 0x001fc80000410000 */
[----:B------:R-:W-:-:S05]  /*3490*/  FMUL.FTZ R25, R2, R25 ;  /* 0x0000001902197220 */ /* 0x000fca0000410000 */
[----:B------:R4:W-:Y:S03]  /*34a0*/  REDG.E.ADD.F32.FTZ.RN.STRONG.GPU desc[UR8][R22.64], R25 ;  /* 0x00000019160079a6 */ /* 0x0009e6000c10f388 */
[----:B------:R-:W-:Y:S05]  /*34b0*/  @!P1 BRA `(.L_x_296) ;  /* 0x0000000000309947 */ /* 0x000fea0003800000 */
[----:B----4-:R-:W0:Y:S01]  /*34c0*/  LDS R23, [R24+0x8] ;  /* 0x0000080018177984 */ /* 0x010e220000000800 */
[----:B------:R-:W-:-:S04]  /*34d0*/  VIADDMNMX.RELU R25, R28, 0x2, R7, PT ;  /* 0x000000021c197846 */ /* 0x000fc80003801107 */
[----:B------:R-:W-:Y:S01]  /*34e0*/  SHF.R.S32.HI R37, RZ, 0x1f, R25 ;  /* 0x0000001fff257819 */ /* 0x000fe20000011419 */
[----:B------:R-:W-:-:S04]  /*34f0*/  IMAD.WIDE.U32 R34, R25, R20, R34 ;  /* 0x0000001419227225 */ /* 0x000fc800078e0022 */
[----:B------:R-:W-:Y:S01]  /*3500*/  IMAD R22, R37, R20, RZ ;  /* 0x0000001425167224 */ /* 0x000fe200078e02ff */
[----:B------:R-:W-:-:S03]  /*3510*/  LEA R18, P1, R34, R18, 0x2 ;  /* 0x0000001222127211 */ /* 0x000fc600078210ff */
[----:B------:R-:W-:-:S04]  /*3520*/  IMAD R21, R25, R21, R22 ;  /* 0x0000001519157224 */ /* 0x000fc800078e0216 */
[----:B------:R-:W-:-:S05]  /*3530*/  IMAD.IADD R20, R35, 0x1, R21 ;  /* 0x0000000123147824 */ /* 0x000fca00078e0215 */
[----:B------:R-:W-:Y:S01]  /*3540*/  LEA.HI.X R19, R34, R19, R20, 0x2, P1 ;  /* 0x0000001322137211 */ /* 0x000fe200008f1414 */
[----:B0-----:R-:W-:-:S04]  /*3550*/  FMUL.FTZ R23, R32, R23 ;  /* 0x0000001720177220 */ /* 0x001fc80000410000 */
[----:B------:R-:W-:-:S05]  /*3560*/  FMUL.FTZ R23, R2, R23 ;  /* 0x0000001702177220 */ /* 0x000fca0000410000 */
[----:B------:R0:W-:Y:S02]  /*3570*/  REDG.E.ADD.F32.FTZ.RN.STRONG.GPU desc[UR8][R18.64], R23 ;  /* 0x00000017120079a6 */ /* 0x0001e4000c10f388 */
.L_x_296:
[----:B------:R-:W-:Y:S05]  /*3580*/  BSYNC B1 ;  /* 0x0000000000017941 */ /* 0x000fea0003800000 */
.L_x_295:
[----:B------:R-:W-:-:S04]  /*3590*/  IADD3 R0, R0, 0x1, RZ ;  /* 0x0000000100007810 */ /* 0x000fc80007ffe0ff */
[----:B------:R-:W-:-:S13]  /*35a0*/  ISETP.GE.AND P1, PT, R0, R11, PT ;  /* 0x0000000b0000720c */ /* 0x000fda0003f26270 */
[----:B------:R-:W-:Y:S05]  /*35b0*/  @!P1 BRA `(.L_x_300) ;  /* 0xfffffff400f49947 */ /* 0x000fea000383ffff */
.L_x_294:
[----:B------:R-:W-:Y:S05]  /*35c0*/  BSYNC B0 ;  /* 0x0000000000007941 */ /* 0x000fea0003800000 */
.L_x_293:
[----:B---3--:R-:W-:-:S04]  /*35d0*/  IADD3 R9, R12, R9, RZ ;  /* 0x000000090c097210 */ /* 0x008fc80007ffe0ff */
[----:B------:R-:W-:-:S13]  /*35e0*/  ISETP.GE.AND P1, PT, R9, UR4, PT ;  /* 0x0000000409007c0c */ /* 0x000fda000bf26270 */
[----:B------:R-:W-:Y:S05]  /*35f0*/  @!P1 BRA `(.L_x_301) ;  /* 0xfffffff000f49947 */ /* 0x000fea000383ffff */
[----:B------:R-:W-:Y:S05]  /*3600*/  EXIT ;  /* 0x000000000000794d */ /* 0x000fea0003800000 */
.L_x_214:
        /* <DEDUP_REMOVED lines=9> */
[C---:B------:R-:W-:Y:S01]  /*36a0*/  IMAD.WIDE.U32 R6, R3.reuse, UR6, RZ ;  /* 0x0000000603067c25 */ /* 0x040fe2000f8e00ff */
[----:B------:R-:W0:Y:S01]  /*36b0*/  I2F.RP R5, R4 ;  /* 0x0000000400057306 */ /* 0x000e220000209400 */
[----:B------:R-:W-:Y:S01]  /*36c0*/  ULDC.64 UR10, c[0x0][0x250] ;  /* 0x00009400000a7ab9 */ /* 0x000fe20000000a00 */
[----:B------:R-:W-:Y:S01]  /*36d0*/  ISETP.NE.AND P0, PT, R10, RZ, PT ;  /* 0x000000ff0a00720c */ /* 0x000fe20003f05270 */
[C---:B------:R-:W-:Y:S01]  /*36e0*/  IMAD R8, R2.reuse, UR6, RZ ;  /* 0x0000000602087c24 */ /* 0x040fe2000f8e02ff */
[----:B------:R-:W-:Y:S01]  /*36f0*/  ULDC.64 UR16, c[0x0][0x218] ;  /* 0x0000860000107ab9 */ /* 0x000fe20000000a00 */
[----:B------:R-:W-:Y:S01]  /*3700*/  IMAD R2, R2, UR10, RZ ;  /* 0x0000000a02027c24 */ /* 0x000fe2000f8e02ff */
[----:B------:R-:W-:Y:S01]  /*3710*/  ULDC.64 UR12, c[0x0][0x240] ;  /* 0x00009000000c7ab9 */ /* 0x000fe20000000a00 */
[C---:B------:R-:W-:Y:S01]  /*3720*/  IMAD R17, R3.reuse, UR7, R8 ;  /* 0x0000000703117c24 */ /* 0x040fe2000f8e0208 */
[----:B------:R-:W-:Y:S01]  /*3730*/  ULDC.64 UR6, c[0x0][0x2a0] ;  /* 0x0000a80000067ab9 */ /* 0x000fe20000000a00 */
[----:B------:R-:W-:Y:S01]  /*3740*/  IMAD.MOV.U32 R16, RZ, RZ, R6 ;  /* 0x000000ffff107224 */ /* 0x000fe200078e0006 */
[----:B------:R-:W-:Y:S01]  /*3750*/  ULDC.64 UR14, c[0x0][0x248] ;  /* 0x00009200000e7ab9 */ /* 0x000fe20000000a00 */
[----:B------:R-:W1:Y:S01]  /*3760*/  LDC R6, c[0x0][0x228] ;  /* 0x00008a00ff067b82 */ /* 0x000e620000000800 */
[----:B------:R-:W-:Y:S01]  /*3770*/  IMAD R13, R3, UR11, R2 ;  /* 0x0000000b030d7c24 */ /* 0x000fe2000f8e0202 */
[----:B------:R-:W-:Y:S01]  /*3780*/  IADD3 R17, R7, R17, RZ ;  /* 0x0000001107117210 */ /* 0x000fe20007ffe0ff */
[----:B------:R-:W-:Y:S01]  /*3790*/  IMAD.WIDE.U32 R2, R3, UR10, RZ ;  /* 0x0000000a03027c25 */ /* 0x000fe2000f8e00ff */
[----:B0-----:R-:W0:Y:S01]  /*37a0*/  MUFU.RCP R5, R5 ;  /* 0x0000000500057308 */ /* 0x001e220000001000 */
[----:B------:R-:W-:Y:S01]  /*37b0*/  SHF.R.S32.HI R7, RZ, 0x1f, R14 ;  /* 0x0000001fff077819 */ /* 0x000fe2000001140e */
[----:B------:R-:W-:Y:S01]  /*37c0*/  ULDC.64 UR10, c[0x0][0x258] ;  /* 0x00009600000a7ab9 */ /* 0x000fe20000000a00 */
[----:B------:R-:W-:Y:S01]  /*37d0*/  IMAD.MOV.U32 R8, RZ, RZ, RZ ;  /* 0x000000ffff087224 */ /* 0x000fe200078e00ff */
[----:B------:R-:W-:-:S02]  /*37e0*/  IADD3 R13, R3, R13, RZ ;  /* 0x0000000d030d7210 */ /* 0x000fc40007ffe0ff */
[C---:B------:R-:W-:Y:S01]  /*37f0*/  IMAD R3, R7.reuse, UR6, RZ ;  /* 0x0000000607037c24 */ /* 0x040fe2000f8e02ff */
[----:B------:R-:W-:Y:S01]  /*3800*/  MOV R12, R2 ;  /* 0x00000002000c7202 */ /* 0x000fe20000000f00 */
[----:B------:R-:W-:Y:S02]  /*3810*/  IMAD R7, R7, UR10, RZ ;  /* 0x0000000a07077c24 */ /* 0x000fe4000f8e02ff */
[C---:B------:R-:W-:Y:S02]  /*3820*/  IMAD R11, R14.reuse, UR7, R3 ;  /* 0x000000070e0b7c24 */ /* 0x040fe4000f8e0203 */
[----:B------:R-:W-:Y:S01]  /*3830*/  IMAD.WIDE.U32 R2, R14, UR6, R16 ;  /* 0x000000060e027c25 */ /* 0x000fe2000f8e0010 */
[----:B------:R-:W-:-:S03]  /*3840*/  ULDC.64 UR6, c[0x0][0x290] ;  /* 0x0000a40000067ab9 */ /* 0x000fc60000000a00 */
[C---:B------:R-:W-:Y:S01]  /*3850*/  IMAD R17, R14.reuse, UR11, R7 ;  /* 0x0000000b0e117c24 */ /* 0x040fe2000f8e0207 */
[----:B------:R-:W-:Y:S01]  /*3860*/  IADD3 R11, R3, R11, RZ ;  /* 0x0000000b030b7210 */ /* 0x000fe20007ffe0ff */
[----:B0-----:R-:W-:Y:S02]  /*3870*/  VIADD R9, R5, 0xffffffe ;  /* 0x0ffffffe05097836 */ /* 0x001fe40000000000 */
[----:B------:R-:W0:Y:S01]  /*3880*/  LDC R5, c[0x0][0x14] ;  /* 0x00000500ff057b82 */ /* 0x000e220000000800 */
[----:B------:R-:W-:Y:S01]  /*3890*/  IMAD.WIDE.U32 R14, R14, UR10, R12 ;  /* 0x0000000a0e0e7c25 */ /* 0x000fe2000f8e000c */
[----:B------:R-:W-:Y:S01]  /*38a0*/  MOV R13, UR4 ;  /* 0x00000004000d7c02 */ /* 0x000fe20008000f00 */
[----:B------:R-:W-:Y:S01]  /*38b0*/  ULDC.64 UR4, c[0x0][0x288] ;  /* 0x0000a20000047ab9 */ /* 0x000fe20000000a00 */
[----:B------:R-:W2:Y:S01]  /*38c0*/  F2I.FTZ.U32.TRUNC.NTZ R9, R9 ;  /* 0x0000000900097305 */ /* 0x000ea2000021f000 */
[----:B------:R-:W-:Y:S01]  /*38d0*/  ULDC.64 UR10, c[0x0][0x260] ;  /* 0x00009800000a7ab9 */ /* 0x000fe20000000a00 */
[----:B--2---:R-:W-:-:S05]  /*38e0*/  IADD3 R19, RZ, -R9, RZ ;  /* 0x80000009ff137210 */ /* 0x004fca0007ffe0ff */
[----:B------:R-:W-:-:S04]  /*38f0*/  IMAD R19, R19, R4, RZ ;  /* 0x0000000413137224 */ /* 0x000fc800078e02ff */
[----:B------:R-:W-:Y:S01]  /*3900*/  IMAD.HI.U32 R7, R9, R19, R8 ;  /* 0x0000001309077227 */ /* 0x000fe200078e0008 */
[----:B------:R-:W-:-:S03]  /*3910*/  LOP3.LUT R8, RZ, R10, RZ, 0x33, !PT ;  /* 0x0000000aff087212 */ /* 0x000fc600078e33ff */
[----:B-1----:R-:W-:-:S07]  /*3920*/  IMAD.IADD R9, R15, 0x1, R17 ;  /* 0x000000010f097824 */ /* 0x002fce00078e0211 */
.L_x_302:
[----:B------:R-:W-:Y:S02]  /*3930*/  IABS R12, R13 ;  /* 0x0000000d000c7213 */ /* 0x000fe40000000000 */
[----:B------:R-:W-:-:S03]  /*3940*/  IABS R16, R6 ;  /* 0x0000000600107213 */ /* 0x000fc60000000000 */
[----:B------:R-:W-:-:S05]  /*3950*/  IMAD.HI.U32 R10, R7, R12, RZ ;  /* 0x0000000c070a7227 */ /* 0x000fca00078e00ff */
[----:B------:R-:W-:-:S05]  /*3960*/  IADD3 R17, -R10, RZ, RZ ;  /* 0x000000ff0a117210 */ /* 0x000fca0007ffe1ff */
[----:B------:R-:W-:Y:S01]  /*3970*/  IMAD R17, R16, R17, R12 ;  /* 0x0000001110117224 */ /* 0x000fe200078e020c */
[----:B------:R-:W-:-:S04]  /*3980*/  LOP3.LUT R12, R13, R6, RZ, 0x3c, !PT ;  /* 0x000000060d0c7212 */ /* 0x000fc800078e3cff */
[----:B------:R-:W-:Y:S02]  /*3990*/  ISETP.GT.U32.AND P2, PT, R4, R17, PT ;  /* 0x000000110400720c */ /* 0x000fe40003f44070 */
[----:B------:R-:W-:-:S11]  /*39a0*/  ISETP.GE.AND P3, PT, R12, RZ, PT ;  /* 0x000000ff0c00720c */ /* 0x000fd60003f66270 */
[----:B------:R-:W-:Y:S01]  /*39b0*/  @!P2 IADD3 R17, R17, -R16, RZ ;  /* 0x800000101111a210 */ /* 0x000fe20007ffe0ff */
[----:B------:R-:W-:Y:S01]  /*39c0*/  @!P2 VIADD R10, R10, 0x1 ;  /* 0x000000010a0aa836 */ /* 0x000fe20000000000 */
[----:B------:R-:W-:Y:S02]  /*39d0*/  MOV R16, R2 ;  /* 0x0000000200107202 */ /* 0x000fe40000000f00 */
[----:B------:R-:W-:Y:S02]  /*39e0*/  ISETP.GE.U32.AND P1, PT, R17, R4, PT ;  /* 0x000000041100720c */ /* 0x000fe40003f26070 */
[----:B------:R-:W-:-:S11]  /*39f0*/  MOV R17, R11 ;  /* 0x0000000b00117202 */ /* 0x000fd60000000f00 */
[----:B------:R-:W-:-:S04]  /*3a00*/  @P1 IADD3 R10, R10, 0x1, RZ ;  /* 0x000000010a0a1810 */ /* 0x000fc80007ffe0ff */
[----:B------:R-:W-:-:S04]  /*3a10*/  @!P3 IADD3 R10, -R10, RZ, RZ ;  /* 0x000000ff0a0ab210 */ /* 0x000fc80007ffe1ff */
[----:B------:R-:W-:-:S04]  /*3a20*/  SEL R12, R8, R10, !P0 ;  /* 0x0000000a080c7207 */ /* 0x000fc80004000000 */
[--C-:B-1----:R-:W-:Y:S01]  /*3a30*/  SHF.R.S32.HI R19, RZ, 0x1f, R12.reuse ;  /* 0x0000001fff137819 */ /* 0x102fe2000001140c */
[----:B------:R-:W-:Y:S02]  /*3a40*/  IMAD.MOV R10, RZ, RZ, -R12 ;  /* 0x000000ffff0a7224 */ /* 0x000fe400078e0a0c */
[----:B------:R-:W-:-:S04]  /*3a50*/  IMAD.WIDE.U32 R16, R12, UR4, R16 ;  /* 0x000000040c107c25 */ /* 0x000fc8000f8e0010 */
[----:B------:R-:W-:Y:S02]  /*3a60*/  IMAD R10, R6, R10, R13 ;  /* 0x0000000a060a7224 */ /* 0x000fe400078e020d */
[----:B------:R-:W-:-:S03]  /*3a70*/  IMAD R21, R19, UR4, RZ ;  /* 0x0000000413157c24 */ /* 0x000fc6000f8e02ff */
[----:B------:R-:W-:Y:S01]  /*3a80*/  SHF.R.S32.HI R18, RZ, 0x1f, R10 ;  /* 0x0000001fff127819 */ /* 0x000fe2000001140a */
[----:B------:R-:W-:-:S04]  /*3a90*/  IMAD R21, R12, UR5, R21 ;  /* 0x000000050c157c24 */ /* 0x000fc8000f8e0215 */
[----:B------:R-:W-:Y:S02]  /*3aa0*/  IMAD.IADD R17, R17, 0x1, R21 ;  /* 0x0000000111117824 */ /* 0x000fe400078e0215 */
[----:B------:R-:W-:Y:S02]  /*3ab0*/  IMAD R21, R18, UR6, RZ ;  /* 0x0000000612157c24 */ /* 0x000fe4000f8e02ff */
[----:B------:R-:W-:-:S04]  /*3ac0*/  IMAD.WIDE.U32 R16, R10, UR6, R16 ;  /* 0x000000060a107c25 */ /* 0x000fc8000f8e0010 */
[----:B------:R-:W-:Y:S01]  /*3ad0*/  IMAD R21, R10, UR7, R21 ;  /* 0x000000070a157c24 */ /* 0x000fe2000f8e0215 */
[----:B------:R-:W-:-:S04]  /*3ae0*/  LEA R20, P1, R16, UR10, 0x2 ;  /* 0x0000000a10147c11 */ /* 0x000fc8000f8210ff */
[----:B------:R-:W-:-:S04]  /*3af0*/  IADD3 R17, R17, R21, RZ ;  /* 0x0000001511117210 */ /* 0x000fc80007ffe0ff */
[----:B------:R-:W-:-:S06]  /*3b00*/  LEA.HI.X R21, R16, UR11, R17, 0x2, P1 ;  /* 0x0000000b10157c11 */ /* 0x000fcc00088f1411 */
[----:B------:R-:W2:Y:S01]  /*3b10*/  LDG.E R21, desc[UR8][R20.64] ;  /* 0x0000000814157981 */ /* 0x000ea2000c1e1900 */
[----:B------:R-:W-:Y:S01]  /*3b20*/  MOV R16, R14 ;  /* 0x0000000e00107202 */ /* 0x000fe20000000f00 */
[----:B------:R-:W-:Y:S02]  /*3b30*/  IMAD R19, R19, UR12, RZ ;  /* 0x0000000c13137c24 */ /* 0x000fe4000f8e02ff */
[----:B------:R-:W-:Y:S02]  /*3b40*/  IMAD.MOV.U32 R17, RZ, RZ, R9 ;  /* 0x000000ffff117224 */ /* 0x000fe400078e0009 */
[C---:B------:R-:W-:Y:S02]  /*3b50*/  IMAD R19, R12.reuse, UR13, R19 ;  /* 0x0000000d0c137c24 */ /* 0x040fe4000f8e0213 */
[----:B------:R-:W-:-:S04]  /*3b60*/  IMAD.WIDE.U32 R16, R12, UR12, R16 ;  /* 0x0000000c0c107c25 */ /* 0x000fc8000f8e0010 */
[----:B0-----:R-:W-:Y:S01]  /*3b70*/  IMAD.IADD R13, R5, 0x1, R13 ;  /* 0x00000001050d7824 */ /* 0x001fe200078e020d */
[----:B------:R-:W-:Y:S01]  /*3b80*/  IADD3 R17, R17, R19, RZ ;  /* 0x0000001311117210 */ /* 0x000fe20007ffe0ff */
[----:B------:R-:W-:-:S04]  /*3b90*/  IMAD R19, R18, UR14, RZ ;  /* 0x0000000e12137c24 */ /* 0x000fc8000f8e02ff */
[C---:B------:R-:W-:Y:S02]  /*3ba0*/  IMAD R19, R10.reuse, UR15, R19 ;  /* 0x0000000f0a137c24 */ /* 0x040fe4000f8e0213 */
[----:B------:R-:W-:-:S05]  /*3bb0*/  IMAD.WIDE.U32 R16, R10, UR14, R16 ;  /* 0x0000000e0a107c25 */ /* 0x000fca000f8e0010 */
[----:B------:R-:W-:Y:S02]  /*3bc0*/  IADD3 R17, R17, R19, RZ ;  /* 0x0000001311117210 */ /* 0x000fe40007ffe0ff */
[----:B------:R-:W-:-:S04]  /*3bd0*/  LEA R18, P1, R16, UR16, 0x2 ;  /* 0x0000001010127c11 */ /* 0x000fc8000f8210ff */
[----:B------:R-:W-:Y:S02]  /*3be0*/  LEA.HI.X R19, R16, UR17, R17, 0x2, P1 ;  /* 0x0000001110137c11 */ /* 0x000fe400088f1411 */
[----:B------:R-:W-:-:S03]  /*3bf0*/  ISETP.GE.AND P1, PT, R13, R0, PT ;  /* 0x000000000d00720c */ /* 0x000fc60003f26270 */
[----:B--2---:R1:W-:Y:S10]  /*3c00*/  STG.E desc[UR8][R18.64], R21 ;  /* 0x0000001512007986 */ /* 0x0043f4000c101908 */
[----:B------:R-:W-:Y:S05]  /*3c10*/  @!P1 BRA `(.L_x_302) ;  /* 0xfffffffc00449947 */ /* 0x000fea000383ffff */
[----:B------:R-:W-:Y:S05]  /*3c20*/  EXIT ;  /* 0x000000000000794d */ /* 0x000fea0003800000 */
        .weak           $__internal_2_$__cuda_sm20_dblrcp_rn_slowpath_v3
        .type           $__internal_2_$__cuda_sm20_dblrcp_rn_slowpath_v3,@function
        .size           $__internal_2_$__cuda_sm20_dblrcp_rn_slowpath_v3,(.L_x_1770 - $__internal_2_$__cuda_sm20_dblrcp_rn_slowpath_v3)
$__internal_2_$__cuda_sm20_dblrcp_rn_slowpath_v3:
[----:B------:R-:W-:Y:S01]  /*3c30*/  DSETP.GTU.AND P0, PT, |R8|, +INF , PT ;  /* 0x7ff000000800742a */ /* 0x000fe20003f0c200 */
[----:B------:R-:W-:-:S13]  /*3c40*/  BSSY B1, `(.L_x_303) ;  /* 0x0000024000017945 */ /* 0x000fda0003800000 */
[----:B------:R-:W-:Y:S05]  /*3c50*/  @P0 BRA `(.L_x_304) ;  /* 0x0000000000800947 */ /* 0x000fea0003800000 */
[----:B------:R-:W-:-:S04]  /*3c60*/  LOP3.LUT R17, R9, 0x7fffffff, RZ, 0xc0, !PT ;  /* 0x7fffffff09117812 */ /* 0x000fc800078ec0ff */
[----:B------:R-:W-:-:S04]  /*3c70*/  IADD3 R16, R17, -0x1, RZ ;  /* 0xffffffff11107810 */ /* 0x000fc80007ffe0ff */
[----:B------:R-:W-:-:S13]  /*3c80*/  ISETP.GE.U32.AND P0, PT, R16, 0x7fefffff, PT ;  /* 0x7fefffff1000780c */ /* 0x000fda0003f06070 */
[----:B------:R-:W-:Y:S02]  /*3c90*/  @P0 LOP3.LUT R19, R9, 0x7ff00000, RZ, 0x3c, !PT ;  /* 0x7ff0000009130812 */ /* 0x000fe400078e3cff */
[----:B------:R-:W-:Y:S01]  /*3ca0*/  @P0 MOV R18, RZ ;  /* 0x000000ff00120202 */ /* 0x000fe20000000f00 */
[----:B------:R-:W-:Y:S06]  /*3cb0*/  @P0 BRA `(.L_x_305) ;  /* 0x0000000000700947 */ /* 0x000fec0003800000 */
[----:B------:R-:W-:-:S13]  /*3cc0*/  ISETP.GE.U32.AND P0, PT, R17, 0x1000001, PT ;  /* 0x010000011100780c */ /* 0x000fda0003f06070 */
[----:B------:R-:W-:Y:S05]  /*3cd0*/  @!P0 BRA `(.L_x_306) ;  /* 0x0000000000388947 */ /* 0x000fea0003800000 */
[----:B------:R-:W-:Y:S01]  /*3ce0*/  VIADD R17, R9, 0xc0200000 ;  /* 0xc020000009117836 */ /* 0x000fe20000000000 */
[----:B------:R-:W-:Y:S02]  /*3cf0*/  MOV R16, R8 ;  /* 0x0000000800107202 */ /* 0x000fe40000000f00 */
[----:B------:R-:W-:Y:S01]  /*3d00*/  MOV R18, R15 ;  /* 0x0000000f00127202 */ /* 0x000fe20000000f00 */
[----:B------:R-:W0:Y:S05]  /*3d10*/  MUFU.RCP64H R19, R17 ;  /* 0x0000001100137308 */ /* 0x000e2a0000001800 */
        /* <DEDUP_REMOVED lines=10> */
.L_x_306:
        /* <DEDUP_REMOVED lines=10> */
.L_x_304:
[----:B------:R-:W-:Y:S02]  /*3e60*/  LOP3.LUT R19, R9, 0x80000, RZ, 0xfc, !PT ;  /* 0x0008000009137812 */ /* 0x000fe400078efcff */
[----:B------:R-:W-:-:S07]  /*3e70*/  MOV R18, R8 ;  /* 0x0000000800127202 */ /* 0x000fce0000000f00 */
.L_x_305:
[----:B------:R-:W-:Y:S05]  /*3e80*/  BSYNC B1 ;  /* 0x0000000000017941 */ /* 0x000fea0003800000 */
.L_x_303:
[----:B------:R-:W-:Y:S01]  /*3e90*/  HFMA2.MMA R9, -RZ, RZ, 0, 0 ;  /* 0x00000000ff097435 */ /* 0x000fe200000001ff */
[----:B------:R-:W-:Y:S01]  /*3ea0*/  MOV R8, R0 ;  /* 0x0000000000087202 */ /* 0x000fe20000000f00 */
[----:B------:R-:W-:Y:S01]  /*3eb0*/  IMAD.MOV.U32 R17, RZ, RZ, R19 ;  /* 0x000000ffff117224 */ /* 0x000fe200078e0013 */
[----:B------:R-:W-:-:S03]  /*3ec0*/  MOV R16, R18 ;  /* 0x0000001200107202 */ /* 0x000fc60000000f00 */
[----:B------:R-:W-:Y:S05]  /*3ed0*/  RET.REL.NODEC R8 `(_ZN2at6native54_GLOBAL__N__aa9a477a_21_UpSampleBilinear2d_cu_607db5e336upsample_gen2d_aa_backward_out_frameIffNS0_18upsample_antialias20BicubicFilterFunctorEEEvT0_S5_NS_27GenericPackedTensorAccessorIT_Lm4ENS_16DefaultPtrTraitsElEENS6_IKS7_Lm4ES8_lEERKT1_) ;  /* 0xffffffc008487950 */ /* 0x000fea0003c3ffff */
.L_x_307:
        /* <DEDUP_REMOVED lines=10> */
.L_x_1770:


//--------------------- .text._ZN2at6native54_GLOBAL__N__aa9a477a_21_UpSampleBilinear2d_cu_607db5e336upsample_gen2d_aa_backward_out_frameIddNS0_18upsample_antialias20BicubicFilterFunctorEEEvT0_S5_NS_27GenericPackedTensorAccessorIT_Lm4ENS_16DefaultPtrTraitsElEENS6_IKS7_Lm4ES8_lEERKT1_ --------------------------
	.section	.text._ZN2at6native54_GLOBAL__N__aa9a477a_21_UpSampleBilinear2d_cu_607db5e336upsample_gen2d_aa_backward_out_frameIddNS0_18upsample_antialias20BicubicFilterFunctorEEEvT0_S5_NS_27GenericPackedTensorAccessorIT_Lm4ENS_16DefaultPtrTraitsElEENS6_IKS7_Lm4ES8_lEERKT1_,"ax",@progbits
	.align	128
.text._ZN2at6native54_GLOBAL__N__aa9a477a_21_UpSampleBilinear2d_cu_607db5e336upsample_gen2d_aa_backward_out_frameIddNS0_18upsample_antialias20BicubicFilterFunctorEEEvT0_S5_NS_27GenericPackedTensorAccessorIT_Lm4ENS_16DefaultPtrTraitsElEENS6_IKS7_Lm4ES8_lEERKT1_:
        .type           _ZN2at6native54_GLOBAL__N__aa9a477a_21_UpSampleBilinear2d_cu_607db5e336upsample_gen2d_aa_backward_out_frameIddNS0_18upsample_antialias20BicubicFilterFunctorEEEvT0_S5_NS_27GenericPackedTensorAccessorIT_Lm4ENS_16DefaultPtrTraitsElEENS6_IKS7_Lm4ES8_lEERKT1_,@function
        .size           _ZN2at6native54_GLOBAL__N__aa9a477a_21_UpSampleBilinear2d_cu_607db5e336upsample_gen2d_aa_backward_out_frameIddNS0_18upsample_antialias20BicubicFilterFunctorEEEvT0_S5_NS_27GenericPackedTensorAccessorIT_Lm4ENS_16DefaultPtrTraitsElEENS6_IKS7_Lm4ES8_lEERKT1_,(.L_x_1772 - _ZN2at6native54_GLOBAL__N__aa9a477a_21_UpSampleBilinear2d_cu_607db5e336upsample_gen2d_aa_backward_out_frameIddNS0_18upsample_antialias20BicubicFilterFunctorEEEvT0_S5_NS_27GenericPackedTensorAccessorIT_Lm4ENS_16DefaultPtrTraitsElEENS6_IKS7_Lm4ES8_lEERKT1_)
        .other          _ZN2at6native54_GLOBAL__N__aa9a477a_21_UpSampleBilinear2d_cu_607db5e336upsample_gen2d_aa_backward_out_frameIddNS0_18upsample_antialias20BicubicFilterFunctorEEEvT0_S5_NS_27GenericPackedTensorAccessorIT_Lm4ENS_16DefaultPtrTraitsElEENS6_IKS7_Lm4ES8_lEERKT1_,@"STO_CUDA_ENTRY STV_DEFAULT"
_ZN2at6native54_GLOBAL__N__aa9a477a_21_UpSampleBilinear2d_cu_607db5e336upsample_gen2d_aa_backward_out_frameIddNS0_18upsample_antialias20BicubicFilterFunctorEEEvT0_S5_NS_27GenericPackedTensorAccessorIT_Lm4ENS_16DefaultPtrTraitsElEENS6_IKS7_Lm4ES8_lEERKT1_:
        /* <DEDUP_REMOVED lines=21> */
[----:B------:R-:W1:Y:S01]  /*0150*/  I2F.F64 R22, R7 ;  /* 0x0000000700167312 */ /* 0x000e620000201c00 */
[----:B------:R-:W-:Y:S01]  /*0160*/  UMOV UR6, 0xf0000000 ;  /* 0xf000000000067882 */ /* 0x000fe20000000000 */
[----:B------:R-:W-:Y:S01]  /*0170*/  UMOV UR7, 0x380fffff ;  /* 0x380fffff00077882 */ /* 0x000fe20000000000 */
[----:B------:R-:W-:Y:S04]  /*0180*/  BSSY B0, `(.L_x_309) ;  /* 0x00001b7000007945 */ /* 0x000fe80003800000 */
[----:B------:R-:W2:Y:S01]  /*0190*/  LDC.64 R16, c[0x0][0x218] ;  /* 0x00008600ff107b82 */ /* 0x000ea20000000a00 */
[----:B------:R-:W3:Y:S01]  /*01a0*/  I2F.F64 R14, R6 ;  /* 0x00000006000e7312 */ /* 0x000ee20000201c00 */
[----:B-1----:R-:W-:-:S02]  /*01b0*/  DADD R22, R22, 0.5 ;  /* 0x3fe0000016167429 */ /* 0x002fc40000000000 */
[C---:B0-----:R-:W-:Y:S02]  /*01c0*/  DADD R2, R12.reuse, R12 ;  /* 0x000000000c027229 */ /* 0x041fe4000000000c */
[----:B------:R-:W-:Y:S02]  /*01d0*/  DSETP.GE.AND P0, PT, R12, 1, PT ;  /* 0x3ff000000c00742a */ /* 0x000fe40003f06000 */
[----:B---3--:R-:W-:-:S06]  /*01e0*/  DADD R14, R14, 0.5 ;  /* 0x3fe000000e0e7429 */ /* 0x008fcc0000000000 */
[----:B------:R-:W-:Y:S02]  /*01f0*/  FSEL R2, R2, RZ, P0 ;  /* 0x000000ff02027208 */ /* 0x000fe40000000000 */
[----:B------:R-:W-:Y:S01]  /*0200*/  FSEL R3, R3, 2, P0 ;  /* 0x4000000003037808 */ /* 0x000fe20000000000 */
[----:B--2---:R-:W-:-:S03]  /*0210*/  DSETP.GE.AND P0, PT, R16, 1, PT ;  /* 0x3ff000001000742a */ /* 0x004fc60003f06000 */
[----:B------:R-:W0:Y:S02]  /*0220*/  F2F.F32.F64 R19, R2 ;  /* 0x0000000200137310 */ /* 0x000e240000301000 */
[CCC-:B------:R-:W-:Y:S02]  /*0230*/  DFMA R4, R22.reuse, R12.reuse, -R2.reuse ;  /* 0x0000000c1604722b */ /* 0x1c0fe40000000802 */
[----:B------:R-:W-:Y:S02]  /*0240*/  DFMA R12, R22, R12, R2 ;  /* 0x0000000c160c722b */ /* 0x000fe40000000002 */
[----:B------:R-:W-:-:S04]  /*0250*/  DSETP.GEU.AND P1, PT, |R2|, UR6, PT ;  /* 0x0000000602007e2a */ /* 0x000fc8000bf2e200 */
[----:B------:R-:W-:Y:S02]  /*0260*/  DADD R10, R4, 0.5 ;  /* 0x3fe00000040a7429 */ /* 0x000fe40000000000 */
[----:B------:R-:W-:Y:S02]  /*0270*/  DADD R4, R16, R16 ;  /* 0x0000000010047229 */ /* 0x000fe40000000010 */
[----:B------:R-:W-:Y:S02]  /*0280*/  DADD R20, R12, 0.5 ;  /* 0x3fe000000c147429 */ /* 0x000fe40000000000 */
[----:B------:R1:W-:Y:S04]  /*0290*/  F2I.F64.TRUNC R24, R10 ;  /* 0x0000000a00187311 */ /* 0x0003e8000030d100 */
[----:B0-----:R-:W-:Y:S01]  /*02a0*/  @!P1 FMUL R19, R19, 1.175494350822287508e-38 ;  /* 0x0080000013139820 */ /* 0x001fe20000400000 */
[----:B------:R-:W-:-:S02]  /*02b0*/  ISETP.NE.AND P1, PT, R0, RZ, PT ;  /* 0x000000ff0000720c */ /* 0x000fc40003f25270 */
[----:B------:R-:W-:Y:S01]  /*02c0*/  FSEL R4, R4, RZ, P0 ;  /* 0x000000ff04047208 */ /* 0x000fe20000000000 */
[----:B------:R-:W0:Y:S01]  /*02d0*/  F2I.F64.TRUNC R20, R20 ;  /* 0x0000001400147311 */ /* 0x000e22000030d100 */
[----:B------:R-:W-:-:S06]  /*02e0*/  FSEL R5, R5, 2, P0 ;  /* 0x4000000005057808 */ /* 0x000fcc0000000000 */
[----:B------:R-:W-:Y:S01]  /*02f0*/  DFMA R6, R14, R16, R4 ;  /* 0x000000100e06722b */ /* 0x000fe20000000004 */
[----:B------:R-:W2:Y:S01]  /*0300*/  F2F.F32.F64 R11, R4 ;  /* 0x00000004000b7310 */ /* 0x000ea20000301000 */
[----:B------:R-:W-:-:S06]  /*0310*/  DSETP.GEU.AND P2, PT, |R4|, UR6, PT ;  /* 0x0000000604007e2a */ /* 0x000fcc000bf4e200 */
[----:B------:R-:W-:Y:S01]  /*0320*/  DADD R12, R6, 0.5 ;  /* 0x3fe00000060c7429 */ /* 0x000fe20000000000 */
[----:B-1----:R-:W1:Y:S01]  /*0330*/  F2I.FTZ.CEIL.NTZ R10, R19 ;  /* 0x00000013000a7305 */ /* 0x002e62000021b100 */
[----:B------:R-:W-:Y:S01]  /*0340*/  DFMA R6, R14, R16, -R4 ;  /* 0x000000100e06722b */ /* 0x000fe20000000804 */
[----:B0-----:R-:W-:-:S05]  /*0350*/  VIMNMX R9, R20, R9, PT ;  /* 0x0000000914097248 */ /* 0x001fca0003fe0100 */
[----:B--2---:R-:W-:Y:S02]  /*0360*/  @!P2 FMUL R11, R11, 1.175494350822287508e-38 ;  /* 0x008000000b0ba820 */ /* 0x004fe40000400000 */
[----:B------:R-:W-:Y:S01]  /*0370*/  DADD R2, R6, 0.5 ;  /* 0x3fe0000006027429 */ /* 0x000fe20000000000 */
[----:B------:R-:W0:Y:S01]  /*0380*/  F2I.F64.TRUNC R13, R12 ;  /* 0x0000000c000d7311 */ /* 0x000e22000030d100 */
[----:B------:R-:W-:Y:S01]  /*0390*/  VIMNMX R6, RZ, R24, !PT ;  /* 0x00000018ff067248 */ /* 0x000fe20007fe0100 */
[----:B-1----:R-:W-:-:S04]  /*03a0*/  IMAD.SHL.U32 R10, R10, 0x2, RZ ;  /* 0x000000020a0a7824 */ /* 0x002fc800078e00ff */
[----:B------:R-:W-:Y:S02]  /*03b0*/  IMAD.IADD R4, R9, 0x1, -R6 ;  /* 0x0000000109047824 */ /* 0x000fe400078e0a06 */
[----:B------:R-:W1:Y:S01]  /*03c0*/  F2I.FTZ.CEIL.NTZ R11, R11 ;  /* 0x0000000b000b7305 */ /* 0x000e62000021b100 */
[----:B0-----:R-:W-:-:S07]  /*03d0*/  VIMNMX R8, R13, R8, PT ;  /* 0x000000080d087248 */ /* 0x001fce0003fe0100 */
[----:B------:R-:W0:Y:S01]  /*03e0*/  F2I.F64.TRUNC R2, R2 ;  /* 0x0000000200027311 */ /* 0x000e22000030d100 */
[----:B------:R-:W-:-:S04]  /*03f0*/  VIADD R13, R10, 0x1 ;  /* 0x000000010a0d7836 */ /* 0x000fc80000000000 */
[----:B------:R-:W-:Y:S02]  /*0400*/  IMAD R0, R13, R0, RZ ;  /* 0x000000000d007224 */ /* 0x000fe400078e02ff */
[----:B-1----:R-:W-:-:S04]  /*0410*/  IMAD.SHL.U32 R7, R11, 0x2, RZ ;  /* 0x000000020b077824 */ /* 0x002fc800078e00ff */
[----:B------:R-:W-:Y:S01]  /*0420*/  VIADD R11, R7, 0x1 ;  /* 0x00000001070b7836 */ /* 0x000fe20000000000 */
[----:B0-----:R-:W-:-:S03]  /*0430*/  VIMNMX R5, RZ, R2, !PT ;  /* 0x00000002ff057248 */ /* 0x001fc60007fe0100 */
[C---:B------:R-:W-:Y:S02]  /*0440*/  IMAD R2, R11.reuse, UR4, R0 ;  /* 0x000000040b027c24 */ /* 0x040fe4000f8e0200 */
[----:B------:R-:W-:Y:S01]  /*0450*/  IMAD R0, R11, R18, RZ ;  /* 0x000000120b007224 */ /* 0x000fe200078e02ff */
[----:B------:R-:W-:Y:S01]  /*0460*/  IADD3 R3, -R5, R8, RZ ;  /* 0x0000000805037210 */ /* 0x000fe20007ffe1ff */
[----:B------:R-:W-:Y:S06]  /*0470*/  @P1 BRA `(.L_x_310) ;  /* 0x00000018001c1947 */ /* 0x000fec0003800000 */
[----:B------:R-:W0:Y:S02]  /*0480*/  I2F.F64 R12, R5 ;  /* 0x00000005000c7312 */ /* 0x000e240000201c00 */
[----:B0-----:R-:W-:Y:S01]  /*0490*/  DFMA R14, -R14, R16, R12 ;  /* 0x000000100e0e722b */ /* 0x001fe2000000010c */
[----:B------:R-:W-:Y:S02]  /*04a0*/  IMAD.MOV.U32 R12, RZ, RZ, 0x0 ;  /* 0x00000000ff0c7424 */ /* 0x000fe400078e00ff */
[----:B------:R-:W-:Y:S01]  /*04b0*/  IMAD.MOV.U32 R13, RZ, RZ, 0x3ff00000 ;  /* 0x3ff00000ff0d7424 */ /* 0x000fe200078e00ff */
[----:B------:R-:W-:Y:S07]  /*04c0*/  @!P0 BRA `(.L_x_311) ;  /* 0x0000000000448947 */ /* 0x000fee0003800000 */
[----:B------:R-:W0:Y:S02]  /*04d0*/  LDC R11, c[0x0][0x21c] ;  /* 0x00008700ff0b7b82 */ /* 0x000e240000000800 */
[----:B0-----:R-:W0:Y:S01]  /*04e0*/  MUFU.RCP64H R13, R11 ;  /* 0x0000000b000d7308 */ /* 0x001e220000001800 */
[----:B------:R-:W-:-:S05]  /*04f0*/  VIADD R12, R11, 0x300402 ;  /* 0x003004020b0c7836 */ /* 0x000fca0000000000 */
[----:B------:R-:W-:Y:S01]  /*0500*/  FSETP.GEU.AND P0, PT, |R12|, 5.8789094863358348022e-39, PT ;  /* 0x004004020c00780b */ /* 0x000fe20003f0e200 */
[----:B0-----:R-:W-:-:S08]  /*0510*/  DFMA R20, R12, -R16, 1 ;  /* 0x3ff000000c14742b */ /* 0x001fd00000000810 */
[----:B------:R-:W-:-:S08]  /*0520*/  DFMA R20, R20, R20, R20 ;  /* 0x000000141414722b */ /* 0x000fd00000000014 */
[----:B------:R-:W-:-:S08]  /*0530*/  DFMA R20, R12, R20, R12 ;  /* 0x000000140c14722b */ /* 0x000fd0000000000c */
[----:B------:R-:W-:-:S08]  /*0540*/  DFMA R16, R20, -R16, 1 ;  /* 0x3ff000001410742b */ /* 0x000fd00000000810 */
[----:B------:R-:W-:Y:S01]  /*0550*/  DFMA R12, R20, R16, R20 ;  /* 0x00000010140c722b */ /* 0x000fe20000000014 */
[----:B------:R-:W-:Y:S10]  /*0560*/  @P0 BRA `(.L_x_311) ;  /* 0x00000000001c0947 */ /* 0x000ff40003800000 */
[----:B------:R-:W-:Y:S01]  /*0570*/  LOP3.LUT R11, R11, 0x7fffffff, RZ, 0xc0, !PT ;  /* 0x7fffffff0b0b7812 */ /* 0x000fe200078ec0ff */
[----:B------:R-:W-:Y:S01]  /*0580*/  ULDC.64 UR4, c[0x0][0x218] ;  /* 0x0000860000047ab9 */ /* 0x000fe20000000a00 */
[----:B------:R-:W-:Y:S01]  /*0590*/  MOV R16, 0x5e0 ;  /* 0x000005e000107802 */ /* 0x000fe20000000f00 */
[----:B------:R-:W-:Y:S01]  /*05a0*/  IMAD.U32 R12, RZ, RZ, UR4 ;  /* 0x00000004ff0c7e24 */ /* 0x000fe2000f8e00ff */
[----:B------:R-:W-:Y:S01]  /*05b0*/  IADD3 R24, R11, -0x100000, RZ ;  /* 0xfff000000b187810 */ /* 0x000fe20007ffe0ff */
[----:B------:R-:W-:-:S07]  /*05c0*/  IMAD.U32 R13, RZ, RZ, UR5 ;  /* 0x00000005ff0d7e24 */ /* 0x000fce000f8e00ff */
[----:B------:R-:W-:Y:S05]  /*05d0*/  CALL.REL.NOINC `($__internal_3_$__cuda_sm20_dblrcp_rn_slowpath_v3) ;  /* 0x0000004400587944 */ /* 0x000fea0003c00000 */
.L_x_311:
[----:B------:R-:W-:Y:S01]  /*05e0*/  ISETP.GE.AND P0, PT, R3, 0x1, PT ;  /* 0x000000010300780c */ /* 0x000fe20003f06270 */
[----:B------:R-:W-:Y:S01]  /*05f0*/  BSSY B1, `(.L_x_312) ;  /* 0x00000b0000017945 */ /* 0x000fe20003800000 */
[----:B------:R-:W-:-:S11]  /*0600*/  CS2R R24, SRZ ;  /* 0x0000000000187805 */ /* 0x000fd6000001ff00 */
[----:B------:R-:W-:Y:S05]  /*0610*/  @!P0 BRA `(.L_x_313) ;  /* 0x0000000800b48947 */ /* 0x000fea0003800000 */
[----:B------:R-:W-:Y:S01]  /*0620*/  LOP3.LUT R16, RZ, R8, RZ, 0x33, !PT ;  /* 0x00000008ff107212 */ /* 0x000fe200078e33ff */
[----:B------:R-:W-:Y:S01]  /*0630*/  BSSY B2, `(.L_x_314) ;  /* 0x0000085000027945 */ /* 0x000fe20003800000 */
[----:B------:R-:W-:Y:S01]  /*0640*/  IMAD.MOV.U32 R11, RZ, RZ, RZ ;  /* 0x000000ffff0b7224 */ /* 0x000fe200078e00ff */
        /* <DEDUP_REMOVED lines=8> */
[----:B------:R-:W-:Y:S01]  /*06d0*/  IMAD.IADD R17, R3, 0x1, -R16 ;  /* 0x0000000103117824 */ /* 0x000fe200078e0a10 */
[----:B------:R-:W-:Y:S01]  /*06e0*/  CS2R R24, SRZ ;  /* 0x0000000000187805 */ /* 0x000fe2000001ff00 */
[----:B------:R-:W-:Y:S02]  /*06f0*/  IMAD R0, R11, R18, RZ ;  /* 0x000000120b007224 */ /* 0x000fe400078e02ff */
[----:B------:R-:W-:Y:S01]  /*0700*/  IMAD.MOV.U32 R11, RZ, RZ, RZ ;  /* 0x000000ffff0b7224 */ /* 0x000fe200078e00ff */
[----:B0-----:R-:W-:-:S06]  /*0710*/  ULEA UR4, UR5, UR4, 0x18 ;  /* 0x0000000405047291 */ /* 0x001fcc000f8ec03f */
[----:B------:R-:W-:-:S07]  /*0720*/  LEA R18, R0, UR4, 0x3 ;  /* 0x0000000400127c11 */ /* 0x000fce000f8e18ff */
.L_x_328:
[----:B------:R-:W0:Y:S01]  /*0730*/  I2F.F64 R20, R11 ;  /* 0x0000000b00147312 */ /* 0x000e220000201c00 */
[----:B------:R-:W-:Y:S01]  /*0740*/  BSSY B3, `(.L_x_316) ;  /* 0x0000017000037945 */ /* 0x000fe20003800000 */
[----:B0-----:R-:W-:-:S08]  /*0750*/  DADD R20, R14, R20 ;  /* 0x000000000e147229 */ /* 0x001fd00000000014 */
[----:B------:R-:W-:-:S08]  /*0760*/  DADD R20, R20, 0.5 ;  /* 0x3fe0000014147429 */ /* 0x000fd00000000000 */
[----:B------:R-:W-:-:S08]  /*0770*/  DMUL R20, R20, R12 ;  /* 0x0000000c14147228 */ /* 0x000fd00000000000 */
[----:B------:R-:W-:Y:S02]  /*0780*/  DADD R26, -RZ, -R20 ;  /* 0x00000000ff1a7229 */ /* 0x000fe40000000914 */
[----:B------:R-:W-:-:S08]  /*0790*/  DSETP.GEU.AND P1, PT, R20, RZ, PT ;  /* 0x000000ff1400722a */ /* 0x000fd00003f2e000 */
[----:B------:R-:W-:Y:S02]  /*07a0*/  FSEL R20, R26, R20, !P1 ;  /* 0x000000141a147208 */ /* 0x000fe40004800000 */
[----:B------:R-:W-:-:S06]  /*07b0*/  FSEL R21, R27, R21, !P1 ;  /* 0x000000151b157208 */ /* 0x000fcc0004800000 */
[----:B------:R-:W-:-:S14]  /*07c0*/  DSETP.GEU.AND P1, PT, R20, 1, PT ;  /* 0x3ff000001400742a */ /* 0x000fdc0003f2e000 */
[----:B------:R-:W-:Y:S05]  /*07d0*/  @!P1 BRA `(.L_x_317) ;  /* 0x0000000000209947 */ /* 0x000fea0003800000 */
[----:B------:R-:W-:Y:S01]  /*07e0*/  DSETP.GEU.AND P1, PT, R20, 2, PT ;  /* 0x400000001400742a */ /* 0x000fe20003f2e000 */
[----:B------:R-:W-:-:S13]  /*07f0*/  CS2R R26, SRZ ;  /* 0x00000000001a7805 */ /* 0x000fda000001ff00 */
[----:B------:R-:W-:Y:S05]  /*0800*/  @P1 BRA `(.L_x_318) ;  /* 0x0000000000281947 */ /* 0x000fea0003800000 */
[----:B------:R-:W-:-:S08]  /*0810*/  DADD R26, R20, -5 ;  /* 0xc0140000141a7429 */ /* 0x000fd00000000000 */
[----:B------:R-:W-:-:S08]  /*0820*/  DFMA R26, R20, R26, 8 ;  /* 0x40200000141a742b */ /* 0x000fd0000000001a */
[----:B------:R-:W-:-:S08]  /*0830*/  DFMA R26, R20, R26, -4 ;  /* 0xc0100000141a742b */ /* 0x000fd0000000001a */
[----:B------:R-:W-:Y:S01]  /*0840*/  DMUL R26, R26, -0.5 ;  /* 0xbfe000001a1a7828 */ /* 0x000fe20000000000 */
[----:B------:R-:W-:Y:S10]  /*0850*/  BRA `(.L_x_318) ;  /* 0x0000000000147947 */ /* 0x000ff40003800000 */
.L_x_317:
[----:B------:R-:W-:Y:S01]  /*0860*/  IMAD.MOV.U32 R26, RZ, RZ, 0x0 ;  /* 0x00000000ff1a7424 */ /* 0x000fe200078e00ff */
[----:B------:R-:W-:-:S06]  /*0870*/  MOV R27, 0x3ff80000 ;  /* 0x3ff80000001b7802 */ /* 0x000fcc0000000f00 */
[----:B------:R-:W-:-:S08]  /*0880*/  DFMA R26, R20, R26, -2.5 ;  /* 0xc0040000141a742b */ /* 0x000fd0000000001a */
[----:B------:R-:W-:-:S08]  /*0890*/  DMUL R26, R20, R26 ;  /* 0x0000001a141a7228 */ /* 0x000fd00000000000 */
[----:B------:R-:W-:-:S11]  /*08a0*/  DFMA R26, R20, R26, 1 ;  /* 0x3ff00000141a742b */ /* 0x000fd6000000001a */
.L_x_318:
[----:B------:R-:W-:Y:S05]  /*08b0*/  BSYNC B3 ;  /* 0x0000000000037941 */ /* 0x000fea0003800000 */
.L_x_316:
[----:B------:R-:W-:Y:S01]  /*08c0*/  VIADD R19, R11, 0x1 ;  /* 0x000000010b137836 */ /* 0x000fe20000000000 */
[----:B------:R0:W-:Y:S01]  /*08d0*/  STS.64 [R18], R26 ;  /* 0x0000001a12007388 */ /* 0x0001e20000000a00 */
[----:B------:R-:W-:Y:S01]  /*08e0*/  BSSY B3, `(.L_x_319) ;  /* 0x0000019000037945 */ /* 0x000fe20003800000 */
[----:B------:R-:W-:Y:S01]  /*08f0*/  DADD R24, R26, R24 ;  /* 0x000000001a187229 */ /* 0x000fe20000000018 */
[----:B------:R-:W1:Y:S02]  /*0900*/  I2F.F64 R20, R19 ;  /* 0x0000001300147312 */ /* 0x000e640000201c00 */
[----:B-1----:R-:W-:-:S08]  /*0910*/  DADD R20, R14, R20 ;  /* 0x000000000e147229 */ /* 0x002fd00000000014 */
[----:B------:R-:W-:-:S08]  /*0920*/  DADD R20, R20, 0.5 ;  /* 0x3fe0000014147429 */ /* 0x000fd00000000000 */
[----:B------:R-:W-:-:S08]  /*0930*/  DMUL R20, R20, R12 ;  /* 0x0000000c14147228 */ /* 0x000fd00000000000 */
[----:B------:R-:W-:Y:S02]  /*0940*/  DADD R28, -RZ, -R20 ;  /* 0x00000000ff1c7229 */ /* 0x000fe40000000914 */
[----:B------:R-:W-:-:S08]  /*0950*/  DSETP.GEU.AND P1, PT, R20, RZ, PT ;  /* 0x000000ff1400722a */ /* 0x000fd00003f2e000 */
[----:B------:R-:W-:Y:S02]  /*0960*/  FSEL R20, R28, R20, !P1 ;  /* 0x000000141c147208 */ /* 0x000fe40004800000 */
[----:B------:R-:W-:-:S06]  /*0970*/  FSEL R21, R29, R21, !P1 ;  /* 0x000000151d157208 */ /* 0x000fcc0004800000 */
[----:B------:R-:W-:-:S14]  /*0980*/  DSETP.GEU.AND P1, PT, R20, 1, PT ;  /* 0x3ff000001400742a */ /* 0x000fdc0003f2e000 */
[----:B0-----:R-:W-:Y:S05]  /*0990*/  @!P1 BRA `(.L_x_320) ;  /* 0x0000000000209947 */ /* 0x001fea0003800000 */
        /* <DEDUP_REMOVED lines=8> */
.L_x_320:
[----:B------:R-:W-:Y:S02]  /*0a20*/  IMAD.MOV.U32 R26, RZ, RZ, 0x0 ;  /* 0x00000000ff1a7424 */ /* 0x000fe400078e00ff */
[----:B------:R-:W-:-:S06]  /*0a30*/  IMAD.MOV.U32 R27, RZ, RZ, 0x3ff80000 ;  /* 0x3ff80000ff1b7424 */ /* 0x000fcc00078e00ff */
[----:B------:R-:W-:-:S08]  /*0a40*/  DFMA R26, R20, R26, -2.5 ;  /* 0xc0040000141a742b */ /* 0x000fd0000000001a */
[----:B------:R-:W-:-:S08]  /*0a50*/  DMUL R26, R20, R26 ;  /* 0x0000001a141a7228 */ /* 0x000fd00000000000 */
[----:B------:R-:W-:-:S11]  /*0a60*/  DFMA R26, R20, R26, 1 ;  /* 0x3ff00000141a742b */ /* 0x000fd6000000001a */
.L_x_321:
[----:B------:R-:W-:Y:S05]  /*0a70*/  BSYNC B3 ;  /* 0x0000000000037941 */ /* 0x000fea0003800000 */
.L_x_319:
[----:B------:R-:W-:Y:S01]  /*0a80*/  VIADD R19, R11, 0x2 ;  /* 0x000000020b137836 */ /* 0x000fe20000000000 */
[----:B------:R0:W-:Y:S01]  /*0a90*/  STS.64 [R18+0x8], R26 ;  /* 0x0000081a12007388 */ /* 0x0001e20000000a00 */
        /* <DEDUP_REMOVED lines=20> */
.L_x_323:
[----:B------:R-:W-:Y:S01]  /*0be0*/  IMAD.MOV.U32 R26, RZ, RZ, 0x0 ;  /* 0x00000000ff1a7424 */ /* 0x000fe200078e00ff */
[----:B------:R-:W-:-:S06]  /*0bf0*/  MOV R27, 0x3ff80000 ;  /* 0x3ff80000001b7802 */ /* 0x000fcc0000000f00 */
[----:B------:R-:W-:-:S08]  /*0c00*/  DFMA R26, R20, R26, -2.5 ;  /* 0xc0040000141a742b */ /* 0x000fd0000000001a */
[----:B------:R-:W-:-:S08]  /*0c10*/  DMUL R26, R20, R26 ;  /* 0x0000001a141a7228 */ /* 0x000fd00000000000 */
[----:B------:R-:W-:-:S11]  /*0c20*/  DFMA R26, R20, R26, 1 ;  /* 0x3ff00000141a742b */ /* 0x000fd6000000001a */
.L_x_324:
[----:B------:R-:W-:Y:S05]  /*0c30*/  BSYNC B3 ;  /* 0x0000000000037941 */ /* 0x000fea0003800000 */
.L_x_322:
        /* <DEDUP_REMOVED lines=22> */
.L_x_326:
[----:B------:R-:W-:Y:S02]  /*0da0*/  IMAD.MOV.U32 R26, RZ, RZ, 0x0 ;  /* 0x00000000ff1a7424 */ /* 0x000fe400078e00ff */
[----:B------:R-:W-:-:S06]  /*0db0*/  IMAD.MOV.U32 R27, RZ, RZ, 0x3ff80000 ;  /* 0x3ff80000ff1b7424 */ /* 0x000fcc00078e00ff */
[----:B------:R-:W-:-:S08]  /*0dc0*/  DFMA R26, R20, R26, -2.5 ;  /* 0xc0040000141a742b */ /* 0x000fd0000000001a */
[----:B------:R-:W-:-:S08]  /*0dd0*/  DMUL R26, R20, R26 ;  /* 0x0000001a141a7228 */ /* 0x000fd00000000000 */
[----:B------:R-:W-:-:S11]  /*0de0*/  DFMA R26, R20, R26, 1 ;  /* 0x3ff00000141a742b */ /* 0x000fd6000000001a */
.L_x_327:
[----:B------:R-:W-:Y:S05]  /*0df0*/  BSYNC B3 ;  /* 0x0000000000037941 */ /* 0x000fea0003800000 */
.L_x_325:
[----:B------:R-:W-:Y:S01]  /*0e00*/  VIADD R17, R17, 0xfffffffc ;  /* 0xfffffffc11117836 */ /* 0x000fe20000000000 */
[----:B------:R-:W-:Y:S01]  /*0e10*/  DADD R24, R24, R26 ;  /* 0x0000000018187229 */ /* 0x000fe2000000001a */
[----:B------:R-:W-:Y:S01]  /*0e20*/  VIADD R19, R18, 0x20 ;  /* 0x0000002012137836 */ /* 0x000fe20000000000 */
[----:B------:R0:W-:Y:S01]  /*0e30*/  STS.64 [R18+0x18], R26 ;  /* 0x0000181a12007388 */ /* 0x0001e20000000a00 */
[----:B------:R-:W-:Y:S02]  /*0e40*/  IADD3 R11, R11, 0x4, RZ ;  /* 0x000000040b0b7810 */ /* 0x000fe40007ffe0ff */
[----:B------:R-:W-:Y:S01]  /*0e50*/  ISETP.NE.AND P1, PT, R17, RZ, PT ;  /* 0x000000ff1100720c */ /* 0x000fe20003f25270 */
[----:B0-----:R-:W-:-:S12]  /*0e60*/  IMAD.MOV.U32 R18, RZ, RZ, R19 ;  /* 0x000000ffff127224 */ /* 0x001fd800078e0013 */
[----:B------:R-:W-:Y:S05]  /*0e70*/  @P1 BRA `(.L_x_328) ;  /* 0xfffffff8002c1947 */ /* 0x000fea000383ffff */
.L_x_315:
[----:B------:R-:W-:Y:S05]  /*0e80*/  BSYNC B2 ;  /* 0x0000000000027941 */ /* 0x000fea0003800000 */
.L_x_314:
[----:B------:R-:W-:-:S13]  /*0e90*/  ISETP.NE.AND P1, PT, R16, RZ, PT ;  /* 0x000000ff1000720c */ /* 0x000fda0003f25270 */
[----:B------:R-:W-:Y:S05]  /*0ea0*/  @!P1 BRA `(.L_x_313) ;  /* 0x0000000000909947 */ /* 0x000fea0003800000 */
[----:B------:R-:W0:Y:S01]  /*0eb0*/  S2R R18, SR_CgaCtaId ;  /* 0x0000000000127919 */ /* 0x000e220000008800 */
[----:B------:R-:W-:-:S04]  /*0ec0*/  MOV R17, 0x400 ;  /* 0x0000040000117802 */ /* 0x000fc80000000f00 */
[----:B0-----:R-:W-:-:S07]  /*0ed0*/  LEA R17, R18, R17, 0x18 ;  /* 0x0000001112117211 */ /* 0x001fce00078ec0ff */
.L_x_332:
[----:B0-----:R-:W0:Y:S01]  /*0ee0*/  I2F.F64 R18, R11 ;  /* 0x0000000b00127312 */ /* 0x001e220000201c00 */
        /* <DEDUP_REMOVED lines=18> */
.L_x_330:
[----:B------:R-:W-:Y:S02]  /*1010*/  IMAD.MOV.U32 R20, RZ, RZ, 0x0 ;  /* 0x00000000ff147424 */ /* 0x000fe400078e00ff */
[----:B------:R-:W-:-:S06]  /*1020*/  IMAD.MOV.U32 R21, RZ, RZ, 0x3ff80000 ;  /* 0x3ff80000ff157424 */ /* 0x000fcc00078e00ff */
[----:B------:R-:W-:-:S08]  /*1030*/  DFMA R20, R18, R20, -2.5 ;  /* 0xc00400001214742b */ /* 0x000fd00000000014 */
[----:B------:R-:W-:-:S08]  /*1040*/  DMUL R20, R18, R20 ;  /* 0x0000001412147228 */ /* 0x000fd00000000000 */
[----:B------:R-:W-:-:S11]  /*1050*/  DFMA R20, R18, R20, 1 ;  /* 0x3ff000001214742b */ /* 0x000fd60000000014 */
.L_x_331:
[----:B------:R-:W-:Y:S05]  /*1060*/  BSYNC B2 ;  /* 0x0000000000027941 */ /* 0x000fea0003800000 */
.L_x_329:
[----:B------:R-:W-:Y:S01]  /*1070*/  IMAD.IADD R18, R0, 0x1, R11 ;  /* 0x0000000100127824 */ /* 0x000fe200078e020b */
[----:B------:R-:W-:Y:S01]  /*1080*/  IADD3 R16, R16, -0x1, RZ ;  /* 0xffffffff10107810 */ /* 0x000fe20007ffe0ff */
[----:B------:R-:W-:Y:S01]  /*1090*/  DADD R24, R20, R24 ;  /* 0x0000000014187229 */ /* 0x000fe20000000018 */
[----:B------:R-:W-:Y:S02]  /*10a0*/  VIADD R11, R11, 0x1 ;  /* 0x000000010b0b7836 */ /* 0x000fe40000000000 */
[----:B------:R-:W-:Y:S01]  /*10b0*/  IMAD R19, R18, 0x8, R17 ;  /* 0x0000000812137824 */ /* 0x000fe200078e0211 */
[----:B------:R-:W-:-:S04]  /*10c0*/  ISETP.NE.AND P1, PT, R16, RZ, PT ;  /* 0x000000ff1000720c */ /* 0x000fc80003f25270 */
[----:B------:R0:W-:Y:S09]  /*10d0*/  STS.64 [R19], R20 ;  /* 0x0000001413007388 */ /* 0x0001f20000000a00 */
[----:B------:R-:W-:Y:S05]  /*10e0*/  @P1 BRA `(.L_x_332) ;  /* 0xfffffffc007c1947 */ /* 0x000fea000383ffff */
.L_x_313:
[----:B------:R-:W-:Y:S05]  /*10f0*/  BSYNC B1 ;  /* 0x0000000000017941 */ /* 0x000fea0003800000 */
.L_x_312:
[----:B------:R-:W-:Y:S01]  /*1100*/  BSSY B2, `(.L_x_333) ;  /* 0x000009d000027945 */ /* 0x000fe20003800000 */
[----:B------:R-:W-:-:S03]  /*1110*/  IMAD.MOV.U32 R34, RZ, RZ, RZ ;  /* 0x000000ffff227224 */ /* 0x000fc600078e00ff */
[----:B------:R-:W-:Y:S05]  /*1120*/  @!P0 BRA `(.L_x_334) ;  /* 0x0000000800688947 */ /* 0x000fea0003800000 */
[----:B------:R-:W-:Y:S01]  /*1130*/  LOP3.LUT R12, RZ, R8, RZ, 0x33, !PT ;  /* 0x00000008ff0c7212 */ /* 0x000fe200078e33ff */
[----:B------:R-:W-:Y:S01]  /*1140*/  BSSY B3, `(.L_x_335) ;  /* 0x0000071000037945 */ /* 0x000fe20003800000 */
[----:B------:R-:W-:Y:S01]  /*1150*/  LOP3.LUT R32, R3, 0x3, RZ, 0xc0, !PT ;  /* 0x0000000303207812 */ /* 0x000fe200078ec0ff */
[----:B------:R-:W-:Y:S01]  /*1160*/  IMAD.MOV.U32 R34, RZ, RZ, RZ ;  /* 0x000000ffff227224 */ /* 0x000fe200078e00ff */
[----:B------:R-:W-:-:S04]  /*1170*/  IADD3 R12, -R12, -0x2, -R5 ;  /* 0xfffffffe0c0c7810 */ /* 0x000fc80007ffe905 */
[----:B------:R-:W-:-:S13]  /*1180*/  ISETP.GE.U32.AND P0, PT, R12, 0x3, PT ;  /* 0x000000030c00780c */ /* 0x000fda0003f06070 */
[----:B------:R-:W-:Y:S05]  /*1190*/  @!P0 BRA `(.L_x_336) ;  /* 0x0000000400ac8947 */ /* 0x000fea0003800000 */
[----:B------:R-:W-:Y:S02]  /*11a0*/  IMAD.IADD R35, R3, 0x1, -R32 ;  /* 0x0000000103237824 */ /* 0x000fe400078e0a20 */
[----:B------:R-:W-:-:S07]  /*11b0*/  IMAD.MOV.U32 R34, RZ, RZ, RZ ;  /* 0x000000ffff227224 */ /* 0x000fce00078e00ff */
.L_x_347:
[----:B------:R-:W-:Y:S01]  /*11c0*/  DSETP.NEU.AND P0, PT, R24, RZ, PT ;  /* 0x000000ff1800722a */ /* 0x000fe20003f0d000 */
[----:B------:R-:W-:Y:S01]  /*11d0*/  IADD3 R35, R35, -0x4, RZ ;  /* 0xfffffffc23237810 */ /* 0x000fe20007ffe0ff */
[----:B------:R-:W-:Y:S03]  /*11e0*/  BSSY B4, `(.L_x_337) ;  /* 0x0000064000047945 */ /* 0x000fe60003800000 */
[----:B------:R-:W-:-:S09]  /*11f0*/  ISETP.NE.AND P1, PT, R35, RZ, PT ;  /* 0x000000ff2300720c */ /* 0x000fd20003f25270 */
[----:B-1----:R-:W-:Y:S05]  /*1200*/  @!P0 BRA `(.L_x_338) ;  /* 0x0000000400848947 */ /* 0x002fea0003800000 */
[----:B------:R-:W1:Y:S01]  /*1210*/  S2UR UR5, SR_CgaCtaId ;  /* 0x00000000000579c3 */ /* 0x000e620000008800 */
[----:B------:R-:W2:Y:S01]  /*1220*/  MUFU.RCP64H R13, R25 ;  /* 0x00000019000d7308 */ /* 0x000ea20000001800 */
[----:B------:R-:W-:Y:S01]  /*1230*/  UMOV UR4, 0x400 ;  /* 0x0000040000047882 */ /* 0x000fe20000000000 */
[----:B------:R-:W-:Y:S01]  /*1240*/  IMAD.IADD R33, R0, 0x1, R34 ;  /* 0x0000000100217824 */ /* 0x000fe200078e0222 */
[----:B------:R-:W-:Y:S01]  /*1250*/  BSSY B5, `(.L_x_339) ;  /* 0x0000015000057945 */ /* 0x000fe20003800000 */
[----:B------:R-:W-:-:S06]  /*1260*/  IMAD.MOV.U32 R12, RZ, RZ, 0x1 ;  /* 0x00000001ff0c7424 */ /* 0x000fcc00078e00ff */
[----:B--2---:R-:W-:Y:S01]  /*1270*/  DFMA R14, R12, -R24, 1 ;  /* 0x3ff000000c0e742b */ /* 0x004fe20000000818 */
[----:B-1----:R-:W-:-:S07]  /*1280*/  ULEA UR4, UR5, UR4, 0x18 ;  /* 0x0000000405047291 */ /* 0x002fce000f8ec03f */
[----:B------:R-:W-:Y:S01]  /*1290*/  DFMA R14, R14, R14, R14 ;  /* 0x0000000e0e0e722b */ /* 0x000fe2000000000e */
[----:B------:R-:W-:-:S07]  /*12a0*/  LEA R33, R33, UR4, 0x3 ;  /* 0x0000000421217c11 */ /* 0x000fce000f8e18ff */
[----:B------:R-:W-:Y:S01]  /*12b0*/  DFMA R14, R12, R14, R12 ;  /* 0x0000000e0c0e722b */ /* 0x000fe2000000000c */
[----:B0-----:R-:W0:Y:S07]  /*12c0*/  LDS.64 R18, [R33] ;  /* 0x0000000021127984 */ /* 0x001e2e0000000a00 */
[----:B------:R-:W-:-:S08]  /*12d0*/  DFMA R12, R14, -R24, 1 ;  /* 0x3ff000000e0c742b */ /* 0x000fd00000000818 */
[----:B------:R-:W-:-:S08]  /*12e0*/  DFMA R12, R14, R12, R14 ;  /* 0x0000000c0e0c722b */ /* 0x000fd0000000000e */
[----:B0-----:R-:W-:Y:S01]  /*12f0*/  DMUL R14, R18, R12 ;  /* 0x0000000c120e7228 */ /* 0x001fe20000000000 */
[----:B------:R-:W-:-:S07]  /*1300*/  FSETP.GEU.AND P2, PT, |R19|, 6.5827683646048100446e-37, PT ;  /* 0x036000001300780b */ /* 0x000fce0003f4e200 */
[----:B------:R-:W-:-:S08]  /*1310*/  DFMA R16, R14, -R24, R18 ;  /* 0x800000180e10722b */ /* 0x000fd00000000012 */
[----:B------:R-:W-:-:S10]  /*1320*/  DFMA R14, R12, R16, R14 ;  /* 0x000000100c0e722b */ /* 0x000fd4000000000e */
[----:B------:R-:W-:-:S05]  /*1330*/  FFMA R11, RZ, R25, R15 ;  /* 0x00000019ff0b7223 */ /* 0x000fca000000000f */
[----:B------:R-:W-:-:S13]  /*1340*/  FSETP.GT.AND P0, PT, |R11|, 1.469367938527859385e-39, PT ;  /* 0x001000000b00780b */ /* 0x000fda0003f04200 */
[----:B------:R-:W-:Y:S05]  /*1350*/  @P0 BRA P2, `(.L_x_340) ;  /* 0x0000000000100947 */ /* 0x000fea0001000000 */
[----:B------:R-:W-:Y:S01]  /*1360*/  IMAD.MOV.U32 R16, RZ, RZ, R24 ;  /* 0x000000ffff107224 */ /* 0x000fe200078e0018 */
[----:B------:R-:W-:Y:S01]  /*1370*/  MOV R12, 0x13a0 ;  /* 0x000013a0000c7802 */ /* 0x000fe20000000f00 */
[----:B------:R-:W-:-:S07]  /*1380*/  IMAD.MOV.U32 R17, RZ, RZ, R25 ;  /* 0x000000ffff117224 */ /* 0x000fce00078e0019 */
[----:B------:R-:W-:Y:S05]  /*1390*/  CALL.REL.NOINC `($__internal_4_$__cuda_sm20_div_rn_f64_full) ;  /* 0x00000038008c7944 */ /* 0x000fea0003c00000 */
.L_x_340:
[----:B------:R-:W-:Y:S05]  /*13a0*/  BSYNC B5 ;  /* 0x0000000000057941 */ /* 0x000fea0003800000 */
.L_x_339:
[----:B------:R-:W0:Y:S01]  /*13b0*/  MUFU.RCP64H R13, R25 ;  /* 0x00000019000d7308 */ /* 0x000e220000001800 */
[----:B------:R-:W-:Y:S01]  /*13c0*/  IMAD.MOV.U32 R12, RZ, RZ, 0x1 ;  /* 0x00000001ff0c7424 */ /* 0x000fe200078e00ff */
[----:B------:R-:W1:Y:S01]  /*13d0*/  LDS.64 R18, [R33+0x8] ;  /* 0x0000080021127984 */ /* 0x000e620000000a00 */
[----:B------:R-:W-:Y:S03]  /*13e0*/  BSSY B5, `(.L_x_341) ;  /* 0x0000014000057945 */ /* 0x000fe60003800000 */
[----:B------:R2:W-:Y:S01]  /*13f0*/  STS.64 [R33], R14 ;  /* 0x0000000e21007388 */ /* 0x0005e20000000a00 */
[----:B0-----:R-:W-:-:S08]  /*1400*/  DFMA R16, R12, -R24, 1 ;  /* 0x3ff000000c10742b */ /* 0x001fd00000000818 */
[----:B------:R-:W-:-:S08]  /*1410*/  DFMA R16, R16, R16, R16 ;  /* 0x000000101010722b */ /* 0x000fd00000000010 */
[----:B------:R-:W-:-:S08]  /*1420*/  DFMA R16, R12, R16, R12 ;  /* 0x000000100c10722b */ /* 0x000fd0000000000c */
[----:B------:R-:W-:Y:S01]  /*1430*/  DFMA R12, R16, -R24, 1 ;  /* 0x3ff00000100c742b */ /* 0x000fe20000000818 */
[----:B-1----:R-:W-:-:S07]  /*1440*/  FSETP.GEU.AND P2, PT, |R19|, 6.5827683646048100446e-37, PT ;  /* 0x036000001300780b */ /* 0x002fce0003f4e200 */
[----:B------:R-:W-:-:S08]  /*1450*/  DFMA R20, R16, R12, R16 ;  /* 0x0000000c1014722b */ /* 0x000fd00000000010 */
[----:B------:R-:W-:-:S08]  /*1460*/  DMUL R12, R20, R18 ;  /* 0x00000012140c7228 */ /* 0x000fd00000000000 */
[----:B------:R-:W-:-:S08]  /*1470*/  DFMA R16, R12, -R24, R18 ;  /* 0x800000180c10722b */ /* 0x000fd00000000012 */
[----:B------:R-:W-:-:S10]  /*1480*/  DFMA R12, R20, R16, R12 ;  /* 0x00000010140c722b */ /* 0x000fd4000000000c */
[----:B------:R-:W-:-:S05]  /*1490*/  FFMA R11, RZ, R25, R13 ;  /* 0x00000019ff0b7223 */ /* 0x000fca000000000d */
[----:B------:R-:W-:-:S13]  /*14a0*/  FSETP.GT.AND P0, PT, |R11|, 1.469367938527859385e-39, PT ;  /* 0x001000000b00780b */ /* 0x000fda0003f04200 */
[----:B--2---:R-:W-:Y:S05]  /*14b0*/  @P0 BRA P2, `(.L_x_342) ;  /* 0x0000000000180947 */ /* 0x004fea0001000000 */
[----:B------:R-:W-:Y:S01]  /*14c0*/  MOV R16, R24 ;  /* 0x0000001800107202 */ /* 0x000fe20000000f00 */
[----:B------:R-:W-:Y:S01]  /*14d0*/  IMAD.MOV.U32 R17, RZ, RZ, R25 ;  /* 0x000000ffff117224 */ /* 0x000fe200078e0019 */
[----:B------:R-:W-:-:S07]  /*14e0*/  MOV R12, 0x1500 ;  /* 0x00001500000c7802 */ /* 0x000fce0000000f00 */
[----:B------:R-:W-:Y:S05]  /*14f0*/  CALL.REL.NOINC `($__internal_4_$__cuda_sm20_div_rn_f64_full) ;  /* 0x0000003800347944 */ /* 0x000fea0003c00000 */
[----:B------:R-:W-:Y:S02]  /*1500*/  IMAD.MOV.U32 R12, RZ, RZ, R14 ;  /* 0x000000ffff0c7224 */ /* 0x000fe400078e000e */
[----:B------:R-:W-:-:S07]  /*1510*/  IMAD.MOV.U32 R13, RZ, RZ, R15 ;  /* 0x000000ffff0d7224 */ /* 0x000fce00078e000f */
.L_x_342:
[----:B------:R-:W-:Y:S05]  /*1520*/  BSYNC B5 ;  /* 0x0000000000057941 */ /* 0x000fea0003800000 */
.L_x_341:
[----:B------:R-:W0:Y:S01]  /*1530*/  MUFU.RCP64H R15, R25 ;  /* 0x00000019000f7308 */ /* 0x000e220000001800 */
[----:B------:R-:W-:Y:S01]  /*1540*/  IMAD.MOV.U32 R14, RZ, RZ, 0x1 ;  /* 0x00000001ff0e7424 */ /* 0x000fe200078e00ff */
[----:B------:R-:W1:Y:S01]  /*1550*/  LDS.64 R18, [R33+0x10] ;  /* 0x0000100021127984 */ /* 0x000e620000000a00 */
[----:B------:R-:W-:Y:S03]  /*1560*/  BSSY B5, `(.L_x_343) ;  /* 0x0000012000057945 */ /* 0x000fe60003800000 */
[----:B------:R2:W-:Y:S01]  /*1570*/  STS.64 [R33+0x8], R12 ;  /* 0x0000080c21007388 */ /* 0x0005e20000000a00 */
        /* <DEDUP_REMOVED lines=12> */
[----:B------:R-:W-:Y:S01]  /*1640*/  IMAD.MOV.U32 R16, RZ, RZ, R24 ;  /* 0x000000ffff107224 */ /* 0x000fe200078e0018 */
[----:B------:R-:W-:Y:S02]  /*1650*/  MOV R17, R25 ;  /* 0x0000001900117202 */ /* 0x000fe40000000f00 */
[----:B------:R-:W-:-:S07]  /*1660*/  MOV R12, 0x1680 ;  /* 0x00001680000c7802 */ /* 0x000fce0000000f00 */
[----:B------:R-:W-:Y:S05]  /*1670*/  CALL.REL.NOINC `($__internal_4_$__cuda_sm20_div_rn_f64_full) ;  /* 0x0000003400d47944 */ /* 0x000fea0003c00000 */
.L_x_344:
[----:B------:R-:W-:Y:S05]  /*1680*/  BSYNC B5 ;  /* 0x0000000000057941 */ /* 0x000fea0003800000 */
.L_x_343:
        /* <DEDUP_REMOVED lines=18> */
[----:B------:R-:W-:Y:S01]  /*17b0*/  MOV R12, 0x17e0 ;  /* 0x000017e0000c7802 */ /* 0x000fe20000000f00 */
[----:B------:R-:W-:-:S07]  /*17c0*/  IMAD.MOV.U32 R17, RZ, RZ, R25 ;  /* 0x000000ffff117224 */ /* 0x000fce00078e0019 */
[----:B------:R-:W-:Y:S05]  /*17d0*/  CALL.REL.NOINC `($__internal_4_$__cuda_sm20_div_rn_f64_full) ;  /* 0x00000034007c7944 */ /* 0x000fea0003c00000 */
[----:B------:R-:W-:Y:S02]  /*17e0*/  IMAD.MOV.U32 R12, RZ, RZ, R14 ;  /* 0x000000ffff0c7224 */ /* 0x000fe400078e000e */
[----:B------:R-:W-:-:S07]  /*17f0*/  IMAD.MOV.U32 R13, RZ, RZ, R15 ;  /* 0x000000ffff0d7224 */ /* 0x000fce00078e000f */
.L_x_346:
[----:B------:R-:W-:Y:S05]  /*1800*/  BSYNC B5 ;  /* 0x0000000000057941 */ /* 0x000fea0003800000 */
.L_x_345:
[----:B------:R1:W-:Y:S02]  /*1810*/  STS.64 [R33+0x18], R12 ;  /* 0x0000180c21007388 */ /* 0x0003e40000000a00 */
.L_x_338:
[----:B------:R-:W-:Y:S05]  /*1820*/  BSYNC B4 ;  /* 0x0000000000047941 */ /* 0x000fea0003800000 */
.L_x_337:
[----:B------:R-:W-:Y:S01]  /*1830*/  IADD3 R34, R34, 0x4, RZ ;  /* 0x0000000422227810 */ /* 0x000fe20007ffe0ff */
[----:B------:R-:W-:Y:S06]  /*1840*/  @P1 BRA `(.L_x_347) ;  /* 0xfffffff8005c1947 */ /* 0x000fec000383ffff */
.L_x_336:
[----:B------:R-:W-:Y:S05]  /*1850*/  BSYNC B3 ;  /* 0x0000000000037941 */ /* 0x000fea0003800000 */
.L_x_335:
[----:B------:R-:W-:-:S13]  /*1860*/  ISETP.NE.AND P0, PT, R32, RZ, PT ;  /* 0x000000ff2000720c */ /* 0x000fda0003f05270 */
[----:B------:R-:W-:Y:S05]  /*1870*/  @!P0 BRA `(.L_x_334) ;  /* 0x0000000000948947 */ /* 0x000fea0003800000 */
.L_x_352:
[----:B------:R-:W-:Y:S01]  /*1880*/  DSETP.NEU.AND P0, PT, R24, RZ, PT ;  /* 0x000000ff1800722a */ /* 0x000fe20003f0d000 */
[----:B------:R-:W-:-:S13]  /*1890*/  BSSY B3, `(.L_x_348) ;  /* 0x000001f000037945 */ /* 0x000fda0003800000 */
[----:B--2---:R-:W-:Y:S05]  /*18a0*/  @!P0 BRA `(.L_x_349) ;  /* 0x0000000000748947 */ /* 0x004fea0003800000 */
[----:B------:R-:W2:Y:S01]  /*18b0*/  S2UR UR5, SR_CgaCtaId ;  /* 0x00000000000579c3 */ /* 0x000ea20000008800 */
[----:B-1----:R-:W1:Y:S01]  /*18c0*/  MUFU.RCP64H R13, R25 ;  /* 0x00000019000d7308 */ /* 0x002e620000001800 */
[----:B------:R-:W-:Y:S01]  /*18d0*/  UMOV UR4, 0x400 ;  /* 0x0000040000047882 */ /* 0x000fe20000000000 */
[----:B------:R-:W-:Y:S01]  /*18e0*/  IMAD.IADD R33, R0, 0x1, R34 ;  /* 0x0000000100217824 */ /* 0x000fe200078e0222 */
[----:B------:R-:W-:Y:S01]  /*18f0*/  BSSY B4, `(.L_x_350) ;  /* 0x0000017000047945 */ /* 0x000fe20003800000 */
[----:B------:R-:W-:-:S06]  /*1900*/  IMAD.MOV.U32 R12, RZ, RZ, 0x1 ;  /* 0x00000001ff0c7424 */ /* 0x000fcc00078e00ff */
[----:B-1----:R-:W-:Y:S01]  /*1910*/  DFMA R14, R12, -R24, 1 ;  /* 0x3ff000000c0e742b */ /* 0x002fe20000000818 */
[----:B--2---:R-:W-:-:S07]  /*1920*/  ULEA UR4, UR5, UR4, 0x18 ;  /* 0x0000000405047291 */ /* 0x004fce000f8ec03f */
        /* <DEDUP_REMOVED lines=17> */
[----:B------:R-:W-:Y:S01]  /*1a40*/  IMAD.MOV.U32 R12, RZ, RZ, R14 ;  /* 0x000000ffff0c7224 */ /* 0x000fe200078e000e */
[----:B------:R-:W-:-:S07]  /*1a50*/  MOV R13, R15 ;  /* 0x0000000f000d7202 */ /* 0x000fce0000000f00 */
.L_x_351:
[----:B------:R-:W-:Y:S05]  /*1a60*/  BSYNC B4 ;  /* 0x0000000000047941 */ /* 0x000fea0003800000 */
.L_x_350:
[----:B------:R2:W-:Y:S02]  /*1a70*/  STS.64 [R33], R12 ;  /* 0x0000000c21007388 */ /* 0x0005e40000000a00 */
.L_x_349:
[----:B------:R-:W-:Y:S05]  /*1a80*/  BSYNC B3 ;  /* 0x0000000000037941 */ /* 0x000fea0003800000 */
.L_x_348:
[----:B------:R-:W-:Y:S02]  /*1a90*/  VIADD R32, R32, 0xffffffff ;  /* 0xffffffff20207836 */ /* 0x000fe40000000000 */
[----:B------:R-:W-:-:S03]  /*1aa0*/  VIADD R34, R34, 0x1 ;  /* 0x0000000122227836 */ /* 0x000fc60000000000 */
[----:B------:R-:W-:-:S13]  /*1ab0*/  ISETP.NE.AND P0, PT, R32, RZ, PT ;  /* 0x000000ff2000720c */ /* 0x000fda0003f05270 */
[----:B------:R-:W-:Y:S05]  /*1ac0*/  @P0 BRA `(.L_x_352) ;  /* 0xfffffffc006c0947 */ /* 0x000fea000383ffff */
.L_x_334:
[----:B------:R-:W-:Y:S05]  /*1ad0*/  BSYNC B2 ;  /* 0x0000000000027941 */ /* 0x000fea0003800000 */
.L_x_333:
[----:B------:R-:W-:-:S13]  /*1ae0*/  ISETP.GE.AND P0, PT, R7, R34, PT ;  /* 0x000000220700720c */ /* 0x000fda0003f06270 */
[----:B------:R-:W-:Y:S05]  /*1af0*/  @!P0 BRA `(.L_x_310) ;  /* 0x00000000007c8947 */ /* 0x000fea0003800000 */
[----:B------:R-:W-:Y:S01]  /*1b00*/  IADD3 R11, -R34, 0x1, R7 ;  /* 0x00000001220b7810 */ /* 0x000fe20007ffe107 */
[----:B-12---:R-:W-:Y:S01]  /*1b10*/  IMAD.IADD R12, R7, 0x1, -R34 ;  /* 0x00000001070c7824 */ /* 0x006fe200078e0a22 */
[----:B------:R-:W-:Y:S02]  /*1b20*/  BSSY B1, `(.L_x_353) ;  /* 0x000000e000017945 */ /* 0x000fe40003800000 */
[----:B------:R-:W-:Y:S02]  /*1b30*/  LOP3.LUT P0, R11, R11, 0x3, RZ, 0xc0, !PT ;  /* 0x000000030b0b7812 */ /* 0x000fe4000780c0ff */
[----:B------:R-:W-:-:S11]  /*1b40*/  ISETP.GE.U32.AND P1, PT, R12, 0x3, PT ;  /* 0x000000030c00780c */ /* 0x000fd60003f26070 */
[----:B------:R-:W-:Y:S05]  /*1b50*/  @!P0 BRA `(.L_x_354) ;  /* 0x0000000000288947 */ /* 0x000fea0003800000 */
[----:B------:R-:W1:Y:S01]  /*1b60*/  S2R R13, SR_CgaCtaId ;  /* 0x00000000000d7919 */ /* 0x000e620000008800 */
[----:B------:R-:W-:-:S04]  /*1b70*/  MOV R12, 0x400 ;  /* 0x00000400000c7802 */ /* 0x000fc80000000f00 */
[----:B-1----:R-:W-:-:S07]  /*1b80*/  LEA R13, R13, R12, 0x18 ;  /* 0x0000000c0d0d7211 */ /* 0x002fce00078ec0ff */
.L_x_355:
[----:B------:R-:W-:Y:S01]  /*1b90*/  IMAD.IADD R12, R0, 0x1, R34 ;  /* 0x00000001000c7824 */ /* 0x000fe200078e0222 */
[----:B------:R-:W-:Y:S01]  /*1ba0*/  IADD3 R11, R11, -0x1, RZ ;  /* 0xffffffff0b0b7810 */ /* 0x000fe20007ffe0ff */
[----:B------:R-:W-:Y:S02]  /*1bb0*/  VIADD R34, R34, 0x1 ;  /* 0x0000000122227836 */ /* 0x000fe40000000000 */
[----:B------:R-:W-:Y:S01]  /*1bc0*/  IMAD R12, R12, 0x8, R13 ;  /* 0x000000080c0c7824 */ /* 0x000fe200078e020d */
[----:B------:R-:W-:-:S04]  /*1bd0*/  ISETP.NE.AND P0, PT, R11, RZ, PT ;  /* 0x000000ff0b00720c */ /* 0x000fc80003f05270 */
[----:B------:R1:W-:Y:S09]  /*1be0*/  STS.64 [R12], RZ ;  /* 0x000000ff0c007388 */ /* 0x0003f20000000a00 */
[----:B-1----:R-:W-:Y:S05]  /*1bf0*/  @P0 BRA `(.L_x_355) ;  /* 0xfffffffc00e40947 */ /* 0x002fea000383ffff */
.L_x_354:
[----:B------:R-:W-:Y:S05]  /*1c00*/  BSYNC B1 ;  /* 0x0000000000017941 */ /* 0x000fea0003800000 */
.L_x_353:
[----:B------:R-:W-:Y:S05]  /*1c10*/  @!P1 BRA `(.L_x_310) ;  /* 0x0000000000349947 */ /* 0x000fea0003800000 */
[----:B------:R-:W1:Y:S01]  /*1c20*/  S2R R12, SR_CgaCtaId ;  /* 0x00000000000c7919 */ /* 0x000e620000008800 */
[----:B------:R-:W-:-:S04]  /*1c30*/  MOV R11, 0x400 ;  /* 0x00000400000b7802 */ /* 0x000fc80000000f00 */
[----:B-1----:R-:W-:-:S07]  /*1c40*/  LEA R11, R12, R11, 0x18 ;  /* 0x0000000b0c0b7211 */ /* 0x002fce00078ec0ff */
.L_x_356:
[----:B------:R-:W-:-:S04]  /*1c50*/  IMAD.IADD R12, R0, 0x1, R34 ;  /* 0x00000001000c7824 */ /* 0x000fc800078e0222 */
[----:B---3--:R-:W-:Y:S02]  /*1c60*/  IMAD R13, R12, 0x8, R11 ;  /* 0x000000080c0d7824 */ /* 0x008fe400078e020b */
[C---:B------:R-:W-:Y:S02]  /*1c70*/  VIADD R12, R34.reuse, 0x3 ;  /* 0x00000003220c7836 */ /* 0x040fe40000000000 */
[----:B------:R-:W-:Y:S01]  /*1c80*/  VIADD R34, R34, 0x4 ;  /* 0x0000000422227836 */ /* 0x000fe20000000000 */
[----:B------:R3:W-:Y:S02]  /*1c90*/  STS.64 [R13], RZ ;  /* 0x000000ff0d007388 */ /* 0x0007e40000000a00 */
[----:B------:R-:W-:Y:S02]  /*1ca0*/  ISETP.GE.AND P0, PT, R12, R7, PT ;  /* 0x000000070c00720c */ /* 0x000fe40003f06270 */
[----:B------:R3:W-:Y:S04]  /*1cb0*/  STS.64 [R13+0x8], RZ ;  /* 0x000008ff0d007388 */ /* 0x0007e80000000a00 */
[----:B------:R3:W-:Y:S04]  /*1cc0*/  STS.64 [R13+0x10], RZ ;  /* 0x000010ff0d007388 */ /* 0x0007e80000000a00 */
[----:B------:R3:W-:Y:S03]  /*1cd0*/  STS.64 [R13+0x18], RZ ;  /* 0x000018ff0d007388 */ /* 0x0007e60000000a00 */
[----:B------:R-:W-:Y:S05]  /*1ce0*/  @!P0 BRA `(.L_x_356) ;  /* 0xfffffffc00d88947 */ /* 0x000fea000383ffff */
.L_x_310:
[----:B------:R-:W-:Y:S05]  /*1cf0*/  BSYNC B0 ;  /* 0x0000000000007941 */ /* 0x000fea0003800000 */
.L_x_309:
[----:B------:R-:W4:Y:S01]  /*1d00*/  S2R R11, SR_TID.X ;  /* 0x00000000000b7919 */ /* 0x000f220000002100 */
[----:B------:R-:W-:Y:S01]  /*1d10*/  BSSY B0, `(.L_x_357) ;  /* 0x0000191000007945 */ /* 0x000fe20003800000 */
[----:B----4-:R-:W-:-:S13]  /*1d20*/  ISETP.NE.AND P0, PT, R11, RZ, PT ;  /* 0x000000ff0b00720c */ /* 0x010fda0003f05270 */
[----:B------:R-:W-:Y:S05]  /*1d30*/  @P0 BRA `(.L_x_358) ;  /* 0x0000001800380947 */ /* 0x000fea0003800000 */
[----:B0-----:R-:W0:Y:S01]  /*1d40*/  LDC.64 R18, c[0x0][0x210] ;  /* 0x00008400ff127b82 */ /* 0x001e220000000a00 */
[----:B------:R-:W4:Y:S01]  /*1d50*/  I2F.F64 R14, R6 ;  /* 0x00000006000e7312 */ /* 0x000f220000201c00 */
[----:B-12---:R-:W-:Y:S01]  /*1d60*/  MOV R12, 0x0 ;  /* 0x00000000000c7802 */ /* 0x006fe20000000f00 */
[----:B---3--:R-:W-:Y:S01]  /*1d70*/  IMAD.MOV.U32 R13, RZ, RZ, 0x3ff00000 ;  /* 0x3ff00000ff0d7424 */ /* 0x008fe200078e00ff */
[----:B0-----:R-:W-:Y:S02]  /*1d80*/  DSETP.GE.AND P0, PT, R18, 1, PT ;  /* 0x3ff000001200742a */ /* 0x001fe40003f06000 */
[----:B----4-:R-:W-:-:S12]  /*1d90*/  DFMA R14, -R22, R18, R14 ;  /* 0x00000012160e722b */ /* 0x010fd8000000010e */
[----:B------:R-:W-:Y:S05]  /*1da0*/  @!P0 BRA `(.L_x_359) ;  /* 0x0000000000448947 */ /* 0x000fea0003800000 */
        /* <DEDUP_REMOVED lines=13> */
[----:B------:R-:W-:Y:S02]  /*1e80*/  IMAD.U32 R12, RZ, RZ, UR4 ;  /* 0x00000004ff0c7e24 */ /* 0x000fe4000f8e00ff */
[----:B------:R-:W-:Y:S02]  /*1e90*/  IMAD.U32 R13, RZ, RZ, UR5 ;  /* 0x00000005ff0d7e24 */ /* 0x000fe4000f8e00ff */
[----:B------:R-:W-:-:S07]  /*1ea0*/  VIADD R24, R11, 0xfff00000 ;  /* 0xfff000000b187836 */ /* 0x000fce0000000000 */
[----:B------:R-:W-:Y:S05]  /*1eb0*/  CALL.REL.NOINC `($__internal_3_$__cuda_sm20_dblrcp_rn_slowpath_v3) ;  /* 0x0000002c00207944 */ /* 0x000fea0003c00000 */
.L_x_359:
[----:B------:R-:W-:Y:S01]  /*1ec0*/  ISETP.GE.AND P0, PT, R4, 0x1, PT ;  /* 0x000000010400780c */ /* 0x000fe20003f06270 */
[----:B------:R-:W-:Y:S01]  /*1ed0*/  BSSY B1, `(.L_x_360) ;  /* 0x00000b5000017945 */ /* 0x000fe20003800000 */
[----:B------:R-:W-:-:S11]  /*1ee0*/  CS2R R22, SRZ ;  /* 0x0000000000167805 */ /* 0x000fd6000001ff00 */
[----:B------:R-:W-:Y:S05]  /*1ef0*/  @!P0 BRA `(.L_x_361) ;  /* 0x0000000800c88947 */ /* 0x000fea0003800000 */
[----:B------:R-:W-:Y:S01]  /*1f00*/  LOP3.LUT R11, RZ, R9, RZ, 0x33, !PT ;  /* 0x00000009ff0b7212 */ /* 0x000fe200078e33ff */
[----:B------:R-:W-:Y:S01]  /*1f10*/  BSSY B2, `(.L_x_362) ;  /* 0x000008a000027945 */ /* 0x000fe20003800000 */
[----:B------:R-:W-:Y:S02]  /*1f20*/  MOV R17, RZ ;  /* 0x000000ff00117202 */ /* 0x000fe40000000f00 */
[----:B------:R-:W-:Y:S02]  /*1f30*/  CS2R R22, SRZ ;  /* 0x0000000000167805 */ /* 0x000fe4000001ff00 */
[----:B------:R-:W-:-:S04]  /*1f40*/  IADD3 R11, -R11, -0x2, -R6 ;  /* 0xfffffffe0b0b7810 */ /* 0x000fc80007ffe906 */
[----:B------:R-:W-:Y:S02]  /*1f50*/  ISETP.GE.U32.AND P1, PT, R11, 0x3, PT ;  /* 0x000000030b00780c */ /* 0x000fe40003f26070 */
[----:B------:R-:W-:-:S11]  /*1f60*/  LOP3.LUT R11, R4, 0x3, RZ, 0xc0, !PT ;  /* 0x00000003040b7812 */ /* 0x000fd600078ec0ff */
[----:B------:R-:W-:Y:S05]  /*1f70*/  @!P1 BRA `(.L_x_363) ;  /* 0x00000008000c9947 */ /* 0x000fea0003800000 */
[----:B------:R-:W0:Y:S01]  /*1f80*/  S2R R16, SR_TID.Y ;  /* 0x0000000000107919 */ /* 0x000e220000002200 */
[----:B------:R-:W1:Y:S01]  /*1f90*/  S2UR UR5, SR_CgaCtaId ;  /* 0x00000000000579c3 */ /* 0x000e620000008800 */
[----:B------:R-:W-:Y:S01]  /*1fa0*/  VIADD R7, R7, 0x1 ;  /* 0x0000000107077836 */ /* 0x000fe20000000000 */
[----:B------:R-:W-:Y:S01]  /*1fb0*/  ULDC UR4, c[0x0][0x0] ;  /* 0x0000000000047ab9 */ /* 0x000fe20000000800 */
[----:B------:R-:W-:Y:S01]  /*1fc0*/  VIADD R17, R10, 0x1 ;  /* 0x000000010a117836 */ /* 0x000fe20000000000 */
[----:B------:R-:W-:Y:S01]  /*1fd0*/  CS2R R22, SRZ ;  /* 0x0000000000167805 */ /* 0x000fe2000001ff00 */
[----:B------:R-:W-:Y:S01]  /*1fe0*/  IMAD R7, R7, UR4, RZ ;  /* 0x0000000407077c24 */ /* 0x000fe2000f8e02ff */
[----:B------:R-:W-:Y:S02]  /*1ff0*/  UMOV UR4, 0x400 ;  /* 0x0000040000047882 */ /* 0x000fe40000000000 */
[----:B-1----:R-:W-:Y:S01]  /*2000*/  ULEA UR4, UR5, UR4, 0x18 ;  /* 0x0000000405047291 */ /* 0x002fe2000f8ec03f */
[----:B0-----:R-:W-:-:S02]  /*2010*/  IMAD R7, R17, R16, R7 ;  /* 0x0000001011077224 */ /* 0x001fc400078e0207 */
[----:B------:R-:W-:Y:S02]  /*2020*/  IMAD.MOV.U32 R17, RZ, RZ, RZ ;  /* 0x000000ffff117224 */ /* 0x000fe400078e00ff */
[----:B------:R-:W-:Y:S02]  /*2030*/  IMAD.SHL.U32 R16, R7, 0x2, RZ ;  /* 0x0000000207107824 */ /* 0x000fe400078e00ff */
[----:B------:R-:W-:-:S03]  /*2040*/  IMAD.IADD R7, R4, 0x1, -R11 ;  /* 0x0000000104077824 */ /* 0x000fc600078e0a0b */
[----:B------:R-:W-:-:S07]  /*2050*/  LEA R16, R16, UR4, 0x2 ;  /* 0x0000000410107c11 */ /* 0x000fce000f8e10ff */
.L_x_376:
        /* <DEDUP_REMOVED lines=19> */
.L_x_365:
[----:B------:R-:W-:Y:S01]  /*2190*/  MOV R18, 0x0 ;  /* 0x0000000000127802 */ /* 0x000fe20000000f00 */
[----:B------:R-:W-:-:S06]  /*21a0*/  IMAD.MOV.U32 R19, RZ, RZ, 0x3ff80000 ;  /* 0x3ff80000ff137424 */ /* 0x000fcc00078e00ff */
[----:B------:R-:W-:-:S08]  /*21b0*/  DFMA R18, R20, R18, -2.5 ;  /* 0xc00400001412742b */ /* 0x000fd00000000012 */
[----:B------:R-:W-:-:S08]  /*21c0*/  DMUL R18, R20, R18 ;  /* 0x0000001214127228 */ /* 0x000fd00000000000 */
[----:B------:R-:W-:-:S11]  /*21d0*/  DFMA R18, R20, R18, 1 ;  /* 0x3ff000001412742b */ /* 0x000fd60000000012 */
.L_x_366:
[----:B------:R-:W-:Y:S05]  /*21e0*/  BSYNC B3 ;  /* 0x0000000000037941 */ /* 0x000fea0003800000 */
.L_x_364:
        /* <DEDUP_REMOVED lines=22> */
.L_x_368:
[----:B------:R-:W-:Y:S02]  /*2350*/  IMAD.MOV.U32 R18, RZ, RZ, 0x0 ;  /* 0x00000000ff127424 */ /* 0x000fe400078e00ff */
[----:B------:R-:W-:-:S06]  /*2360*/  IMAD.MOV.U32 R19, RZ, RZ, 0x3ff80000 ;  /* 0x3ff80000ff137424 */ /* 0x000fcc00078e00ff */
[----:B------:R-:W-:-:S08]  /*2370*/  DFMA R18, R20, R18, -2.5 ;  /* 0xc00400001412742b */ /* 0x000fd00000000012 */
[----:B------:R-:W-:-:S08]  /*2380*/  DMUL R18, R20, R18 ;  /* 0x0000001214127228 */ /* 0x000fd00000000000 */
[----:B------:R-:W-:-:S11]  /*2390*/  DFMA R18, R20, R18, 1 ;  /* 0x3ff000001412742b */ /* 0x000fd60000000012 */
.L_x_369:
[----:B------:R-:W-:Y:S05]  /*23a0*/  BSYNC B3 ;  /* 0x0000000000037941 */ /* 0x000fea0003800000 */
.L_x_367:
        /* <DEDUP_REMOVED lines=22> */
.L_x_371:
[----:B------:R-:W-:Y:S01]  /*2510*/  MOV R18, 0x0 ;  /* 0x0000000000127802 */ /* 0x000fe20000000f00 */
[----:B------:R-:W-:-:S06]  /*2520*/  IMAD.MOV.U32 R19, RZ, RZ, 0x3ff80000 ;  /* 0x3ff80000ff137424 */ /* 0x000fcc00078e00ff */
[----:B------:R-:W-:-:S08]  /*2530*/  DFMA R18, R20, R18, -2.5 ;  /* 0xc00400001412742b */ /* 0x000fd00000000012 */
[----:B------:R-:W-:-:S08]  /*2540*/  DMUL R18, R20, R18 ;  /* 0x0000001214127228 */ /* 0x000fd00000000000 */
[----:B------:R-:W-:-:S11]  /*2550*/  DFMA R18, R20, R18, 1 ;  /* 0x3ff000001412742b */ /* 0x000fd60000000012 */
.L_x_372:
[----:B------:R-:W-:Y:S05]  /*2560*/  BSYNC B3 ;  /* 0x0000000000037941 */ /* 0x000fea0003800000 */
.L_x_370:
        /* <DEDUP_REMOVED lines=22> */
.L_x_374:
[----:B------:R-:W-:Y:S02]  /*26d0*/  IMAD.MOV.U32 R18, RZ, RZ, 0x0 ;  /* 0x00000000ff127424 */ /* 0x000fe400078e00ff */
[----:B------:R-:W-:-:S06]  /*26e0*/  IMAD.MOV.U32 R19, RZ, RZ, 0x3ff80000 ;  /* 0x3ff80000ff137424 */ /* 0x000fcc00078e00ff */
[----:B------:R-:W-:-:S08]  /*26f0*/  DFMA R18, R20, R18, -2.5 ;  /* 0xc00400001412742b */ /* 0x000fd00000000012 */
[----:B------:R-:W-:-:S08]  /*2700*/  DMUL R18, R20, R18 ;  /* 0x0000001214127228 */ /* 0x000fd00000000000 */
[----:B------:R-:W-:-:S11]  /*2710*/  DFMA R18, R20, R18, 1 ;  /* 0x3ff000001412742b */ /* 0x000fd60000000012 */
.L_x_375:
[----:B------:R-:W-:Y:S05]  /*2720*/  BSYNC B3 ;  /* 0x0000000000037941 */ /* 0x000fea0003800000 */
.L_x_373:
[----:B------:R-:W-:Y:S01]  /*2730*/  VIADD R7, R7, 0xfffffffc ;  /* 0xfffffffc07077836 */ /* 0x000fe20000000000 */
[----:B------:R-:W-:Y:S01]  /*2740*/  IADD3 R20, R16, 0x20, RZ ;  /* 0x0000002010147810 */ /* 0x000fe20007ffe0ff */
[----:B------:R-:W-:Y:S01]  /*2750*/  DADD R22, R22, R18 ;  /* 0x0000000016167229 */ /* 0x000fe20000000012 */
[----:B------:R0:W-:Y:S01]  /*2760*/  STS.64 [R16+0x18], R18 ;  /* 0x0000181210007388 */ /* 0x0001e20000000a00 */
[----:B------:R-:W-:Y:S01]  /*2770*/  VIADD R17, R17, 0x4 ;  /* 0x0000000411117836 */ /* 0x000fe20000000000 */
[----:B------:R-:W-:Y:S01]  /*2780*/  ISETP.NE.AND P1, PT, R7, RZ, PT ;  /* 0x000000ff0700720c */ /* 0x000fe20003f25270 */
[----:B0-----:R-:W-:-:S12]  /*2790*/  IMAD.MOV.U32 R16, RZ, RZ, R20 ;  /* 0x000000ffff107224 */ /* 0x001fd800078e0014 */
[----:B------:R-:W-:Y:S05]  /*27a0*/  @P1 BRA `(.L_x_376) ;  /* 0xfffffff8002c1947 */ /* 0x000fea000383ffff */
.L_x_363:
[----:B------:R-:W-:Y:S05]  /*27b0*/  BSYNC B2 ;  /* 0x0000000000027941 */ /* 0x000fea0003800000 */
.L_x_362:
[----:B------:R-:W-:-:S13]  /*27c0*/  ISETP.NE.AND P1, PT, R11, RZ, PT ;  /* 0x000000ff0b00720c */ /* 0x000fda0003f25270 */
[----:B------:R-:W-:Y:S05]  /*27d0*/  @!P1 BRA `(.L_x_361) ;  /* 0x0000000000909947 */ /* 0x000fea0003800000 */
[----:B------:R-:W0:Y:S01]  /*27e0*/  S2R R16, SR_CgaCtaId ;  /* 0x0000000000107919 */ /* 0x000e220000008800 */
[----:B------:R-:W-:-:S04]  /*27f0*/  MOV R7, 0x400 ;  /* 0x0000040000077802 */ /* 0x000fc80000000f00 */
[----:B0-----:R-:W-:-:S07]  /*2800*/  LEA R7, R16, R7, 0x18 ;  /* 0x0000000710077211 */ /* 0x001fce00078ec0ff */
.L_x_380:
        /* <DEDUP_REMOVED lines=19> */
.L_x_378:
[----:B------:R-:W-:Y:S02]  /*2940*/  IMAD.MOV.U32 R18, RZ, RZ, 0x0 ;  /* 0x00000000ff127424 */ /* 0x000fe400078e00ff */
[----:B------:R-:W-:-:S06]  /*2950*/  IMAD.MOV.U32 R19, RZ, RZ, 0x3ff80000 ;  /* 0x3ff80000ff137424 */ /* 0x000fcc00078e00ff */
[----:B------:R-:W-:-:S08]  /*2960*/  DFMA R18, R20, R18, -2.5 ;  /* 0xc00400001412742b */ /* 0x000fd00000000012 */
[----:B------:R-:W-:-:S08]  /*2970*/  DMUL R18, R20, R18 ;  /* 0x0000001214127228 */ /* 0x000fd00000000000 */
[----:B------:R-:W-:-:S11]  /*2980*/  DFMA R18, R20, R18, 1 ;  /* 0x3ff000001412742b */ /* 0x000fd60000000012 */
.L_x_379:
[----:B------:R-:W-:Y:S05]  /*2990*/  BSYNC B2 ;  /* 0x0000000000027941 */ /* 0x000fea0003800000 */
.L_x_377:
[----:B------:R-:W-:Y:S01]  /*29a0*/  IMAD.IADD R16, R2, 0x1, R17 ;  /* 0x0000000102107824 */ /* 0x000fe200078e0211 */
[----:B------:R-:W-:Y:S01]  /*29b0*/  DADD R22, R18, R22 ;  /* 0x0000000012167229 */ /* 0x000fe20000000016 */
[----:B------:R-:W-:Y:S02]  /*29c0*/  VIADD R11, R11, 0xffffffff ;  /* 0xffffffff0b0b7836 */ /* 0x000fe40000000000 */
[----:B------:R-:W-:Y:S01]  /*29d0*/  VIADD R17, R17, 0x1 ;  /* 0x0000000111117836 */ /* 0x000fe20000000000 */
[----:B------:R-:W-:Y:S02]  /*29e0*/  LEA R21, R16, R7, 0x3 ;  /* 0x0000000710157211 */ /* 0x000fe400078e18ff */
[----:B------:R-:W-:-:S03]  /*29f0*/  ISETP.NE.AND P1, PT, R11, RZ, PT ;  /* 0x000000ff0b00720c */ /* 0x000fc60003f25270 */
[----:B------:R0:W-:Y:S10]  /*2a00*/  STS.64 [R21], R18 ;  /* 0x0000001215007388 */ /* 0x0001f40000000a00 */
[----:B------:R-:W-:Y:S05]  /*2a10*/  @P1 BRA `(.L_x_380) ;  /* 0xfffffffc007c1947 */ /* 0x000fea000383ffff */
.L_x_361:
[----:B------:R-:W-:Y:S05]  /*2a20*/  BSYNC B1 ;  /* 0x0000000000017941 */ /* 0x000fea0003800000 */
.L_x_360:
        /* <DEDUP_REMOVED lines=10> */
[----:B------:R-:W-:Y:S01]  /*2ad0*/  IMAD.IADD R24, R4, 0x1, -R25 ;  /* 0x0000000104187824 */ /* 0x000fe200078e0a19 */
[----:B------:R-:W-:-:S07]  /*2ae0*/  MOV R7, RZ ;  /* 0x000000ff00077202 */ /* 0x000fce0000000f00 */
.L_x_395:
[----:B------:R-:W-:Y:S01]  /*2af0*/  DSETP.NEU.AND P0, PT, R22, RZ, PT ;  /* 0x000000ff1600722a */ /* 0x000fe20003f0d000 */
[----:B------:R-:W-:Y:S01]  /*2b00*/  VIADD R24, R24, 0xfffffffc ;  /* 0xfffffffc18187836 */ /* 0x000fe20000000000 */
[----:B------:R-:W-:Y:S04]  /*2b10*/  BSSY B4, `(.L_x_385) ;  /* 0x0000064000047945 */ /* 0x000fe80003800000 */
[----:B------:R-:W-:-:S08]  /*2b20*/  ISETP.NE.AND P1, PT, R24, RZ, PT ;  /* 0x000000ff1800720c */ /* 0x000fd00003f25270 */
        /* <DEDUP_REMOVED lines=26> */
[----:B------:R-:W-:Y:S01]  /*2cd0*/  MOV R12, R14 ;  /* 0x0000000e000c7202 */ /* 0x000fe20000000f00 */
[----:B------:R-:W-:-:S07]  /*2ce0*/  IMAD.MOV.U32 R13, RZ, RZ, R15 ;  /* 0x000000ffff0d7224 */ /* 0x000fce00078e000f */
.L_x_388:
[----:B------:R-:W-:Y:S05]  /*2cf0*/  BSYNC B5 ;  /* 0x0000000000057941 */ /* 0x000fea0003800000 */
.L_x_387:
        /* <DEDUP_REMOVED lines=21> */
.L_x_390:
[----:B------:R-:W-:Y:S05]  /*2e50*/  BSYNC B5 ;  /* 0x0000000000057941 */ /* 0x000fea0003800000 */
.L_x_389:
        /* <DEDUP_REMOVED lines=23> */
.L_x_392:
[----:B------:R-:W-:Y:S05]  /*2fd0*/  BSYNC B5 ;  /* 0x0000000000057941 */ /* 0x000fea0003800000 */
.L_x_391:
        /* <DEDUP_REMOVED lines=21> */
.L_x_394:
[----:B------:R-:W-:Y:S05]  /*3130*/  BSYNC B5 ;  /* 0x0000000000057941 */ /* 0x000fea0003800000 */
.L_x_393:
[----:B------:R1:W-:Y:S02]  /*3140*/  STS.64 [R9+0x18], R14 ;  /* 0x0000180e09007388 */ /* 0x0003e40000000a00 */
.L_x_386:
[----:B------:R-:W-:Y:S05]  /*3150*/  BSYNC B4 ;  /* 0x0000000000047941 */ /* 0x000fea0003800000 */
.L_x_385:
[----:B------:R-:W-:Y:S01]  /*3160*/  VIADD R7, R7, 0x4 ;  /* 0x0000000407077836 */ /* 0x000fe20000000000 */
[----:B------:R-:W-:Y:S06]  /*3170*/  @P1 BRA `(.L_x_395) ;  /* 0xfffffff8005c1947 */ /* 0x000fec000383ffff */
.L_x_384:
[----:B------:R-:W-:Y:S05]  /*3180*/  BSYNC B3 ;  /* 0x0000000000037941 */ /* 0x000fea0003800000 */
.L_x_383:
[----:B------:R-:W-:-:S13]  /*3190*/  ISETP.NE.AND P0, PT, R25, RZ, PT ;  /* 0x000000ff1900720c */ /* 0x000fda0003f05270 */
[----:B------:R-:W-:Y:S05]  /*31a0*/  @!P0 BRA `(.L_x_382) ;  /* 0x0000000000948947 */ /* 0x000fea0003800000 */
.L_x_400:
[----:B------:R-:W-:Y:S01]  /*31b0*/  DSETP.NEU.AND P0, PT, R22, RZ, PT ;  /* 0x000000ff1600722a */ /* 0x000fe20003f0d000 */
[----:B------:R-:W-:-:S13]  /*31c0*/  BSSY B3, `(.L_x_396) ;  /* 0x000001f000037945 */ /* 0x000fda0003800000 */
[----:B--2---:R-:W-:Y:S05]  /*31d0*/  @!P0 BRA `(.L_x_397) ;  /* 0x0000000000748947 */ /* 0x004fea0003800000 */
[----:B------:R-:W2:Y:S01]  /*31e0*/  S2UR UR5, SR_CgaCtaId ;  /* 0x00000000000579c3 */ /* 0x000ea20000008800 */
[----:B------:R-:W3:Y:S01]  /*31f0*/  MUFU.RCP64H R13, R23 ;  /* 0x00000017000d7308 */ /* 0x000ee20000001800 */
[----:B------:R-:W-:Y:S01]  /*3200*/  UMOV UR4, 0x400 ;  /* 0x0000040000047882 */ /* 0x000fe20000000000 */
[----:B-1----:R-:W-:Y:S01]  /*3210*/  IMAD.IADD R9, R2, 0x1, R7 ;  /* 0x0000000102097824 */ /* 0x002fe200078e0207 */
[----:B------:R-:W-:Y:S01]  /*3220*/  BSSY B4, `(.L_x_398) ;  /* 0x0000017000047945 */ /* 0x000fe20003800000 */
[----:B------:R-:W-:-:S06]  /*3230*/  IMAD.MOV.U32 R12, RZ, RZ, 0x1 ;  /* 0x00000001ff0c7424 */ /* 0x000fcc00078e00ff */
[----:B---3--:R-:W-:Y:S01]  /*3240*/  DFMA R14, R12, -R22, 1 ;  /* 0x3ff000000c0e742b */ /* 0x008fe20000000816 */
        /* <DEDUP_REMOVED lines=20> */
.L_x_399:
[----:B------:R-:W-:Y:S05]  /*3390*/  BSYNC B4 ;  /* 0x0000000000047941 */ /* 0x000fea0003800000 */
.L_x_398:
[----:B------:R2:W-:Y:S02]  /*33a0*/  STS.64 [R9], R12 ;  /* 0x0000000c09007388 */ /* 0x0005e40000000a00 */
.L_x_397:
[----:B------:R-:W-:Y:S05]  /*33b0*/  BSYNC B3 ;  /* 0x0000000000037941 */ /* 0x000fea0003800000 */
.L_x_396:
[----:B------:R-:W-:Y:S02]  /*33c0*/  VIADD R25, R25, 0xffffffff ;  /* 0xffffffff19197836 */ /* 0x000fe40000000000 */
[----:B------:R-:W-:-:S03]  /*33d0*/  VIADD R7, R7, 0x1 ;  /* 0x0000000107077836 */ /* 0x000fc60000000000 */
[----:B------:R-:W-:-:S13]  /*33e0*/  ISETP.NE.AND P0, PT, R25, RZ, PT ;  /* 0x000000ff1900720c */ /* 0x000fda0003f05270 */
[----:B------:R-:W-:Y:S05]  /*33f0*/  @P0 BRA `(.L_x_400) ;  /* 0xfffffffc006c0947 */ /* 0x000fea000383ffff */
.L_x_382:
[----:B------:R-:W-:Y:S05]  /*3400*/  BSYNC B2 ;  /* 0x0000000000027941 */ /* 0x000fea0003800000 */
.L_x_381:
[----:B------:R-:W-:-:S13]  /*3410*/  ISETP.GE.AND P0, PT, R10, R7, PT ;  /* 0x000000070a00720c */ /* 0x000fda0003f06270 */
[----:B------:R-:W-:Y:S05]  /*3420*/  @!P0 BRA `(.L_x_358) ;  /* 0x00000000007c8947 */ /* 0x000fea0003800000 */
[----:B-12---:R-:W-:Y:S01]  /*3430*/  IADD3 R9, -R7, 0x1, R10 ;  /* 0x0000000107097810 */ /* 0x006fe20007ffe10a */
[----:B------:R-:W-:Y:S01]  /*3440*/  IMAD.IADD R11, R10, 0x1, -R7 ;  /* 0x000000010a0b7824 */ /* 0x000fe200078e0a07 */
[----:B------:R-:W-:Y:S02]  /*3450*/  BSSY B1, `(.L_x_401) ;  /* 0x000000e000017945 */ /* 0x000fe40003800000 */
[----:B------:R-:W-:Y:S02]  /*3460*/  LOP3.LUT P0, R9, R9, 0x3, RZ, 0xc0, !PT ;  /* 0x0000000309097812 */ /* 0x000fe4000780c0ff */
[----:B------:R-:W-:-:S11]  /*3470*/  ISETP.GE.U32.AND P1, PT, R11, 0x3, PT ;  /* 0x000000030b00780c */ /* 0x000fd60003f26070 */
[----:B------:R-:W-:Y:S05]  /*3480*/  @!P0 BRA `(.L_x_402) ;  /* 0x0000000000288947 */ /* 0x000fea0003800000 */
[----:B------:R-:W1:Y:S01]  /*3490*/  S2R R12, SR_CgaCtaId ;  /* 0x00000000000c7919 */ /* 0x000e620000008800 */
[----:B------:R-:W-:-:S04]  /*34a0*/  MOV R11, 0x400 ;  /* 0x00000400000b7802 */ /* 0x000fc80000000f00 */
[----:B-1----:R-:W-:-:S07]  /*34b0*/  LEA R12, R12, R11, 0x18 ;  /* 0x0000000b0c0c7211 */ /* 0x002fce00078ec0ff */
.L_x_403:
[----:B------:R-:W-:Y:S02]  /*34c0*/  IMAD.IADD R11, R2, 0x1, R7 ;  /* 0x00000001020b7824 */ /* 0x000fe400078e0207 */
[----:B------:R-:W-:Y:S02]  /*34d0*/  VIADD R9, R9, 0xffffffff ;  /* 0xffffffff09097836 */ /* 0x000fe40000000000 */
[----:B------:R-:W-:Y:S01]  /*34e0*/  VIADD R7, R7, 0x1 ;  /* 0x0000000107077836 */ /* 0x000fe20000000000 */
[----:B------:R-:W-:Y:S02]  /*34f0*/  LEA R11, R11, R12, 0x3 ;  /* 0x0000000c0b0b7211 */ /* 0x000fe400078e18ff */
[----:B------:R-:W-:-:S03]  /*3500*/  ISETP.NE.AND P0, PT, R9, RZ, PT ;  /* 0x000000ff0900720c */ /* 0x000fc60003f05270 */
[----:B------:R1:W-:Y:S10]  /*3510*/  STS.64 [R11], RZ ;  /* 0x000000ff0b007388 */ /* 0x0003f40000000a00 */
[----:B-1----:R-:W-:Y:S05]  /*3520*/  @P0 BRA `(.L_x_403) ;  /* 0xfffffffc00e40947 */ /* 0x002fea000383ffff */
.L_x_402:
[----:B------:R-:W-:Y:S05]  /*3530*/  BSYNC B1 ;  /* 0x0000000000017941 */ /* 0x000fea0003800000 */
.L_x_401:
[----:B------:R-:W-:Y:S05]  /*3540*/  @!P1 BRA `(.L_x_358) ;  /* 0x0000000000349947 */ /* 0x000fea0003800000 */
[----:B------:R-:W1:Y:S01]  /*3550*/  S2R R12, SR_CgaCtaId ;  /* 0x00000000000c7919 */ /* 0x000e620000008800 */
[----:B------:R-:W-:-:S04]  /*3560*/  MOV R9, 0x400 ;  /* 0x0000040000097802 */ /* 0x000fc80000000f00 */
[----:B-1----:R-:W-:-:S07]  /*3570*/  LEA R12, R12, R9, 0x18 ;  /* 0x000000090c0c7211 */ /* 0x002fce00078ec0ff */
.L_x_404:
[----:B------:R-:W-:-:S04]  /*3580*/  IMAD.IADD R9, R2, 0x1, R7 ;  /* 0x0000000102097824 */ /* 0x000fc800078e0207 */
[----:B----4-:R-:W-:Y:S02]  /*3590*/  IMAD R11, R9, 0x8, R12 ;  /* 0x00000008090b7824 */ /* 0x010fe400078e020c */
[C---:B------:R-:W-:Y:S01]  /*35a0*/  VIADD R9, R7.reuse, 0x3 ;  /* 0x0000000307097836 */ /* 0x040fe20000000000 */
[----:B------:R-:W-:Y:S02]  /*35b0*/  IADD3 R7, R7, 0x4, RZ ;  /* 0x0000000407077810 */ /* 0x000fe40007ffe0ff */
[----:B------:R4:W-:Y:S02]  /*35c0*/  STS.64 [R11], RZ ;  /* 0x000000ff0b007388 */ /* 0x0009e40000000a00 */
[----:B------:R-:W-:Y:S02]  /*35d0*/  ISETP.GE.AND P0, PT, R9, R10, PT ;  /* 0x0000000a0900720c */ /* 0x000fe40003f06270 */
[----:B------:R4:W-:Y:S04]  /*35e0*/  STS.64 [R11+0x8], RZ ;  /* 0x000008ff0b007388 */ /* 0x0009e80000000a00 */
[----:B------:R4:W-:Y:S04]  /*35f0*/  STS.64 [R11+0x10], RZ ;  /* 0x000010ff0b007388 */ /* 0x0009e80000000a00 */
[----:B------:R4:W-:Y:S03]  /*3600*/  STS.64 [R11+0x18], RZ ;  /* 0x000018ff0b007388 */ /* 0x0009e60000000a00 */
[----:B------:R-:W-:Y:S05]  /*3610*/  @!P0 BRA `(.L_x_404) ;  /* 0xfffffffc00d88947 */ /* 0x000fea000383ffff */
.L_x_358:
[----:B------:R-:W-:Y:S05]  /*3620*/  BSYNC B0 ;  /* 0x0000000000007941 */ /* 0x000fea0003800000 */
.L_x_357:
[----:B------:R-:W5:Y:S01]  /*3630*/  S2R R35, SR_CTAID.Z ;  /* 0x0000000000237919 */ /* 0x000f620000002700 */
[----:B------:R-:W-:Y:S01]  /*3640*/  ULDC UR4, c[0x0][0x228] ;  /* 0x00008a0000047ab9 */ /* 0x000fe20000000800 */
[----:B------:R-:W-:Y:S02]  /*3650*/  ULDC UR5, c[0x0][0x230] ;  /* 0x00008c0000057ab9 */ /* 0x000fe40000000800 */
[----:B------:R-:W-:Y:S01]  /*3660*/  UIMAD UR4, UR4, UR5, URZ ;  /* 0x00000005040472a4 */ /* 0x000fe2000f8e023f */
[----:B------:R-:W-:Y:S05]  /*3670*/  BAR.SYNC.DEFER_BLOCKING 0x0 ;  /* 0x0000000000007b1d */ /* 0x000fea0000010000 */
[----:B-----5:R-:W-:-:S13]  /*3680*/  ISETP.GE.AND P0, PT, R35, UR4, PT ;  /* 0x0000000423007c0c */ /* 0x020fda000bf06270 */
[----:B------:R-:W-:Y:S05]  /*3690*/  @P0 EXIT ;  /* 0x000000000000094d */ /* 0x000fea0003800000 */
[----:B------:R-:W5:Y:S01]  /*36a0*/  S2R R10, SR_TID.Y ;  /* 0x00000000000a7919 */ /* 0x000f620000002200 */
[----:B------:R-:W0:Y:S01]  /*36b0*/  S2UR UR6, SR_CgaCtaId ;  /* 0x00000000000679c3 */ /* 0x000e220000008800 */
[----:B------:R-:W-:Y:S01]  /*36c0*/  ULDC UR5, c[0x0][0x4] ;  /* 0x0000010000057ab9 */ /* 0x000fe20000000800 */
[----:B------:R-:W-:Y:S01]  /*36d0*/  ULDC.64 UR10, c[0x0][0x2a0] ;  /* 0x0000a800000a7ab9 */ /* 0x000fe20000000a00 */
[----:B------:R-:W5:Y:S01]  /*36e0*/  S2R R7, SR_CTAID.Y ;  /* 0x0000000000077919 */ /* 0x000f620000002600 */
[----:B------:R-:W-:Y:S01]  /*36f0*/  LOP3.LUT R16, RZ, R8, RZ, 0x33, !PT ;  /* 0x00000008ff107212 */ /* 0x000fe200078e33ff */
[----:B------:R-:W-:Y:S01]  /*3700*/  VIADD R34, R5, 0x3 ;  /* 0x0000000305227836 */ /* 0x000fe20000000000 */
[----:B------:R-:W-:Y:S01]  /*3710*/  LOP3.LUT R36, R3, 0x3, RZ, 0xc0, !PT ;  /* 0x0000000303247812 */ /* 0x000fe200078ec0ff */
[----:B-1----:R-:W1:Y:S01]  /*3720*/  S2R R15, SR_TID.X ;  /* 0x00000000000f7919 */ /* 0x002e620000002100 */
[----:B--23--:R-:W-:Y:S01]  /*3730*/  IADD3 R13, -R16, -0x2, -R5 ;  /* 0xfffffffe100d7810 */ /* 0x00cfe20007ffe905 */
[----:B------:R-:W1:Y:S03]  /*3740*/  S2R R12, SR_CTAID.X ;  /* 0x00000000000c7919 */ /* 0x000e660000002500 */
[----:B------:R-:W-:Y:S01]  /*3750*/  ISETP.GE.U32.AND P0, PT, R13, 0x3, PT ;  /* 0x000000030d00780c */ /* 0x000fe20003f06070 */
[----:B-----5:R-:W-:Y:S01]  /*3760*/  IMAD R10, R7, UR5, R10 ;  /* 0x00000005070a7c24 */ /* 0x020fe2000f8e020a */
[----:B------:R-:W-:Y:S01]  /*3770*/  ULDC UR5, c[0x0][0x0] ;  /* 0x0000000000057ab9 */ /* 0x000fe20000000800 */
[----:B------:R-:W2:Y:S03]  /*3780*/  LDC R38, c[0x0][0x14] ;  /* 0x00000500ff267b82 */ /* 0x000ea60000000800 */
[----:B------:R-:W-:Y:S01]  /*3790*/  SHF.R.S32.HI R7, RZ, 0x1f, R10 ;  /* 0x0000001fff077819 */ /* 0x000fe2000001140a */
[----:B-1----:R-:W-:Y:S01]  /*37a0*/  IMAD R15, R12, UR5, R15 ;  /* 0x000000050c0f7c24 */ /* 0x002fe2000f8e020f */
[----:B------:R-:W-:-:S03]  /*37b0*/  UMOV UR5, 0x400 ;  /* 0x0000040000057882 */ /* 0x000fc60000000000 */
[----:B------:R-:W1:Y:S01]  /*37c0*/  LDC R12, c[0x0][0x240] ;  /* 0x00009000ff0c7b82 */ /* 0x000e620000000800 */
[----:B------:R-:W-:Y:S01]  /*37d0*/  IMAD R7, R7, UR10, RZ ;  /* 0x0000000a07077c24 */ /* 0x000fe2000f8e02ff */
[----:B0-----:R-:W-:-:S03]  /*37e0*/  ULEA UR6, UR6, UR5, 0x18 ;  /* 0x0000000506067291 */ /* 0x001fc6000f8ec03f */
[C---:B------:R-:W-:Y:S01]  /*37f0*/  IMAD R9, R10.reuse, UR11, R7 ;  /* 0x0000000b0a097c24 */ /* 0x040fe2000f8e0207 */
[----:B------:R-:W-:Y:S01]  /*3800*/  SHF.R.S32.HI R7, RZ, 0x1f, R15 ;  /* 0x0000001fff077819 */ /* 0x000fe2000001140f */
[----:B----4-:R-:W-:Y:S01]  /*3810*/  IMAD.WIDE.U32 R10, R10, UR10, RZ ;  /* 0x0000000a0a0a7c25 */ /* 0x010fe2000f8e00ff */
[----:B------:R-:W-:Y:S01]  /*3820*/  ULDC.64 UR10, c[0x0][0x2a8] ;  /* 0x0000aa00000a7ab9 */ /* 0x000fe20000000a00 */
[----:B------:R-:W-:Y:S02]  /*3830*/  ULDC UR5, c[0x0][0x238] ;  /* 0x00008e0000057ab9 */ /* 0x000fe40000000800 */
[----:B------:R-:W-:Y:S01]  /*3840*/  IMAD R8, R7, UR10, RZ ;  /* 0x0000000a07087c24 */ /* 0x000fe2000f8e02ff */
[----:B------:R-:W-:Y:S01]  /*3850*/  UIADD3 UR5, UR5, -0x1, URZ ;  /* 0xffffffff05057890 */ /* 0x000fe2000fffe03f */
[----:B------:R-:W-:Y:S02]  /*3860*/  IMAD.IADD R11, R11, 0x1, R9 ;  /* 0x000000010b0b7824 */ /* 0x000fe400078e0209 */
[C---:B------:R-:W-:Y:S01]  /*3870*/  IMAD R13, R15.reuse, UR11, R8 ;  /* 0x0000000b0f0d7c24 */ /* 0x040fe2000f8e0208 */
[----:B------:R-:W-:Y:S01]  /*3880*/  LEA R8, R0, UR6, 0x3 ;  /* 0x0000000600087c11 */ /* 0x000fe2000f8e18ff */
[----:B------:R-:W-:Y:S01]  /*3890*/  IMAD.WIDE.U32 R14, R15, UR10, R10 ;  /* 0x0000000a0f0e7c25 */ /* 0x000fe2000f8e000a */
[----:B------:R-:W-:-:S03]  /*38a0*/  IADD3 R10, R36, R16, R5 ;  /* 0x00000010240a7210 */ /* 0x000fc60007ffe005 */
[----:B------:R-:W-:Y:S01]  /*38b0*/  VIADD R8, R8, 0x10 ;  /* 0x0000001008087836 */ /* 0x000fe20000000000 */
[----:B------:R-:W-:Y:S01]  /*38c0*/  IADD3 R13, R15, R13, RZ ;  /* 0x0000000d0f0d7210 */ /* 0x000fe20007ffe0ff */
[----:B------:R-:W-:Y:S02]  /*38d0*/  VIADD R10, R10, 0x1 ;  /* 0x000000010a0a7836 */ /* 0x000fe40000000000 */
[----:B-12---:R-:W-:-:S07]  /*38e0*/  VIADD R12, R12, 0xffffffff ;  /* 0xffffffff0c0c7836 */ /* 0x006fce0000000000 */
.L_x_413:
[----:B0-----:R-:W0:Y:S01]  /*38f0*/  LDC R20, c[0x0][0x230] ;  /* 0x00008c00ff147b82 */ /* 0x001e220000000800 */
[----:B------:R-:W-:Y:S01]  /*3900*/  IABS R11, R35 ;  /* 0x00000023000b7213 */ /* 0x000fe20000000000 */
[----:B------:R-:W-:Y:S01]  /*3910*/  ULDC.64 UR10, c[0x0][0x290] ;  /* 0x0000a400000a7ab9 */ /* 0x000fe20000000a00 */
[----:B------:R-:W-:Y:S01]  /*3920*/  ULDC.64 UR12, c[0x0][0x260] ;  /* 0x00009800000c7ab9 */ /* 0x000fe20000000a00 */
[----:B------:R-:W-:Y:S01]  /*3930*/  ULDC.64 UR14, c[0x0][0x220] ;  /* 0x00008800000e7ab9 */ /* 0x000fe20000000a00 */
[----:B------:R-:W-:Y:S01]  /*3940*/  BSSY B0, `(.L_x_405) ;  /* 0x00000bc000007945 */ /* 0x000fe20003800000 */
[----:B0-----:R-:W-:-:S04]  /*3950*/  IABS R18, R20 ;  /* 0x0000001400127213 */ /* 0x001fc80000000000 */
[----:B------:R-:W0:Y:S08]  /*3960*/  I2F.RP R7, R18 ;  /* 0x0000001200077306 */ /* 0x000e300000209400 */
[----:B0-----:R-:W0:Y:S02]  /*3970*/  MUFU.RCP R7, R7 ;  /* 0x0000000700077308 */ /* 0x001e240000001000 */
[----:B0----5:R-:W-:-:S06]  /*3980*/  VIADD R16, R7, 0xffffffe ;  /* 0x0ffffffe07107836 */ /* 0x021fcc0000000000 */
[----:B-1----:R0:W1:Y:S02]  /*3990*/  F2I.FTZ.U32.TRUNC.NTZ R17, R16 ;  /* 0x0000001000117305 */ /* 0x002064000021f000 */
[----:B0-----:R-:W-:Y:S02]  /*39a0*/  IMAD.MOV.U32 R16, RZ, RZ, RZ ;  /* 0x000000ffff107224 */ /* 0x001fe400078e00ff */
[----:B-1----:R-:W-:-:S04]  /*39b0*/  IMAD.MOV R9, RZ, RZ, -R17 ;  /* 0x000000ffff097224 */ /* 0x002fc800078e0a11 */
[----:B------:R-:W-:-:S04]  /*39c0*/  IMAD R9, R9, R18, RZ ;  /* 0x0000001209097224 */ /* 0x000fc800078e02ff */
[----:B------:R-:W-:-:S04]  /*39d0*/  IMAD.HI.U32 R17, R17, R9, R16 ;  /* 0x0000000911117227 */ /* 0x000fc800078e0010 */
[----:B------:R-:W-:-:S04]  /*39e0*/  IMAD.MOV.U32 R9, RZ, RZ, R11 ;  /* 0x000000ffff097224 */ /* 0x000fc800078e000b */
        /* <DEDUP_REMOVED lines=10> */
[----:B------:R-:W-:-:S04]  /*3a90*/  @P1 VIADD R17, R17, 0x1 ;  /* 0x0000000111111836 */ /* 0x000fc80000000000 */
[----:B------:R-:W-:Y:S02]  /*3aa0*/  IMAD.MOV.U32 R22, RZ, RZ, R17 ;  /* 0x000000ffff167224 */ /* 0x000fe400078e0011 */
[----:B------:R-:W-:Y:S02]  /*3ab0*/  IMAD.MOV.U32 R17, RZ, RZ, R13 ;  /* 0x000000ffff117224 */ /* 0x000fe400078e000d */
[----:B------:R-:W-:Y:S01]  /*3ac0*/  @!P3 IMAD.MOV R22, RZ, RZ, -R22 ;  /* 0x000000ffff16b224 */ /* 0x000fe200078e0a16 */
[----:B------:R-:W-:Y:S02]  /*3ad0*/  @!P2 LOP3.LUT R22, RZ, R20, RZ, 0x33, !PT ;  /* 0x00000014ff16a212 */ /* 0x000fe400078e33ff */
[----:B------:R-:W-:Y:S02]  /*3ae0*/  ISETP.GE.AND P2, PT, R4, 0x1, PT ;  /* 0x000000010400780c */ /* 0x000fe40003f46270 */
[--C-:B------:R-:W-:Y:S01]  /*3af0*/  SHF.R.S32.HI R9, RZ, 0x1f, R22.reuse ;  /* 0x0000001fff097819 */ /* 0x100fe20000011416 */
[----:B------:R-:W-:-:S04]  /*3b00*/  IMAD.MOV R16, RZ, RZ, -R22 ;  /* 0x000000ffff107224 */ /* 0x000fc800078e0a16 */
[----:B------:R-:W-:Y:S01]  /*3b10*/  IMAD R11, R20, R16, R35 ;  /* 0x00000010140b7224 */ /* 0x000fe200078e0223 */
[----:B------:R-:W-:Y:S01]  /*3b20*/  MOV R16, R14 ;  /* 0x0000000e00107202 */ /* 0x000fe20000000f00 */
[----:B------:R-:W-:-:S03]  /*3b30*/  IMAD R7, R9, UR10, RZ ;  /* 0x0000000a09077c24 */ /* 0x000fc6000f8e02ff */
[----:B------:R-:W-:Y:S01]  /*3b40*/  SHF.R.S32.HI R23, RZ, 0x1f, R11 ;  /* 0x0000001fff177819 */ /* 0x000fe2000001140b */
[----:B------:R-:W-:-:S04]  /*3b50*/  IMAD.WIDE.U32 R16, R22, UR10, R16 ;  /* 0x0000000a16107c25 */ /* 0x000fc8000f8e0010 */
[----:B------:R-:W-:Y:S01]  /*3b60*/  IMAD R7, R22, UR11, R7 ;  /* 0x0000000b16077c24 */ /* 0x000fe2000f8e0207 */
[----:B------:R-:W-:-:S03]  /*3b70*/  ULDC.64 UR10, c[0x0][0x298] ;  /* 0x0000a600000a7ab9 */ /* 0x000fc60000000a00 */
[----:B------:R-:W-:Y:S02]  /*3b80*/  IMAD.IADD R17, R17, 0x1, R7 ;  /* 0x0000000111117824 */ /* 0x000fe400078e0207 */
[----:B------:R-:W-:Y:S02]  /*3b90*/  IMAD R7, R23, UR10, RZ ;  /* 0x0000000a17077c24 */ /* 0x000fe4000f8e02ff */
[----:B------:R-:W-:-:S04]  /*3ba0*/  IMAD.WIDE.U32 R16, R11, UR10, R16 ;  /* 0x0000000a0b107c25 */ /* 0x000fc8000f8e0010 */
[----:B------:R-:W-:Y:S01]  /*3bb0*/  IMAD R7, R11, UR11, R7 ;  /* 0x0000000b0b077c24 */ /* 0x000fe2000f8e0207 */
[----:B------:R-:W-:Y:S02]  /*3bc0*/  ULDC.64 UR10, c[0x0][0x268] ;  /* 0x00009a00000a7ab9 */ /* 0x000fe40000000a00 */
[----:B------:R-:W-:Y:S01]  /*3bd0*/  LEA R20, P1, R16, UR10, 0x3 ;  /* 0x0000000a10147c11 */ /* 0x000fe2000f8218ff */
[----:B------:R-:W-:-:S05]  /*3be0*/  IMAD.IADD R7, R17, 0x1, R7 ;  /* 0x0000000111077824 */ /* 0x000fca00078e0207 */
[----:B------:R-:W-:Y:S01]  /*3bf0*/  LEA.HI.X R21, R16, UR11, R7, 0x3, P1 ;  /* 0x0000000b10157c11 */ /* 0x000fe200088f1c07 */
[----:B--234-:R-:W-:Y:S06]  /*3c00*/  @!P2 BRA `(.L_x_406) ;  /* 0x00000008003ca947 */ /* 0x01cfec0003800000 */
[----:B------:R0:W5:Y:S01]  /*3c10*/  LDG.E.64 R16, desc[UR8][R20.64] ;  /* 0x0000000814107981 */ /* 0x000162000c1e1b00 */
[----:B------:R-:W-:Y:S02]  /*3c20*/  ULDC.64 UR10, c[0x0][0x248] ;  /* 0x00009200000a7ab9 */ /* 0x000fe40000000a00 */
[----:B------:R-:W-:Y:S02]  /*3c30*/  IMAD R7, R9, UR10, RZ ;  /* 0x0000000a09077c24 */ /* 0x000fe4000f8e02ff */
[----:B------:R-:W-:-:S04]  /*3c40*/  IMAD.WIDE.U32 R18, R22, UR10, RZ ;  /* 0x0000000a16127c25 */ /* 0x000fc8000f8e00ff */
[----:B------:R-:W-:Y:S01]  /*3c50*/  IMAD R7, R22, UR11, R7 ;  /* 0x0000000b16077c24 */ /* 0x000fe2000f8e0207 */
[----:B------:R-:W-:Y:S02]  /*3c60*/  ULDC.64 UR10, c[0x0][0x250] ;  /* 0x00009400000a7ab9 */ /* 0x000fe40000000a00 */
[----:B------:R-:W-:Y:S02]  /*3c70*/  IMAD R9, R23, UR10, RZ ;  /* 0x0000000a17097c24 */ /* 0x000fe4000f8e02ff */
[----:B------:R-:W-:Y:S02]  /*3c80*/  IMAD.IADD R19, R19, 0x1, R7 ;  /* 0x0000000113137824 */ /* 0x000fe400078e0207 */
[C---:B------:R-:W-:Y:S02]  /*3c90*/  IMAD R9, R11.reuse, UR11, R9 ;  /* 0x0000000b0b097c24 */ /* 0x040fe4000f8e0209 */
[----:B------:R-:W-:-:S04]  /*3ca0*/  IMAD.WIDE.U32 R18, R11, UR10, R18 ;  /* 0x0000000a0b127c25 */ /* 0x000fc8000f8e0012 */
[----:B------:R-:W-:Y:S01]  /*3cb0*/  IMAD.MOV.U32 R11, RZ, RZ, RZ ;  /* 0x000000ffff0b7224 */ /* 0x000fe200078e00ff */
[----:B0-----:R-:W-:-:S07]  /*3cc0*/  IADD3 R9, R19, R9, RZ ;  /* 0x0000000913097210 */ /* 0x001fce0007ffe0ff */
.L_x_412:
[----:B------:R-:W-:Y:S01]  /*3cd0*/  ISETP.GE.AND P1, PT, R3, 0x1, PT ;  /* 0x000000010300780c */ /* 0x000fe20003f26270 */
[----:B------:R-:W-:-:S12]  /*3ce0*/  BSSY B1, `(.L_x_407) ;  /* 0x000007e000017945 */ /* 0x000fd80003800000 */
[----:B01234-:R-:W-:Y:S05]  /*3cf0*/  @!P1 BRA `(.L_x_408) ;  /* 0x0000000400f09947 */ /* 0x01ffea0003800000 */
[----:B------:R-:W-:Y:S01]  /*3d00*/  VIADDMNMX.RELU R7, R11, R6, UR5, PT ;  /* 0x000000050b077e46 */ /* 0x000fe2000b801106 */
[----:B------:R-:W-:Y:S01]  /*3d10*/  ULDC.64 UR10, c[0x0][0x258] ;  /* 0x00009600000a7ab9 */ /* 0x000fe20000000a00 */
[----:B------:R-:W-:Y:S01]  /*3d20*/  IMAD.MOV.U32 R21, RZ, RZ, R9 ;  /* 0x000000ffff157224 */ /* 0x000fe200078e0009 */
[----:B------:R-:W-:Y:S01]  /*3d30*/  BSSY B2, `(.L_x_409) ;  /* 0x0000048000027945 */ /* 0x000fe20003800000 */
[----:B------:R-:W-:Y:S01]  /*3d40*/  SHF.R.S32.HI R20, RZ, 0x1f, R7 ;  /* 0x0000001fff147819 */ /* 0x000fe20000011407 */
[----:B------:R-:W-:Y:S01]  /*3d50*/  IMAD.IADD R40, R2, 0x1, R11 ;  /* 0x0000000102287824 */ /* 0x000fe200078e020b */
[----:B------:R-:W-:-:S03]  /*3d60*/  ISETP.NE.AND P1, PT, R36, RZ, PT ;  /* 0x000000ff2400720c */ /* 0x000fc60003f25270 */
[----:B------:R-:W-:Y:S01]  /*3d70*/  IMAD R22, R20, UR10, RZ ;  /* 0x0000000a14167c24 */ /* 0x000fe2000f8e02ff */
[----:B------:R-:W-:Y:S01]  /*3d80*/  LEA R40, R40, UR6, 0x3 ;  /* 0x0000000628287c11 */ /* 0x000fe2000f8e18ff */
[----:B------:R-:W-:Y:S02]  /*3d90*/  IMAD.MOV.U32 R20, RZ, RZ, R18 ;  /* 0x000000ffff147224 */ /* 0x000fe400078e0012 */
[C---:B------:R-:W-:Y:S02]  /*3da0*/  IMAD R37, R7.reuse, UR11, R22 ;  /* 0x0000000b07257c24 */ /* 0x040fe4000f8e0216 */
[----:B------:R-:W-:-:S04]  /*3db0*/  IMAD.WIDE.U32 R20, R7, UR10, R20 ;  /* 0x0000000a07147c25 */ /* 0x000fc8000f8e0014 */
[----:B------:R-:W-:Y:S02]  /*3dc0*/  IMAD.MOV.U32 R7, RZ, RZ, RZ ;  /* 0x000000ffff077224 */ /* 0x000fe400078e00ff */
[----:B------:R-:W-:Y:S01]  /*3dd0*/  IMAD.IADD R37, R21, 0x1, R37 ;  /* 0x0000000115257824 */ /* 0x000fe200078e0225 */
[----:B------:R-:W-:Y:S06]  /*3de0*/  @!P0 BRA `(.L_x_410) ;  /* 0x0000000000f08947 */ /* 0x000fec0003800000 */
[----:B------:R0:W1:Y:S01]  /*3df0*/  LDS.64 R22, [R40] ;  /* 0x0000000028167984 */ /* 0x0000620000000a00 */
[----:B------:R-:W-:Y:S01]  /*3e00*/  HFMA2.MMA R7, -RZ, RZ, 0, 0 ;  /* 0x00000000ff077435 */ /* 0x000fe200000001ff */
[----:B------:R-:W-:Y:S02]  /*3e10*/  IMAD.MOV.U32 R39, RZ, RZ, R34 ;  /* 0x000000ffff277224 */ /* 0x000fe400078e0022 */
[----:B------:R-:W-:-:S08]  /*3e20*/  IMAD.MOV.U32 R41, RZ, RZ, R8 ;  /* 0x000000ffff297224 */ /* 0x000fd000078e0008 */
.L_x_411:
[----:B--2---:R-:W1:Y:S01]  /*3e30*/  LDS.64 R26, [R41+-0x10] ;  /* 0xfffff000291a7984 */ /* 0x004e620000000a00 */
[C---:B------:R-:W-:Y:S01]  /*3e40*/  VIADDMNMX.RELU R25, R39.reuse, 0xfffffffd, R12, PT ;  /* 0xfffffffd27197846 */ /* 0x040fe2000380110c */
[----:B------:R-:W-:Y:S01]  /*3e50*/  IMAD.MOV.U32 R30, RZ, RZ, R20 ;  /* 0x000000ffff1e7224 */ /* 0x000fe200078e0014 */
[----:B------:R-:W-:Y:S01]  /*3e60*/  VIADDMNMX.RELU R33, R39, 0xfffffffe, R12, PT ;  /* 0xfffffffe27217846 */ /* 0x000fe2000380110c */
[----:B------:R-:W2:Y:S01]  /*3e70*/  LDS.64 R44, [R41+-0x8] ;  /* 0xfffff800292c7984 */ /* 0x000ea20000000a00 */
[----:B------:R-:W-:Y:S01]  /*3e80*/  SHF.R.S32.HI R24, RZ, 0x1f, R25 ;  /* 0x0000001fff187819 */ /* 0x000fe20000011419 */
[----:B------:R-:W-:-:S04]  /*3e90*/  IMAD.MOV.U32 R31, RZ, RZ, R37 ;  /* 0x000000ffff1f7224 */ /* 0x000fc800078e0025 */
[----:B------:R-:W-:-:S04]  /*3ea0*/  IMAD R24, R24, UR12, RZ ;  /* 0x0000000c18187c24 */ /* 0x000fc8000f8e02ff */
[C---:B------:R-:W-:Y:S02]  /*3eb0*/  IMAD R29, R25.reuse, UR13, R24 ;  /* 0x0000000d191d7c24 */ /* 0x040fe4000f8e0218 */
[----:B------:R-:W-:-:S04]  /*3ec0*/  IMAD.WIDE.U32 R24, R25, UR12, R30 ;  /* 0x0000000c19187c25 */ /* 0x000fc8000f8e001e */
[----:B------:R-:W-:Y:S01]  /*3ed0*/  IMAD.IADD R25, R25, 0x1, R29 ;  /* 0x0000000119197824 */ /* 0x000fe200078e021d */
[----:B------:R-:W-:-:S04]  /*3ee0*/  LEA R28, P2, R24, UR14, 0x3 ;  /* 0x0000000e181c7c11 */ /* 0x000fc8000f8418ff */
[----:B------:R-:W-:Y:S02]  /*3ef0*/  LEA.HI.X R29, R24, UR15, R25, 0x3, P2 ;  /* 0x0000000f181d7c11 */ /* 0x000fe400090f1c19 */
[----:B------:R-:W-:Y:S01]  /*3f00*/  SHF.R.S32.HI R24, RZ, 0x1f, R33 ;  /* 0x0000001fff187819 */ /* 0x000fe20000011421 */
[----:B-1----:R-:W-:-:S08]  /*3f10*/  DMUL R26, R22, R26 ;  /* 0x0000001a161a7228 */ /* 0x002fd00000000000 */
[----:B-----5:R-:W-:Y:S01]  /*3f20*/  DMUL R42, R16, R26 ;  /* 0x0000001a102a7228 */ /* 0x020fe20000000000 */
[----:B------:R-:W-:Y:S02]  /*3f30*/  IMAD R26, R24, UR12, RZ ;  /* 0x0000000c181a7c24 */ /* 0x000fe4000f8e02ff */
[----:B------:R-:W-:Y:S01]  /*3f40*/  IMAD.WIDE.U32 R24, R33, UR12, R30 ;  /* 0x0000000c21187c25 */ /* 0x000fe2000f8e001e */
[----:B--2---:R-:W-:-:S03]  /*3f50*/  DMUL R44, R22, R44 ;  /* 0x0000002c162c7228 */ /* 0x004fc60000000000 */
[----:B------:R1:W-:Y:S01]  /*3f60*/  REDG.E.ADD.F64.RN.STRONG.GPU desc[UR8][R28.64], R42 ;  /* 0x0000002a1c0079a6 */ /* 0x0003e2000c10ff88 */
[----:B------:R-:W-:Y:S01]  /*3f70*/  IMAD R33, R33, UR13, R26 ;  /* 0x0000000d21217c24 */ /* 0x000fe2000f8e021a */
[----:B------:R-:W-:Y:S02]  /*3f80*/  LEA R32, P2, R24, UR14, 0x3 ;  /* 0x0000000e18207c11 */ /* 0x000fe4000f8418ff */
[----:B------:R-:W2:Y:S02]  /*3f90*/  LDS.64 R26, [R41+0x8] ;  /* 0x00000800291a7984 */ /* 0x000ea40000000a00 */
[----:B------:R-:W-:Y:S01]  /*3fa0*/  IADD3 R25, R25, R33, RZ ;  /* 0x0000002119197210 */ /* 0x000fe20007ffe0ff */
[----:B------:R-:W-:-:S03]  /*3fb0*/  DMUL R44, R16, R44 ;  /* 0x0000002c102c7228 */ /* 0x000fc60000000000 */
[----:B------:R-:W-:Y:S02]  /*3fc0*/  LEA.HI.X R33, R24, UR15, R25, 0x3, P2 ;  /* 0x0000000f18217c11 */ /* 0x000fe400090f1c19 */
[----:B------:R-:W3:Y:S01]  /*3fd0*/  LDS.64 R24, [R41] ;  /* 0x0000000029187984 */ /* 0x000ee20000000a00 */
[C---:B-1----:R-:W-:Y:S02]  /*3fe0*/  VIADDMNMX.RELU R29, R39.reuse, 0xffffffff, R12, PT ;  /* 0xffffffff271d7846 */ /* 0x042fe4000380110c */
[----:B------:R-:W-:Y:S01]  /*3ff0*/  VIMNMX.RELU R43, R39, R12, PT ;  /* 0x0000000c272b7248 */ /* 0x000fe20003fe1100 */
[----:B------:R1:W-:Y:S01]  /*4000*/  REDG.E.ADD.F64.RN.STRONG.GPU desc[UR8][R32.64], R44 ;  /* 0x0000002c200079a6 */ /* 0x0003e2000c10ff88 */
[----:B------:R-:W-:Y:S02]  /*4010*/  SHF.R.S32.HI R28, RZ, 0x1f, R29 ;  /* 0x0000001fff1c7819 */ /* 0x000fe4000001141d */
[----:B------:R-:W-:-:S03]  /*4020*/  SHF.R.S32.HI R42, RZ, 0x1f, R43 ;  /* 0x0000001fff2a7819 */ /* 0x000fc6000001142b */
[----:B------:R-:W-:Y:S02]  /*4030*/  IMAD R28, R28, UR12, RZ ;  /* 0x0000000c1c1c7c24 */ /* 0x000fe4000f8e02ff */
[----:B-1----:R-:W-:Y:S02]  /*4040*/  IMAD R32, R42, UR12, RZ ;  /* 0x0000000c2a207c24 */ /* 0x002fe4000f8e02ff */
[C---:B------:R-:W-:Y:S02]  /*4050*/  IMAD R42, R29.reuse, UR13, R28 ;  /* 0x0000000d1d2a7c24 */ /* 0x040fe4000f8e021c */
[----:B------:R-:W-:-:S04]  /*4060*/  IMAD.WIDE.U32 R28, R29, UR12, R30 ;  /* 0x0000000c1d1c7c25 */ /* 0x000fc8000f8e001e */
[----:B------:R-:W-:-:S04]  /*4070*/  IMAD.WIDE.U32 R30, R43, UR12, R30 ;  /* 0x0000000c2b1e7c25 */ /* 0x000fc8000f8e001e */
[----:B------:R-:W-:Y:S01]  /*4080*/  IMAD R43, R43, UR13, R32 ;  /* 0x0000000d2b2b7c24 */ /* 0x000fe2000f8e0220 */
[----:B------:R-:W-:Y:S01]  /*4090*/  LEA R32, P2, R28, UR14, 0x3 ;  /* 0x0000000e1c207c11 */ /* 0x000fe2000f8418ff */
[----:B------:R-:W-:Y:S01]  /*40a0*/  IMAD.IADD R29, R29, 0x1, R42 ;  /* 0x000000011d1d7824 */ /* 0x000fe200078e022a */
[----:B--2---:R-:W-:Y:S01]  /*40b0*/  DMUL R26, R22, R26 ;  /* 0x0000001a161a7228 */ /* 0x004fe20000000000 */
[----:B------:R-:W-:-:S03]  /*40c0*/  IMAD.IADD R43, R31, 0x1, R43 ;  /* 0x000000011f2b7824 */ /* 0x000fc600078e022b */
[----:B------:R-:W-:Y:S01]  /*40d0*/  LEA.HI.X R33, R28, UR15, R29, 0x3, P2 ;  /* 0x0000000f1c217c11 */ /* 0x000fe200090f1c1d */
[----:B------:R-:W-:Y:S01]  /*40e0*/  VIADD R7, R7, 0x4 ;  /* 0x0000000407077836 */ /* 0x000fe20000000000 */
[C---:B------:R-:W-:Y:S01]  /*40f0*/  LEA R28, P2, R30.reuse, UR14, 0x3 ;  /* 0x0000000e1e1c7c11 */ /* 0x040fe2000f8418ff */
[----:B---3--:R-:W-:Y:S02]  /*4100*/  DMUL R24, R22, R24 ;  /* 0x0000001816187228 */ /* 0x008fe40000000000 */
[----:B------:R-:W-:Y:S01]  /*4110*/  DMUL R26, R16, R26 ;  /* 0x0000001a101a7228 */ /* 0x000fe20000000000 */
[----:B------:R-:W-:Y:S01]  /*4120*/  LEA.HI.X R29, R30, UR15, R43, 0x3, P2 ;  /* 0x0000000f1e1d7c11 */ /* 0x000fe200090f1c2b */
[----:B------:R-:W-:-:S04]  /*4130*/  IMAD.IADD R30, R10, 0x1, R7 ;  /* 0x000000010a1e7824 */ /* 0x000fc800078e0207 */
[----:B------:R-:W-:Y:S01]  /*4140*/  DMUL R24, R16, R24 ;  /* 0x0000001810187228 */ /* 0x000fe20000000000 */
[----:B------:R-:W-:Y:S01]  /*4150*/  ISETP.NE.AND P2, PT, R30, RZ, PT ;  /* 0x000000ff1e00720c */ /* 0x000fe20003f45270 */
[----:B------:R-:W-:Y:S01]  /*4160*/  VIADD R39, R39, 0x4 ;  /* 0x0000000427277836 */ /* 0x000fe20000000000 */
[----:B------:R-:W-:-:S04]  /*4170*/  IADD3 R41, R41, 0x20, RZ ;  /* 0x0000002029297810 */ /* 0x000fc80007ffe0ff */
[----:B------:R2:W-:Y:S04]  /*4180*/  REDG.E.ADD.F64.RN.STRONG.GPU desc[UR8][R32.64], R24 ;  /* 0x00000018200079a6 */ /* 0x0005e8000c10ff88 */
[----:B------:R2:W-:Y:S03]  /*4190*/  REDG.E.ADD.F64.RN.STRONG.GPU desc[UR8][R28.64], R26 ;  /* 0x0000001a1c0079a6 */ /* 0x0005e6000c10ff88 */
[----:B------:R-:W-:Y:S05]  /*41a0*/  @P2 BRA `(.L_x_411) ;  /* 0xfffffffc00202947 */ /* 0x000fea000383ffff */
.L_x_410:
[----:B------:R-:W-:Y:S05]  /*41b0*/  BSYNC B2 ;  /* 0x0000000000027941 */ /* 0x000fea0003800000 */
.L_x_409:
[----:B------:R-:W-:Y:S05]  /*41c0*/  @!P1 BRA `(.L_x_408) ;  /* 0x0000000000bc9947 */ /* 0x000fea0003800000 */
[--C-:B--2---:R-:W-:Y:S01]  /*41d0*/  IMAD.IADD R32, R0, 0x1, R7.reuse ;  /* 0x0000000100207824 */ /* 0x104fe200078e0207 */
[----:B0-----:R-:W-:Y:S01]  /*41e0*/  LDS.64 R40, [R40] ;  /* 0x0000000028287984 */ /* 0x001fe20000000a00 */
[----:B------:R-:W0:Y:S01]  /*41f0*/  LDC.64 R22, c[0x0][0x260] ;  /* 0x00009800ff167b82 */ /* 0x000e220000000a00 */
[----:B------:R-:W-:Y:S02]  /*4200*/  IMAD.IADD R7, R5, 0x1, R7 ;  /* 0x0000000105077824 */ /* 0x000fe400078e0207 */
[----:B------:R-:W-:-:S03]  /*4210*/  LEA R32, R32, UR6, 0x3 ;  /* 0x0000000620207c11 */ /* 0x000fc6000f8e18ff */
[----:B------:R-:W-:Y:S02]  /*4220*/  VIMNMX.RELU R29, R7, R12, PT ;  /* 0x0000000c071d7248 */ /* 0x000fe40003fe1100 */
[----:B------:R-:W1:Y:S01]  /*4230*/  LDS.64 R26, [R32] ;  /* 0x00000000201a7984 */ /* 0x000e620000000a00 */
[----:B------:R-:W2:Y:S01]  /*4240*/  LDC.64 R24, c[0x0][0x220] ;  /* 0x00008800ff187b82 */ /* 0x000ea20000000a00 */
[----:B------:R-:W-:-:S05]  /*4250*/  SHF.R.S32.HI R21, RZ, 0x1f, R29 ;  /* 0x0000001fff157819 */ /* 0x000fca000001141d */
[-C--:B0-----:R-:W-:Y:S02]  /*4260*/  IMAD R28, R21, R22.reuse, RZ ;  /* 0x00000016151c7224 */ /* 0x081fe400078e02ff */
[----:B------:R-:W-:Y:S02]  /*4270*/  IMAD.MOV.U32 R21, RZ, RZ, R37 ;  /* 0x000000ffff157224 */ /* 0x000fe400078e0025 */
[C---:B------:R-:W-:Y:S02]  /*4280*/  IMAD R33, R29.reuse, R23, R28 ;  /* 0x000000171d217224 */ /* 0x040fe400078e021c */
[----:B------:R-:W-:Y:S01]  /*4290*/  IMAD.WIDE.U32 R28, R29, R22, R20 ;  /* 0x000000161d1c7225 */ /* 0x000fe200078e0014 */
[----:B-1----:R-:W-:-:S03]  /*42a0*/  DMUL R30, R40, R26 ;  /* 0x0000001a281e7228 */ /* 0x002fc60000000000 */
[----:B------:R-:W-:Y:S01]  /*42b0*/  IMAD.IADD R27, R29, 0x1, R33 ;  /* 0x000000011d1b7824 */ /* 0x000fe200078e0221 */
[----:B--2---:R-:W-:-:S04]  /*42c0*/  LEA R26, P1, R28, R24, 0x3 ;  /* 0x000000181c1a7211 */ /* 0x004fc800078218ff */
[----:B------:R-:W-:Y:S01]  /*42d0*/  LEA.HI.X R27, R28, R25, R27, 0x3, P1 ;  /* 0x000000191c1b7211 */ /* 0x000fe200008f1c1b */
[----:B-----5:R-:W-:Y:S01]  /*42e0*/  DMUL R30, R16, R30 ;  /* 0x0000001e101e7228 */ /* 0x020fe20000000000 */
[----:B------:R-:W-:-:S06]  /*42f0*/  ISETP.NE.AND P1, PT, R36, 0x1, PT ;  /* 0x000000012400780c */ /* 0x000fcc0003f25270 */
[----:B------:R1:W-:Y:S07]  /*4300*/  REDG.E.ADD.F64.RN.STRONG.GPU desc[UR8][R26.64], R30 ;  /* 0x0000001e1a0079a6 */ /* 0x0003ee000c10ff88 */
[----:B------:R-:W-:Y:S05]  /*4310*/  @!P1 BRA `(.L_x_408) ;  /* 0x0000000000689947 */ /* 0x000fea0003800000 */
[----:B-1----:R-:W0:Y:S01]  /*4320*/  LDS.64 R30, [R32+0x8] ;  /* 0x00000800201e7984 */ /* 0x002e220000000a00 */
[----:B------:R-:W-:-:S04]  /*4330*/  VIADDMNMX.RELU R27, R7, 0x1, R12, PT ;  /* 0x00000001071b7846 */ /* 0x000fc8000380110c */
[----:B------:R-:W-:-:S05]  /*4340*/  SHF.R.S32.HI R29, RZ, 0x1f, R27 ;  /* 0x0000001fff1d7819 */ /* 0x000fca000001141b */
[-C--:B------:R-:W-:Y:S02]  /*4350*/  IMAD R26, R29, R22.reuse, RZ ;  /* 0x000000161d1a7224 */ /* 0x080fe400078e02ff */
[----:B------:R-:W-:-:S04]  /*4360*/  IMAD.WIDE.U32 R28, R27, R22, R20 ;  /* 0x000000161b1c7225 */ /* 0x000fc800078e0014 */
[----:B------:R-:W-:Y:S01]  /*4370*/  IMAD R27, R27, R23, R26 ;  /* 0x000000171b1b7224 */ /* 0x000fe200078e021a */
[----:B------:R-:W-:-:S03]  /*4380*/  LEA R26, P1, R28, R24, 0x3 ;  /* 0x000000181c1a7211 */ /* 0x000fc600078218ff */
[----:B------:R-:W-:-:S05]  /*4390*/  IMAD.IADD R27, R29, 0x1, R27 ;  /* 0x000000011d1b7824 */ /* 0x000fca00078e021b */
[----:B------:R-:W-:Y:S02]  /*43a0*/  LEA.HI.X R27, R28, R25, R27, 0x3, P1 ;  /* 0x000000191c1b7211 */ /* 0x000fe400008f1c1b */
[----:B------:R-:W-:Y:S01]  /*43b0*/  ISETP.NE.AND P1, PT, R36, 0x2, PT ;  /* 0x000000022400780c */ /* 0x000fe20003f25270 */
[----:B0-----:R-:W-:-:S08]  /*43c0*/  DMUL R30, R40, R30 ;  /* 0x0000001e281e7228 */ /* 0x001fd00000000000 */
[----:B------:R-:W-:-:S07]  /*43d0*/  DMUL R30, R16, R30 ;  /* 0x0000001e101e7228 */ /* 0x000fce0000000000 */
[----:B------:R3:W-:Y:S01]  /*43e0*/  REDG.E.ADD.F64.RN.STRONG.GPU desc[UR8][R26.64], R30 ;  /* 0x0000001e1a0079a6 */ /* 0x0007e2000c10ff88 */
[----:B------:R-:W-:Y:S05]  /*43f0*/  @!P1 BRA `(.L_x_408) ;  /* 0x0000000000309947 */ /* 0x000fea0003800000 */
[----:B------:R-:W0:Y:S01]  /*4400*/  LDS.64 R32, [R32+0x10] ;  /* 0x0000100020207984 */ /* 0x000e220000000a00 */
[----:B------:R-:W-:-:S04]  /*4410*/  VIADDMNMX.RELU R7, R7, 0x2, R12, PT ;  /* 0x0000000207077846 */ /* 0x000fc8000380110c */
[----:B---3--:R-:W-:Y:S01]  /*4420*/  SHF.R.S32.HI R27, RZ, 0x1f, R7 ;  /* 0x0000001fff1b7819 */ /* 0x008fe20000011407 */
[----:B------:R-:W-:-:S04]  /*4430*/  IMAD.WIDE.U32 R20, R7, R22, R20 ;  /* 0x0000001607147225 */ /* 0x000fc800078e0014 */
[----:B------:R-:W-:Y:S01]  /*4440*/  IMAD R26, R27, R22, RZ ;  /* 0x000000161b1a7224 */ /* 0x000fe200078e02ff */
[----:B------:R-:W-:-:S03]  /*4450*/  LEA R24, P1, R20, R24, 0x3 ;  /* 0x0000001814187211 */ /* 0x000fc600078218ff */
[----:B------:R-:W-:-:S05]  /*4460*/  IMAD R7, R7, R23, R26 ;  /* 0x0000001707077224 */ /* 0x000fca00078e021a */
[----:B------:R-:W-:-:S04]  /*4470*/  IADD3 R7, R21, R7, RZ ;  /* 0x0000000715077210 */ /* 0x000fc80007ffe0ff */
[----:B------:R-:W-:Y:S01]  /*4480*/  LEA.HI.X R25, R20, R25, R7, 0x3, P1 ;  /* 0x0000001914197211 */ /* 0x000fe200008f1c07 */
[----:B0-----:R-:W-:-:S08]  /*4490*/  DMUL R40, R40, R32 ;  /* 0x0000002028287228 */ /* 0x001fd00000000000 */
[----:B------:R-:W-:-:S07]  /*44a0*/  DMUL R40, R16, R40 ;  /* 0x0000002810287228 */ /* 0x000fce0000000000 */
[----:B------:R4:W-:Y:S04]  /*44b0*/  REDG.E.ADD.F64.RN.STRONG.GPU desc[UR8][R24.64], R40 ;  /* 0x00000028180079a6 */ /* 0x0009e8000c10ff88 */
.L_x_408:
[----:B------:R-:W-:Y:S05]  /*44c0*/  BSYNC B1 ;  /* 0x0000000000017941 */ /* 0x000fea0003800000 */
.L_x_407:
[----:B------:R-:W-:-:S05]  /*44d0*/  VIADD R11, R11, 0x1 ;  /* 0x000000010b0b7836 */ /* 0x000fca0000000000 */
[----:B------:R-:W-:-:S13]  /*44e0*/  ISETP.GE.AND P1, PT, R11, R4, PT ;  /* 0x000000040b00720c */ /* 0x000fda0003f26270 */
[----:B------:R-:W-:Y:S05]  /*44f0*/  @!P1 BRA `(.L_x_412) ;  /* 0xfffffff400f49947 */ /* 0x000fea000383ffff */
.L_x_406:
[----:B------:R-:W-:Y:S05]  /*4500*/  BSYNC B0 ;  /* 0x0000000000007941 */ /* 0x000fea0003800000 */
.L_x_405:
[----:B------:R-:W-:-:S05]  /*4510*/  IMAD.IADD R35, R38, 0x1, R35 ;  /* 0x0000000126237824 */ /* 0x000fca00078e0223 */
[----:B------:R-:W-:-:S13]  /*4520*/  ISETP.GE.AND P1, PT, R35, UR4, PT ;  /* 0x0000000423007c0c */ /* 0x000fda000bf26270 */
[----:B------:R-:W-:Y:S05]  /*4530*/  @!P1 BRA `(.L_x_413) ;  /* 0xfffffff000ec9947 */ /* 0x000fea000383ffff */
[----:B------:R-:W-:Y:S05]  /*4540*/  EXIT ;  /* 0x000000000000794d */ /* 0x000fea0003800000 */
.L_x_308:
        /* <DEDUP_REMOVED lines=11> */
[----:B------:R-:W-:Y:S01]  /*4600*/  ISETP.NE.AND P0, PT, R14, RZ, PT ;  /* 0x000000ff0e00720c */ /* 0x000fe20003f05270 */
[----:B------:R-:W-:Y:S01]  /*4610*/  ULDC.64 UR16, c[0x0][0x220] ;  /* 0x0000880000107ab9 */ /* 0x000fe20000000a00 */
[C---:B------:R-:W-:Y:S01]  /*4620*/  IMAD R8, R2.reuse, UR6, RZ ;  /* 0x0000000602087c24 */ /* 0x040fe2000f8e02ff */
[----:B------:R-:W-:Y:S01]  /*4630*/  ULDC.64 UR12, c[0x0][0x248] ;  /* 0x00009200000c7ab9 */ /* 0x000fe20000000a00 */
[----:B------:R-:W-:Y:S01]  /*4640*/  IMAD R10, R2, UR10, RZ ;  /* 0x0000000a020a7c24 */ /* 0x000fe2000f8e02ff */
[----:B------:R-:W-:Y:S01]  /*4650*/  ULDC.64 UR14, c[0x0][0x250] ;  /* 0x00009400000e7ab9 */ /* 0x000fe20000000a00 */
[----:B------:R-:W-:-:S02]  /*4660*/  IMAD R5, R7, UR7, R8 ;  /* 0x0000000707057c24 */ /* 0x000fc4000f8e0208 */
[----:B------:R-:W-:Y:S01]  /*4670*/  IMAD.WIDE.U32 R2, R7, UR6, RZ ;  /* 0x0000000607027c25 */ /* 0x000fe2000f8e00ff */
[----:B------:R-:W-:-:S03]  /*4680*/  ULDC.64 UR6, c[0x0][0x2a8] ;  /* 0x0000aa0000067ab9 */ /* 0x000fc60000000a00 */
[----:B------:R-:W-:Y:S01]  /*4690*/  IMAD.IADD R3, R3, 0x1, R5 ;  /* 0x0000000103037824 */ /* 0x000fe200078e0205 */
[----:B0-----:R-:W0:Y:S01]  /*46a0*/  MUFU.RCP R9, R9 ;  /* 0x0000000900097308 */ /* 0x001e220000001000 */
[----:B------:R-:W1:Y:S01]  /*46b0*/  LDC R5, c[0x0][0x14] ;  /* 0x00000500ff057b82 */ /* 0x000e620000000800 */
[----:B------:R-:W-:Y:S02]  /*46c0*/  IMAD R13, R7, UR11, R10 ;  /* 0x0000000b070d7c24 */ /* 0x000fe4000f8e020a */
[----:B------:R-:W-:-:S04]  /*46d0*/  IMAD.WIDE.U32 R2, R6, UR6, R2 ;  /* 0x0000000606027c25 */ /* 0x000fc8000f8e0002 */
[----:B------:R-:W-:Y:S02]  /*46e0*/  IMAD.MOV.U32 R10, RZ, RZ, RZ ;  /* 0x000000ffff0a7224 */ /* 0x000fe400078e00ff */
[----:B0-----:R-:W-:Y:S02]  /*46f0*/  VIADD R11, R9, 0xffffffe ;  /* 0x0ffffffe090b7836 */ /* 0x001fe40000000000 */
[----:B------:R-:W-:Y:S01]  /*4700*/  IMAD.WIDE.U32 R8, R7, UR10, RZ ;  /* 0x0000000a07087c25 */ /* 0x000fe2000f8e00ff */
[----:B------:R-:W-:Y:S01]  /*4710*/  SHF.R.S32.HI R7, RZ, 0x1f, R6 ;  /* 0x0000001fff077819 */ /* 0x000fe20000011406 */
[----:B------:R-:W-:Y:S02]  /*4720*/  ULDC.64 UR10, c[0x0][0x260] ;  /* 0x00009800000a7ab9 */ /* 0x000fe40000000a00 */
[----:B------:R-:W0:Y:S01]  /*4730*/  F2I.FTZ.U32.TRUNC.NTZ R11, R11 ;  /* 0x0000000b000b7305 */ /* 0x000e22000021f000 */
[----:B------:R-:W-:Y:S01]  /*4740*/  MOV R12, R8 ;  /* 0x00000008000c7202 */ /* 0x000fe20000000f00 */
[----:B------:R-:W-:Y:S01]  /*4750*/  IMAD.IADD R13, R9, 0x1, R13 ;  /* 0x00000001090d7824 */ /* 0x000fe200078e020d */
[----:B------:R-:W2:Y:S01]  /*4760*/  LDC R8, c[0x0][0x230] ;  /* 0x00008c00ff087b82 */ /* 0x000ea20000000800 */
[----:B------:R-:W-:-:S02]  /*4770*/  IMAD R9, R7, UR6, RZ ;  /* 0x0000000607097c24 */ /* 0x000fc4000f8e02ff */
[----:B------:R-:W-:Y:S02]  /*4780*/  IMAD R7, R7, UR10, RZ ;  /* 0x0000000a07077c24 */ /* 0x000fe4000f8e02ff */
[----:B------:R-:W-:Y:S01]  /*4790*/  IMAD R15, R6, UR7, R9 ;  /* 0x00000007060f7c24 */ /* 0x000fe2000f8e0209 */
[----:B------:R-:W-:Y:S01]  /*47a0*/  ULDC.64 UR6, c[0x0][0x298] ;  /* 0x0000a60000067ab9 */ /* 0x000fe20000000a00 */
[----:B0-----:R-:W-:-:S04]  /*47b0*/  IMAD.MOV R17, RZ, RZ, -R11 ;  /* 0x000000ffff117224 */ /* 0x001fc800078e0a0b */
[----:B------:R-:W-:Y:S02]  /*47c0*/  IMAD R9, R17, R4, RZ ;  /* 0x0000000411097224 */ /* 0x000fe400078e02ff */
[C---:B------:R-:W-:Y:S02]  /*47d0*/  IMAD R17, R6.reuse, UR11, R7 ;  /* 0x0000000b06117c24 */ /* 0x040fe4000f8e0207 */
[----:B------:R-:W-:Y:S01]  /*47e0*/  IMAD.WIDE.U32 R6, R6, UR10, R12 ;  /* 0x0000000a06067c25 */ /* 0x000fe2000f8e000c */
[----:B------:R-:W-:-:S03]  /*47f0*/  ULDC.64 UR10, c[0x0][0x268] ;  /* 0x00009a00000a7ab9 */ /* 0x000fc60000000a00 */
[----:B------:R-:W-:Y:S01]  /*4800*/  IMAD.HI.U32 R11, R11, R9, R10 ;  /* 0x000000090b0b7227 */ /* 0x000fe200078e000a */
[----:B------:R-:W-:-:S03]  /*4810*/  LOP3.LUT R10, RZ, R14, RZ, 0x33, !PT ;  /* 0x0000000eff0a7212 */ /* 0x000fc600078e33ff */
[----:B------:R-:W-:Y:S02]  /*4820*/  IMAD.IADD R13, R3, 0x1, R15 ;  /* 0x00000001030d7824 */ /* 0x000fe400078e020f */
[----:B------:R-:W-:Y:S02]  /*4830*/  IMAD.IADD R15, R7, 0x1, R17 ;  /* 0x00000001070f7824 */ /* 0x000fe400078e0211 */
[----:B------:R-:W-:Y:S01]  /*4840*/  IMAD.U32 R9, RZ, RZ, UR5 ;  /* 0x00000005ff097e24 */ /* 0x000fe2000f8e00ff */
[----:B-1----:R-:W-:-:S06]  /*4850*/  ULDC.64 UR4, c[0x0][0x290] ;  /* 0x0000a40000047ab9 */ /* 0x002fcc0000000a00 */
.L_x_414:
[----:B------:R-:W-:Y:S02]  /*4860*/  IABS R14, R9 ;  /* 0x00000009000e7213 */ /* 0x000fe40000000000 */
[----:B0-2---:R-:W-:-:S03]  /*4870*/  IABS R16, R8 ;  /* 0x0000000800107213 */ /* 0x005fc60000000000 */
[----:B------:R-:W-:-:S05]  /*4880*/  IMAD.HI.U32 R12, R11, R14, RZ ;  /* 0x0000000e0b0c7227 */ /* 0x000fca00078e00ff */
[----:B------:R-:W-:-:S05]  /*4890*/  IADD3 R17, -R12, RZ, RZ ;  /* 0x000000ff0c117210 */ /* 0x000fca0007ffe1ff */
[----:B------:R-:W-:Y:S01]  /*48a0*/  IMAD R17, R16, R17, R14 ;  /* 0x0000001110117224 */ /* 0x000fe200078e020e */
[----:B------:R-:W-:-:S04]  /*48b0*/  LOP3.LUT R14, R9, R8, RZ, 0x3c, !PT ;  /* 0x00000008090e7212 */ /* 0x000fc800078e3cff */
[----:B------:R-:W-:Y:S02]  /*48c0*/  ISETP.GT.U32.AND P2, PT, R4, R17, PT ;  /* 0x000000110400720c */ /* 0x000fe40003f44070 */
[----:B------:R-:W-:-:S11]  /*48d0*/  ISETP.GE.AND P3, PT, R14, RZ, PT ;  /* 0x000000ff0e00720c */ /* 0x000fd60003f66270 */
[----:B------:R-:W-:Y:S02]  /*48e0*/  @!P2 IMAD.IADD R17, R17, 0x1, -R16 ;  /* 0x000000011111a824 */ /* 0x000fe400078e0a10 */
[----:B------:R-:W-:-:S03]  /*48f0*/  @!P2 VIADD R12, R12, 0x1 ;  /* 0x000000010c0ca836 */ /* 0x000fc60000000000 */
[----:B------:R-:W-:-:S13]  /*4900*/  ISETP.GE.U32.AND P1, PT, R17, R4, PT ;  /* 0x000000041100720c */ /* 0x000fda0003f26070 */
[----:B------:R-:W-:-:S04]  /*4910*/  @P1 VIADD R12, R12, 0x1 ;  /* 0x000000010c0c1836 */ /* 0x000fc80000000000 */
[----:B------:R-:W-:-:S05]  /*4920*/  @!P3 IMAD.MOV R12, RZ, RZ, -R12 ;  /* 0x000000ffff0cb224 */ /* 0x000fca00078e0a0c */
[----:B------:R-:W-:Y:S02]  /*4930*/  SEL R23, R10, R12, !P0 ;  /* 0x0000000c0a177207 */ /* 0x000fe40004000000 */
[----:B------:R-:W-:Y:S02]  /*4940*/  MOV R12, R2 ;  /* 0x00000002000c7202 */ /* 0x000fe40000000f00 */
[--C-:B------:R-:W-:Y:S01]  /*4950*/  SHF.R.S32.HI R14, RZ, 0x1f, R23.reuse ;  /* 0x0000001fff0e7819 */ /* 0x100fe20000011417 */
        /* <DEDUP_REMOVED lines=10> */
[----:B------:R-:W-:-:S03]  /*4a00*/  LEA R18, P1, R16, UR10, 0x3 ;  /* 0x0000000a10127c11 */ /* 0x000fc6000f8218ff */
[----:B------:R-:W-:-:S05]  /*4a10*/  IMAD.IADD R17, R17, 0x1, R19 ;  /* 0x0000000111117824 */ /* 0x000fca00078e0213 */
[----:B------:R-:W-:-:S05]  /*4a20*/  LEA.HI.X R19, R16, UR11, R17, 0x3, P1 ;  /* 0x0000000b10137c11 */ /* 0x000fca00088f1c11 */
[----:B------:R0:W2:Y:S01]  /*4a30*/  LDG.E.64 R16, desc[UR8][R18.64] ;  /* 0x0000000812107981 */ /* 0x0000a2000c1e1b00 */
[----:B------:R-:W-:Y:S01]  /*4a40*/  IMAD R22, R14, UR12, RZ ;  /* 0x0000000c0e167c24 */ /* 0x000fe2000f8e02ff */
[----:B------:R-:W-:Y:S01]  /*4a50*/  IADD3 R9, R5, R9, RZ ;  /* 0x0000000905097210 */ /* 0x000fe20007ffe0ff */
[----:B------:R-:W-:Y:S02]  /*4a60*/  IMAD.MOV.U32 R14, RZ, RZ, R6 ;  /* 0x000000ffff0e7224 */ /* 0x000fe400078e0006 */
[----:B------:R-:W-:Y:S02]  /*4a70*/  IMAD R12, R12, UR14, RZ ;  /* 0x0000000e0c0c7c24 */ /* 0x000fe4000f8e02ff */
[----:B------:R-:W-:-:S04]  /*4a80*/  IMAD.WIDE.U32 R20, R23, UR12, R14 ;  /* 0x0000000c17147c25 */ /* 0x000fc8000f8e000e */
[----:B------:R-:W-:-:S04]  /*4a90*/  IMAD R23, R23, UR13, R22 ;  /* 0x0000000d17177c24 */ /* 0x000fc8000f8e0216 */
[----:B------:R-:W-:Y:S02]  /*4aa0*/  IMAD.IADD R21, R21, 0x1, R23 ;  /* 0x0000000115157824 */ /* 0x000fe400078e0217 */
[C---:B------:R-:W-:Y:S02]  /*4ab0*/  IMAD R23, R25.reuse, UR15, R12 ;  /* 0x0000000f19177c24 */ /* 0x040fe4000f8e020c */
[----:B------:R-:W-:-:S04]  /*4ac0*/  IMAD.WIDE.U32 R20, R25, UR14, R20 ;  /* 0x0000000e19147c25 */ /* 0x000fc8000f8e0014 */
[----:B------:R-:W-:Y:S01]  /*4ad0*/  IMAD.IADD R21, R21, 0x1, R23 ;  /* 0x0000000115157824 */ /* 0x000fe200078e0217 */
[----:B0-----:R-:W-:-:S04]  /*4ae0*/  LEA R18, P1, R20, UR16, 0x3 ;  /* 0x0000001014127c11 */ /* 0x001fc8000f8218ff */
[----:B------:R-:W-:Y:S02]  /*4af0*/  LEA.HI.X R19, R20, UR17, R21, 0x3, P1 ;  /* 0x0000001114137c11 */ /* 0x000fe400088f1c15 */
[----:B------:R-:W-:-:S03]  /*4b00*/  ISETP.GE.AND P1, PT, R9, R0, PT ;  /* 0x000000000900720c */ /* 0x000fc60003f26270 */
[----:B--2---:R0:W-:Y:S10]  /*4b10*/  STG.E.64 desc[UR8][R18.64], R16 ;  /* 0x0000001012007986 */ /* 0x0041f4000c101b08 */
[----:B------:R-:W-:Y:S05]  /*4b20*/  @!P1 BRA `(.L_x_414) ;  /* 0xfffffffc004c9947 */ /* 0x000fea000383ffff */
[----:B------:R-:W-:Y:S05]  /*4b30*/  EXIT ;  /* 0x000000000000794d */ /* 0x000fea0003800000 */
        .weak           $__internal_3_$__cuda_sm20_dblrcp_rn_slowpath_v3
        .type           $__internal_3_$__cuda_sm20_dblrcp_rn_slowpath_v3,@function
        .size           $__internal_3_$__cuda_sm20_dblrcp_rn_slowpath_v3,($__internal_4_$__cuda_sm20_div_rn_f64_full - $__internal_3_$__cuda_sm20_dblrcp_rn_slowpath_v3)
$__internal_3_$__cuda_sm20_dblrcp_rn_slowpath_v3:
[----:B------:R-:W-:Y:S01]  /*4b40*/  DSETP.GTU.AND P0, PT, |R12|, +INF , PT ;  /* 0x7ff000000c00742a */ /* 0x000fe20003f0c200 */
[----:B------:R-:W-:-:S13]  /*4b50*/  BSSY B1, `(.L_x_415) ;  /* 0x0000023000017945 */ /* 0x000fda0003800000 */
[----:B------:R-:W-:Y:S05]  /*4b60*/  @P0 BRA `(.L_x_416) ;  /* 0x00000000007c0947 */ /* 0x000fea0003800000 */
[----:B------:R-:W-:-:S05]  /*4b70*/  LOP3.LUT R17, R13, 0x7fffffff, RZ, 0xc0, !PT ;  /* 0x7fffffff0d117812 */ /* 0x000fca00078ec0ff */
[----:B------:R-:W-:-:S05]  /*4b80*/  VIADD R11, R17, 0xffffffff ;  /* 0xffffffff110b7836 */ /* 0x000fca0000000000 */
[----:B------:R-:W-:-:S13]  /*4b90*/  ISETP.GE.U32.AND P0, PT, R11, 0x7fefffff, PT ;  /* 0x7fefffff0b00780c */ /* 0x000fda0003f06070 */
[----:B------:R-:W-:Y:S01]  /*4ba0*/  @P0 LOP3.LUT R21, R13, 0x7ff00000, RZ, 0x3c, !PT ;  /* 0x7ff000000d150812 */ /* 0x000fe200078e3cff */
[----:B------:R-:W-:Y:S01]  /*4bb0*/  @P0 IMAD.MOV.U32 R20, RZ, RZ, RZ ;  /* 0x000000ffff140224 */ /* 0x000fe200078e00ff */
[----:B------:R-:W-:Y:S06]  /*4bc0*/  @P0 BRA `(.L_x_417) ;  /* 0x00000000006c0947 */ /* 0x000fec0003800000 */
[----:B------:R-:W-:-:S13]  /*4bd0*/  ISETP.GE.U32.AND P0, PT, R17, 0x1000001, PT ;  /* 0x010000011100780c */ /* 0x000fda0003f06070 */
[----:B------:R-:W-:Y:S05]  /*4be0*/  @!P0 BRA `(.L_x_418) ;  /* 0x0000000000348947 */ /* 0x000fea0003800000 */
[----:B------:R-:W-:Y:S02]  /*4bf0*/  VIADD R21, R13, 0xc0200000 ;  /* 0xc02000000d157836 */ /* 0x000fe40000000000 */
[----:B------:R-:W-:Y:S02]  /*4c00*/  IMAD.MOV.U32 R20, RZ, RZ, R12 ;  /* 0x000000ffff147224 */ /* 0x000fe400078e000c */
[----:B------:R-:W0:Y:S04]  /*4c10*/  MUFU.RCP64H R25, R21 ;  /* 0x0000001500197308 */ /* 0x000e280000001800 */
        /* <DEDUP_REMOVED lines=10> */
.L_x_418:
[----:B------:R-:W-:Y:S01]  /*4cc0*/  DMUL R12, R12, 8.11296384146066816958e+31 ;  /* 0x469000000c0c7828 */ /* 0x000fe20000000000 */
[----:B------:R-:W-:-:S05]  /*4cd0*/  MOV R20, R24 ;  /* 0x0000001800147202 */ /* 0x000fca0000000f00 */
        /* <DEDUP_REMOVED lines=8> */
.L_x_416:
[----:B------:R-:W-:Y:S01]  /*4d60*/  LOP3.LUT R21, R13, 0x80000, RZ, 0xfc, !PT ;  /* 0x000800000d157812 */ /* 0x000fe200078efcff */
[----:B------:R-:W-:-:S07]  /*4d70*/  IMAD.MOV.U32 R20, RZ, RZ, R12 ;  /* 0x000000ffff147224 */ /* 0x000fce00078e000c */
.L_x_417:
[----:B------:R-:W-:Y:S05]  /*4d80*/  BSYNC B1 ;  /* 0x0000000000017941 */ /* 0x000fea0003800000 */
.L_x_415:
[----:B------:R-:W-:Y:S02]  /*4d90*/  IMAD.MOV.U32 R17, RZ, RZ, 0x0 ;  /* 0x00000000ff117424 */ /* 0x000fe400078e00ff */
[----:B------:R-:W-:Y:S02]  /*4da0*/  IMAD.MOV.U32 R12, RZ, RZ, R20 ;  /* 0x000000ffff0c7224 */ /* 0x000fe400078e0014 */
[----:B------:R-:W-:Y:S01]  /*4db0*/  IMAD.MOV.U32 R13, RZ, RZ, R21 ;  /* 0x000000ffff0d7224 */ /* 0x000fe200078e0015 */
[----:B------:R-:W-:Y:S06]  /*4dc0*/  RET.REL.NODEC R16 `(_ZN2at6native54_GLOBAL__N__aa9a477a_21_UpSampleBilinear2d_cu_607db5e336upsample_gen2d_aa_backward_out_frameIddNS0_18upsample_antialias20BicubicFilterFunctorEEEvT0_S5_NS_27GenericPackedTensorAccessorIT_Lm4ENS_16DefaultPtrTraitsElEENS6_IKS7_Lm4ES8_lEERKT1_) ;  /* 0xffffffb0108c7950 */ /* 0x000fec0003c3ffff */
        .weak           $__internal_4_$__cuda_sm20_div_rn_f64_full
        .type           $__internal_4_$__cuda_sm20_div_rn_f64_full,@function
        .size           $__internal_4_$__cuda_sm20_div_rn_f64_full,(.L_x_1772 - $__internal_4_$__cuda_sm20_div_rn_f64_full)
$__internal_4_$__cuda_sm20_div_rn_f64_full:
[C---:B------:R-:W-:Y:S01]  /*4dd0*/  FSETP.GEU.AND P0, PT, |R17|.reuse, 1.469367938527859385e-39, PT ;  /* 0x001000001100780b */ /* 0x040fe20003f0e200 */
[----:B------:R-:W-:Y:S01]  /*4de0*/  IMAD.MOV.U32 R20, RZ, RZ, 0x1 ;  /* 0x00000001ff147424 */ /* 0x000fe200078e00ff */
[----:B------:R-:W-:Y:S01]  /*4df0*/  LOP3.LUT R14, R17, 0x800fffff, RZ, 0xc0, !PT ;  /* 0x800fffff110e7812 */ /* 0x000fe200078ec0ff */
[----:B------:R-:W-:Y:S01]  /*4e00*/  IMAD.MOV.U32 R13, RZ, RZ, 0x1ca00000 ;  /* 0x1ca00000ff0d7424 */ /* 0x000fe200078e00ff */
[C---:B------:R-:W-:Y:S01]  /*4e10*/  FSETP.GEU.AND P3, PT, |R19|.reuse, 1.469367938527859385e-39, PT ;  /* 0x001000001300780b */ /* 0x040fe20003f6e200 */
[----:B------:R-:W-:Y:S01]  /*4e20*/  BSSY B1, `(.L_x_419) ;  /* 0x0000052000017945 */ /* 0x000fe20003800000 */
[----:B------:R-:W-:Y:S02]  /*4e30*/  LOP3.LUT R15, R14, 0x3ff00000, RZ, 0xfc, !PT ;  /* 0x3ff000000e0f7812 */ /* 0x000fe400078efcff */
[----:B------:R-:W-:Y:S02]  /*4e40*/  MOV R14, R16 ;  /* 0x00000010000e7202 */ /* 0x000fe40000000f00 */
[----:B------:R-:W-:-:S02]  /*4e50*/  LOP3.LUT R11, R19, 0x7ff00000, RZ, 0xc0, !PT ;  /* 0x7ff00000130b7812 */ /* 0x000fc400078ec0ff */
[----:B------:R-:W-:Y:S01]  /*4e60*/  LOP3.LUT R36, R17, 0x7ff00000, RZ, 0xc0, !PT ;  /* 0x7ff0000011247812 */ /* 0x000fe200078ec0ff */
[----:B------:R-:W-:Y:S01]  /*4e70*/  @!P0 DMUL R14, R16, 8.98846567431157953865e+307 ;  /* 0x7fe00000100e8828 */ /* 0x000fe20000000000 */
[----:B------:R-:W-:Y:S02]  /*4e80*/  MOV R37, R11 ;  /* 0x0000000b00257202 */ /* 0x000fe40000000f00 */
[----:B------:R-:W-:Y:S02]  /*4e90*/  ISETP.GE.U32.AND P2, PT, R11, R36, PT ;  /* 0x000000240b00720c */ /* 0x000fe40003f46070 */
[----:B------:R-:W-:Y:S01]  /*4ea0*/  @!P3 LOP3.LUT R28, R17, 0x7ff00000, RZ, 0xc0, !PT ;  /* 0x7ff00000111cb812 */ /* 0x000fe200078ec0ff */
[----:B------:R-:W0:Y:S03]  /*4eb0*/  MUFU.RCP64H R21, R15 ;  /* 0x0000000f00157308 */ /* 0x000e260000001800 */
[----:B------:R-:W-:-:S02]  /*4ec0*/  @!P3 ISETP.GE.U32.AND P4, PT, R11, R28, PT ;  /* 0x0000001c0b00b20c */ /* 0x000fc40003f86070 */
[----:B------:R-:W-:Y:S02]  /*4ed0*/  @!P0 LOP3.LUT R36, R15, 0x7ff00000, RZ, 0xc0, !PT ;  /* 0x7ff000000f248812 */ /* 0x000fe400078ec0ff */
[----:B------:R-:W-:-:S03]  /*4ee0*/  @!P3 SEL R29, R13, 0x63400000, !P4 ;  /* 0x634000000d1db807 */ /* 0x000fc60006000000 */
[----:B------:R-:W-:Y:S01]  /*4ef0*/  VIADD R39, R36, 0xffffffff ;  /* 0xffffffff24277836 */ /* 0x000fe20000000000 */
[----:B------:R-:W-:-:S04]  /*4f00*/  @!P3 LOP3.LUT R30, R29, 0x80000000, R19, 0xf8, !PT ;  /* 0x800000001d1eb812 */ /* 0x000fc800078ef813 */
[----:B------:R-:W-:Y:S01]  /*4f10*/  @!P3 LOP3.LUT R31, R30, 0x100000, RZ, 0xfc, !PT ;  /* 0x001000001e1fb812 */ /* 0x000fe200078efcff */
[----:B------:R-:W-:Y:S01]  /*4f20*/  @!P3 IMAD.MOV.U32 R30, RZ, RZ, RZ ;  /* 0x000000ffff1eb224 */ /* 0x000fe200078e00ff */
[----:B0-----:R-:W-:-:S08]  /*4f30*/  DFMA R26, R20, -R14, 1 ;  /* 0x3ff00000141a742b */ /* 0x001fd0000000080e */
[----:B------:R-:W-:-:S08]  /*4f40*/  DFMA R26, R26, R26, R26 ;  /* 0x0000001a1a1a722b */ /* 0x000fd0000000001a */
[----:B------:R-:W-:Y:S01]  /*4f50*/  DFMA R26, R20, R26, R20 ;  /* 0x0000001a141a722b */ /* 0x000fe20000000014 */
[----:B------:R-:W-:Y:S01]  /*4f60*/  SEL R21, R13, 0x63400000, !P2 ;  /* 0x634000000d157807 */ /* 0x000fe20005000000 */
[----:B------:R-:W-:-:S03]  /*4f70*/  IMAD.MOV.U32 R20, RZ, RZ, R18 ;  /* 0x000000ffff147224 */ /* 0x000fc600078e0012 */
[----:B------:R-:W-:-:S03]  /*4f80*/  LOP3.LUT R21, R21, 0x800fffff, R19, 0xf8, !PT ;  /* 0x800fffff15157812 */ /* 0x000fc600078ef813 */
[----:B------:R-:W-:-:S03]  /*4f90*/  DFMA R28, R26, -R14, 1 ;  /* 0x3ff000001a1c742b */ /* 0x000fc6000000080e */
[----:B------:R-:W-:-:S05]  /*4fa0*/  @!P3 DFMA R20, R20, 2, -R30 ;  /* 0x400000001414b82b */ /* 0x000fca000000081e */
[----:B------:R-:W-:-:S05]  /*4fb0*/  DFMA R28, R26, R28, R26 ;  /* 0x0000001c1a1c722b */ /* 0x000fca000000001a */
[----:B------:R-:W-:-:S03]  /*4fc0*/  @!P3 LOP3.LUT R37, R21, 0x7ff00000, RZ, 0xc0, !PT ;  /* 0x7ff000001525b812 */ /* 0x000fc600078ec0ff */
[----:B------:R-:W-:Y:S02]  /*4fd0*/  DMUL R26, R28, R20 ;  /* 0x000000141c1a7228 */ /* 0x000fe40000000000 */
[----:B------:R-:W-:-:S05]  /*4fe0*/  VIADD R38, R37, 0xffffffff ;  /* 0xffffffff25267836 */ /* 0x000fca0000000000 */
[----:B------:R-:W-:Y:S01]  /*4ff0*/  ISETP.GT.U32.AND P0, PT, R38, 0x7feffffe, PT ;  /* 0x7feffffe2600780c */ /* 0x000fe20003f04070 */
[----:B------:R-:W-:-:S03]  /*5000*/  DFMA R30, R26, -R14, R20 ;  /* 0x8000000e1a1e722b */ /* 0x000fc60000000014 */
[----:B------:R-:W-:-:S05]  /*5010*/  ISETP.GT.U32.OR P0, PT, R39, 0x7feffffe, P0 ;  /* 0x7feffffe2700780c */ /* 0x000fca0000704470 */
[----:B------:R-:W-:-:S08]  /*5020*/  DFMA R30, R28, R30, R26 ;  /* 0x0000001e1c1e722b */ /* 0x000fd0000000001a */
[----:B------:R-:W-:Y:S05]  /*5030*/  @P0 BRA `(.L_x_420) ;  /* 0x00000000006c0947 */ /* 0x000fea0003800000 */
[----:B------:R-:W-:-:S04]  /*5040*/  LOP3.LUT R26, R17, 0x7ff00000, RZ, 0xc0, !PT ;  /* 0x7ff00000111a7812 */ /* 0x000fc800078ec0ff */
[CC--:B------:R-:W-:Y:S02]  /*5050*/  VIADDMNMX R18, R11.reuse, -R26.reuse, 0xb9600000, !PT ;  /* 0xb96000000b127446 */ /* 0x0c0fe4000780091a */
[----:B------:R-:W-:Y:S02]  /*5060*/  ISETP.GE.U32.AND P0, PT, R11, R26, PT ;  /* 0x0000001a0b00720c */ /* 0x000fe40003f06070 */
[----:B------:R-:W-:Y:S02]  /*5070*/  VIMNMX R11, R18, 0x46a00000, PT ;  /* 0x46a00000120b7848 */ /* 0x000fe40003fe0100 */
[----:B------:R-:W-:-:S05]  /*5080*/  SEL R18, R13, 0x63400000, !P0 ;  /* 0x634000000d127807 */ /* 0x000fca0004000000 */
[----:B------:R-:W-:Y:S01]  /*5090*/  IMAD.IADD R11, R11, 0x1, -R18 ;  /* 0x000000010b0b7824 */ /* 0x000fe200078e0a12 */
[----:B------:R-:W-:-:S03]  /*50a0*/  MOV R18, RZ ;  /* 0x000000ff00127202 */ /* 0x000fc60000000f00 */
[----:B------:R-:W-:-:S06]  /*50b0*/  VIADD R19, R11, 0x7fe00000 ;  /* 0x7fe000000b137836 */ /* 0x000fcc0000000000 */
[----:B------:R-:W-:-:S10]  /*50c0*/  DMUL R26, R30, R18 ;  /* 0x000000121e1a7228 */ /* 0x000fd40000000000 */
[----:B------:R-:W-:-:S13]  /*50d0*/  FSETP.GTU.AND P0, PT, |R27|, 1.469367938527859385e-39, PT ;  /* 0x001000001b00780b */ /* 0x000fda0003f0c200 */
[----:B------:R-:W-:Y:S05]  /*50e0*/  @P0 BRA `(.L_x_421) ;  /* 0x0000000000940947 */ /* 0x000fea0003800000 */
[----:B------:R-:W-:Y:S01]  /*50f0*/  DFMA R14, R30, -R14, R20 ;  /* 0x8000000e1e0e722b */ /* 0x000fe20000000014 */
[----:B------:R-:W-:-:S09]  /*5100*/  IMAD.MOV.U32 R18, RZ, RZ, RZ ;  /* 0x000000ffff127224 */ /* 0x000fd200078e00ff */
[C---:B------:R-:W-:Y:S02]  /*5110*/  FSETP.NEU.AND P0, PT, R15.reuse, RZ, PT ;  /* 0x000000ff0f00720b */ /* 0x040fe40003f0d000 */
[----:B------:R-:W-:-:S04]  /*5120*/  LOP3.LUT R17, R15, 0x80000000, R17, 0x48, !PT ;  /* 0x800000000f117812 */ /* 0x000fc800078e4811 */
[----:B------:R-:W-:-:S07]  /*5130*/  LOP3.LUT R19, R17, R19, RZ, 0xfc, !PT ;  /* 0x0000001311137212 */ /* 0x000fce00078efcff */
[----:B------:R-:W-:Y:S05]  /*5140*/  @!P0 BRA `(.L_x_421) ;  /* 0x00000000007c8947 */ /* 0x000fea0003800000 */
[----:B------:R-:W-:Y:S01]  /*5150*/  IMAD.MOV R15, RZ, RZ, -R11 ;  /* 0x000000ffff0f7224 */ /* 0x000fe200078e0a0b */
[----:B------:R-:W-:Y:S01]  /*5160*/  DMUL.RP R18, R30, R18 ;  /* 0x000000121e127228 */ /* 0x000fe20000008000 */
[----:B------:R-:W-:Y:S01]  /*5170*/  IMAD.MOV.U32 R14, RZ, RZ, RZ ;  /* 0x000000ffff0e7224 */ /* 0x000fe200078e00ff */
[----:B------:R-:W-:-:S05]  /*5180*/  IADD3 R11, -R11, -0x43300000, RZ ;  /* 0xbcd000000b0b7810 */ /* 0x000fca0007ffe1ff */
[----:B------:R-:W-:-:S03]  /*5190*/  DFMA R14, R26, -R14, R30 ;  /* 0x8000000e1a0e722b */ /* 0x000fc6000000001e */
[----:B------:R-:W-:-:S07]  /*51a0*/  LOP3.LUT R17, R19, R17, RZ, 0x3c, !PT ;  /* 0x0000001113117212 */ /* 0x000fce00078e3cff */
[----:B------:R-:W-:-:S04]  /*51b0*/  FSETP.NEU.AND P0, PT, |R15|, R11, PT ;  /* 0x0000000b0f00720b */ /* 0x000fc80003f0d200 */
[----:B------:R-:W-:Y:S02]  /*51c0*/  FSEL R26, R18, R26, !P0 ;  /* 0x0000001a121a7208 */ /* 0x000fe40004000000 */
[----:B------:R-:W-:Y:S01]  /*51d0*/  FSEL R27, R17, R27, !P0 ;  /* 0x0000001b111b7208 */ /* 0x000fe20004000000 */
[----:B------:R-:W-:Y:S06]  /*51e0*/  BRA `(.L_x_421) ;  /* 0x0000000000547947 */ /* 0x000fec0003800000 */
.L_x_420:
[----:B------:R-:W-:-:S14]  /*51f0*/  DSETP.NAN.AND P0, PT, R18, R18, PT ;  /* 0x000000121200722a */ /* 0x000fdc0003f08000 */
[----:B------:R-:W-:Y:S05]  /*5200*/  @P0 BRA `(.L_x_422) ;  /* 0x0000000000440947 */ /* 0x000fea0003800000 */
[----:B------:R-:W-:-:S14]  /*5210*/  DSETP.NAN.AND P0, PT, R16, R16, PT ;  /* 0x000000101000722a */ /* 0x000fdc0003f08000 */
[----:B------:R-:W-:Y:S05]  /*5220*/  @P0 BRA `(.L_x_423) ;  /* 0x0000000000300947 */ /* 0x000fea0003800000 */
[----:B------:R-:W-:Y:S01]  /*5230*/  ISETP.NE.AND P0, PT, R37, R36, PT ;  /* 0x000000242500720c */ /* 0x000fe20003f05270 */
[----:B------:R-:W-:Y:S01]  /*5240*/  IMAD.MOV.U32 R26, RZ, RZ, 0x0 ;  /* 0x00000000ff1a7424 */ /* 0x000fe200078e00ff */
[----:B------:R-:W-:-:S11]  /*5250*/  MOV R27, 0xfff80000 ;  /* 0xfff80000001b7802 */ /* 0x000fd60000000f00 */
[----:B------:R-:W-:Y:S05]  /*5260*/  @!P0 BRA `(.L_x_421) ;  /* 0x0000000000348947 */ /* 0x000fea0003800000 */
[----:B------:R-:W-:Y:S02]  /*5270*/  ISETP.NE.AND P0, PT, R37, 0x7ff00000, PT ;  /* 0x7ff000002500780c */ /* 0x000fe40003f05270 */
[----:B------:R-:W-:Y:S02]  /*5280*/  LOP3.LUT R27, R19, 0x80000000, R17, 0x48, !PT ;  /* 0x80000000131b7812 */ /* 0x000fe400078e4811 */
[----:B------:R-:W-:-:S13]  /*5290*/  ISETP.EQ.OR P0, PT, R36, RZ, !P0 ;  /* 0x000000ff2400720c */ /* 0x000fda0004702670 */
[----:B------:R-:W-:Y:S01]  /*52a0*/  @P0 LOP3.LUT R11, R27, 0x7ff00000, RZ, 0xfc, !PT ;  /* 0x7ff000001b0b0812 */ /* 0x000fe200078efcff */
[----:B------:R-:W-:Y:S02]  /*52b0*/  @!P0 IMAD.MOV.U32 R26, RZ, RZ, RZ ;  /* 0x000000ffff1a8224 */ /* 0x000fe400078e00ff */
[----:B------:R-:W-:Y:S02]  /*52c0*/  @P0 IMAD.MOV.U32 R26, RZ, RZ, RZ ;  /* 0x000000ffff1a0224 */ /* 0x000fe400078e00ff */
[----:B------:R-:W-:Y:S01]  /*52d0*/  @P0 IMAD.MOV.U32 R27, RZ, RZ, R11 ;  /* 0x000000ffff1b0224 */ /* 0x000fe200078e000b */
[----:B------:R-:W-:Y:S06]  /*52e0*/  BRA `(.L_x_421) ;  /* 0x0000000000147947 */ /* 0x000fec0003800000 */
.L_x_423:
[----:B------:R-:W-:Y:S01]  /*52f0*/  LOP3.LUT R27, R17, 0x80000, RZ, 0xfc, !PT ;  /* 0x00080000111b7812 */ /* 0x000fe200078efcff */
[----:B------:R-:W-:Y:S01]  /*5300*/  IMAD.MOV.U32 R26, RZ, RZ, R16 ;  /* 0x000000ffff1a7224 */ /* 0x000fe200078e0010 */
[----:B------:R-:W-:Y:S06]  /*5310*/  BRA `(.L_x_421) ;  /* 0x0000000000087947 */ /* 0x000fec0003800000 */
.L_x_422:
[----:B------:R-:W-:Y:S02]  /*5320*/  LOP3.LUT R27, R19, 0x80000, RZ, 0xfc, !PT ;  /* 0x00080000131b7812 */ /* 0x000fe400078efcff */
[----:B------:R-:W-:-:S07]  /*5330*/  MOV R26, R18 ;  /* 0x00000012001a7202 */ /* 0x000fce0000000f00 */
.L_x_421:
[----:B------:R-:W-:Y:S05]  /*5340*/  BSYNC B1 ;  /* 0x0000000000017941 */ /* 0x000fea0003800000 */
.L_x_419:
[----:B------:R-:W-:Y:S02]  /*5350*/  IMAD.MOV.U32 R13, RZ, RZ, 0x0 ;  /* 0x00000000ff0d7424 */ /* 0x000fe400078e00ff */
[----:B------:R-:W-:Y:S02]  /*5360*/  IMAD.MOV.U32 R14, RZ, RZ, R26 ;  /* 0x000000ffff0e7224 */ /* 0x000fe400078e001a */
[----:B------:R-:W-:Y:S01]  /*5370*/  IMAD.MOV.U32 R15, RZ, RZ, R27 ;  /* 0x000000ffff0f7224 */ /* 0x000fe200078e001b */
[----:B------:R-:W-:Y:S06]  /*5380*/  RET.REL.NODEC R12 `(_ZN2at6native54_GLOBAL__N__aa9a477a_21_UpSampleBilinear2d_cu_607db5e336upsample_gen2d_aa_backward_out_frameIddNS0_18upsample_antialias20BicubicFilterFunctorEEEvT0_S5_NS_27GenericPackedTensorAccessorIT_Lm4ENS_16DefaultPtrTraitsElEENS6_IKS7_Lm4ES8_lEERKT1_) ;  /* 0xffffffac0c1c7950 */ /* 0x000fec0003c3ffff */
.L_x_424:
        /* <DEDUP_REMOVED lines=15> */
.L_x_1772:


//--------------------- .text._ZN2at6native54_GLOBAL__N__aa9a477a_21_UpSampleBilinear2d_cu_607db5e327upsample_gen2d_aa_out_frameIN3c108BFloat16EfNS0_18upsample_antialias20BicubicFilterFunctorEEEvT0_S7_NS_27GenericPackedTensorAccessorIKT_Lm4ENS_16DefaultPtrTraitsElEENS8_IS9_Lm4ESB_lEERKT1_ --------------------------
	.section	.text._ZN2at6native54_GLOBAL__N__aa9a477a_21_UpSampleBilinear2d_cu_607db5e327upsample_gen2d_aa_out_frameIN3c108BFloat16EfNS0_18upsample_antialias20BicubicFilterFunctorEEEvT0_S7_NS_27GenericPackedTensorAccessorIKT_Lm4ENS_16DefaultPtrTraitsElEENS8_IS9_Lm4ESB_lEERKT1_,"ax",@progbits
	.align	128
.text._ZN2at6native54_GLOBAL__N__aa9a477a_21_UpSampleBilinear2d_cu_607db5e327upsample_gen2d_aa_out_frameIN3c108BFloat16EfNS0_18upsample_antialias20BicubicFilterFunctorEEEvT0_S7_NS_27GenericPackedTensorAccessorIKT_Lm4ENS_16DefaultPtrTraitsElEENS8_IS9_Lm4ESB_lEERKT1_:
        .type           _ZN2at6native54_GLOBAL__N__aa9a477a_21_UpSampleBilinear2d_cu_607db5e327upsample_gen2d_aa_out_frameIN3c108BFloat16EfNS0_18upsample_antialias20BicubicFilterFunctorEEEvT0_S7_NS_27GenericPackedTensorAccessorIKT_Lm4ENS_16DefaultPtrTraitsElEENS8_IS9_Lm4ESB_lEERKT1_,@function
        .size           _ZN2at6native54_GLOBAL__N__aa9a477a_21_UpSampleBilinear2d_cu_607db5e327upsample_gen2d_aa_out_frameIN3c108BFloat16EfNS0_18upsample_antialias20BicubicFilterFunctorEEEvT0_S7_NS_27GenericPackedTensorAccessorIKT_Lm4ENS_16DefaultPtrTraitsElEENS8_IS9_Lm4ESB_lEERKT1_,(.L_x_1775 - _ZN2at6native54_GLOBAL__N__aa9a477a_21_UpSampleBilinear2d_cu_607db5e327upsample_gen2d_aa_out_frameIN3c108BFloat16EfNS0_18upsample_antialias20BicubicFilterFunctorEEEvT0_S7_NS_27GenericPackedTensorAccessorIKT_Lm4ENS_16DefaultPtrTraitsElEENS8_IS9_Lm4ESB_lEERKT1_)
        .other          _ZN2at6native54_GLOBAL__N__aa9a477a_21_UpSampleBilinear2d_cu_607db5e327upsample_gen2d_aa_out_frameIN3c108BFloat16EfNS0_18upsample_antialias20BicubicFilterFunctorEEEvT0_S7_NS_27GenericPackedTensorAccessorIKT_Lm4ENS_16DefaultPtrTraitsElEENS8_IS9_Lm4ESB_lEERKT1_,@"STO_CUDA_ENTRY STV_DEFAULT"
_ZN2at6native54_GLOBAL__N__aa9a477a_21_UpSampleBilinear2d_cu_607db5e327upsample_gen2d_aa_out_frameIN3c108BFloat16EfNS0_18upsample_antialias20BicubicFilterFunctorEEEvT0_S7_NS_27GenericPackedTensorAccessorIKT_Lm4ENS_16DefaultPtrTraitsElEENS8_IS9_Lm4ESB_lEERKT1_:
[----:B------:R-:W-:Y:S01]  /*0000*/  LDC R1, c[0x0][0x28] ;  /* 0x00000a00ff017b82 */ /* 0x000fe20000000800 */
[----:B------:R-:W0:Y:S01]  /*0010*/  S2R R5, SR_CTAID.Y ;  /* 0x0000000000057919 */ /* 0x000e220000002600 */
[----:B------:R-:W-:Y:S01]  /*0020*/  ULDC UR8, c[0x0][0x0] ;  /* 0x0000000000087ab9 */ /* 0x000fe20000000800 */
[----:B------:R-:W-:Y:S01]  /*0030*/  ULDC UR5, c[0x0][0x4] ;  /* 0x0000010000057ab9 */ /* 0x000fe20000000800 */
[----:B------:R-:W-:Y:S01]  /*0040*/  ULDC UR4, c[0x0][0x278] ;  /* 0x00009e0000047ab9 */ /* 0x000fe20000000800 */
[----:B------:R-:W0:Y:S01]  /*0050*/  S2R R2, SR_TID.Y ;  /* 0x0000000000027919 */ /* 0x000e220000002200 */
[----:B------:R-:W1:Y:S01]  /*0060*/  S2R R0, SR_CTAID.X ;  /* 0x0000000000007919 */ /* 0x000e620000002500 */
[----:B------:R-:W1:Y:S01]  /*0070*/  S2R R3, SR_TID.X ;  /* 0x0000000000037919 */ /* 0x000e620000002100 */
[----:B0-----:R-:W-:-:S05]  /*0080*/  IMAD R4, R5, UR5, R2 ;  /* 0x0000000505047c24 */ /* 0x001fca000f8e0202 */
[----:B------:R-:W-:Y:S01]  /*0090*/  ISETP.GE.AND P0, PT, R4, UR4, PT ;  /* 0x0000000404007c0c */ /* 0x000fe2000bf06270 */
[----:B------:R-:W-:Y:S01]  /*00a0*/  ULDC UR4, c[0x0][0x280] ;  /* 0x0000a00000047ab9 */ /* 0x000fe20000000800 */
[----:B-1----:R-:W-:-:S05]  /*00b0*/  IMAD R5, R0, UR8, R3 ;  /* 0x0000000800057c24 */ /* 0x002fca000f8e0203 */
[----:B------:R-:W-:-:S13]  /*00c0*/  ISETP.GE.OR P0, PT, R5, UR4, P0 ;  /* 0x0000000405007c0c */ /* 0x000fda0008706670 */
[----:B------:R-:W-:Y:S05]  /*00d0*/  @P0 EXIT ;  /* 0x000000000000094d */ /* 0x000fea0003800000 */
[----:B------:R-:W0:Y:S01]  /*00e0*/  LDC.64 R16, c[0x0][0x210] ;  /* 0x00008400ff107b82 */ /* 0x000e220000000a00 */
[----:B------:R-:W-:Y:S01]  /*00f0*/  I2FP.F32.S32 R7, R4 ;  /* 0x0000000400077245 */ /* 0x000fe20000201400 */
[----:B------:R-:W-:Y:S01]  /*0100*/  ULDC UR6, c[0x0][0x238] ;  /* 0x00008e0000067ab9 */ /* 0x000fe20000000800 */
[----:B------:R-:W-:Y:S01]  /*0110*/  I2FP.F32.S32 R10, R5 ;  /* 0x00000005000a7245 */ /* 0x000fe20000201400 */
[----:B------:R-:W-:Y:S01]  /*0120*/  ULDC UR7, c[0x0][0x230] ;  /* 0x00008c0000077ab9 */ /* 0x000fe20000000800 */
[----:B------:R-:W-:Y:S01]  /*0130*/  ISETP.NE.AND P1, PT, R2, RZ, PT ;  /* 0x000000ff0200720c */ /* 0x000fe20003f25270 */
[----:B------:R-:W-:Y:S01]  /*0140*/  FADD.FTZ R7, R7, 0.5 ;  /* 0x3f00000007077421 */ /* 0x000fe20000010000 */
[----:B------:R-:W-:Y:S01]  /*0150*/  BSSY B0, `(.L_x_425) ;  /* 0x0000157000007945 */ /* 0x000fe20003800000 */
[C---:B0-----:R-:W-:Y:S01]  /*0160*/  FADD.FTZ R0, R16.reuse, R16 ;  /* 0x0000001010007221 */ /* 0x041fe20000010000 */
[----:B------:R-:W-:-:S04]  /*0170*/  FSETP.GE.FTZ.AND P0, PT, R16, 1, PT ;  /* 0x3f8000001000780b */ /* 0x000fc80003f16000 */
[----:B------:R-:W-:Y:S01]  /*0180*/  FSEL R6, R0, 2, P0 ;  /* 0x4000000000067808 */ /* 0x000fe20000000000 */
[C---:B------:R-:W-:Y:S01]  /*0190*/  FADD.FTZ R0, R17.reuse, R17 ;  /* 0x0000001111007221 */ /* 0x040fe20000010000 */
[----:B------:R-:W-:Y:S02]  /*01a0*/  FSETP.GE.FTZ.AND P0, PT, R17, 1, PT ;  /* 0x3f8000001100780b */ /* 0x000fe40003f16000 */
[----:B------:R0:W1:Y:S01]  /*01b0*/  F2I.FTZ.CEIL.NTZ R14, R6 ;  /* 0x00000006000e7305 */ /* 0x000062000021b100 */
[-CC-:B------:R-:W-:Y:S01]  /*01c0*/  FFMA.FTZ R11, R7, R16.reuse, -R6.reuse ;  /* 0x00000010070b7223 */ /* 0x180fe20000010806 */
[----:B------:R-:W-:Y:S01]  /*01d0*/  FSEL R9, R0, 2, P0 ;  /* 0x4000000000097808 */ /* 0x000fe20000000000 */
[----:B------:R-:W-:Y:S02]  /*01e0*/  FADD.FTZ R0, R10, 0.5 ;  /* 0x3f0000000a007421 */ /* 0x000fe40000010000 */
[----:B------:R-:W-:Y:S02]  /*01f0*/  FADD.FTZ R13, R11, 0.5 ;  /* 0x3f0000000b0d7421 */ /* 0x000fe40000010000 */
[CCC-:B------:R-:W-:Y:S01]  /*0200*/  FFMA.FTZ R12, R0.reuse, R17.reuse, R9.reuse ;  /* 0x00000011000c7223 */ /* 0x1c0fe20000010009 */
[----:B------:R2:W3:Y:S01]  /*0210*/  F2I.FTZ.CEIL.NTZ R8, R9 ;  /* 0x0000000900087305 */ /* 0x0004e2000021b100 */
[----:B------:R-:W-:Y:S01]  /*0220*/  FFMA.FTZ R10, R0, R17, -R9 ;  /* 0x00000011000a7223 */ /* 0x000fe20000010809 */
[----:B0-----:R-:W-:Y:S01]  /*0230*/  FFMA.FTZ R6, R7, R16, R6 ;  /* 0x0000001007067223 */ /* 0x001fe20000010006 */
[----:B------:R-:W-:-:S02]  /*0240*/  FADD.FTZ R12, R12, 0.5 ;  /* 0x3f0000000c0c7421 */ /* 0x000fc40000010000 */
[----:B------:R-:W-:Y:S01]  /*0250*/  FADD.FTZ R10, R10, 0.5 ;  /* 0x3f0000000a0a7421 */ /* 0x000fe20000010000 */
[----:B------:R-:W-:Y:S01]  /*0260*/  FADD.FTZ R15, R6, 0.5 ;  /* 0x3f000000060f7421 */ /* 0x000fe20000010000 */
[----:B-1----:R-:W-:Y:S01]  /*0270*/  R2UR UR4, R14 ;  /* 0x000000000e0472ca */ /* 0x002fe200000e0000 */
[----:B------:R-:W0:Y:S01]  /*0280*/  F2I.FTZ.TRUNC.NTZ R13, R13 ;  /* 0x0000000d000d7305 */ /* 0x000e22000021f100 */
[----:B--2---:R-:W-:-:S04]  /*0290*/  VIADD R9, R3, UR5 ;  /* 0x0000000503097c36 */ /* 0x004fc80008000000 */
[----:B------:R-:W-:Y:S01]  /*02a0*/  IMAD R14, R2, UR8, R9 ;  /* 0x00000008020e7c24 */ /* 0x000fe2000f8e0209 */
[----:B---3--:R-:W-:Y:S02]  /*02b0*/  SHF.L.U32 R6, R8, 0x1, RZ ;  /* 0x0000000108067819 */ /* 0x008fe400000006ff */
[----:B------:R1:W2:Y:S04]  /*02c0*/  F2I.FTZ.TRUNC.NTZ R11, R10 ;  /* 0x0000000a000b7305 */ /* 0x0002a8000021f100 */
[----:B------:R-:W-:Y:S01]  /*02d0*/  USHF.L.U32 UR4, UR4, 0x1, URZ ;  /* 0x0000000104047899 */ /* 0x000fe2000800063f */
[----:B0-----:R-:W-:-:S03]  /*02e0*/  VIMNMX R9, RZ, R13, !PT ;  /* 0x0000000dff097248 */ /* 0x001fc60007fe0100 */
[----:B------:R-:W0:Y:S01]  /*02f0*/  F2I.FTZ.TRUNC.NTZ R12, R12 ;  /* 0x0000000c000c7305 */ /* 0x000e22000021f100 */
[----:B-1----:R-:W-:Y:S01]  /*0300*/  IADD3 R10, R6, 0x1, RZ ;  /* 0x00000001060a7810 */ /* 0x002fe20007ffe0ff */
[----:B------:R-:W-:-:S04]  /*0310*/  UIADD3 UR5, UR4, 0x1, URZ ;  /* 0x0000000104057890 */ /* 0x000fc8000fffe03f */
[C---:B------:R-:W-:Y:S02]  /*0320*/  IMAD R8, R10.reuse, R3, RZ ;  /* 0x000000030a087224 */ /* 0x040fe400078e02ff */
[----:B------:R1:W3:Y:S02]  /*0330*/  F2I.FTZ.TRUNC.NTZ R16, R15 ;  /* 0x0000000f00107305 */ /* 0x0002e4000021f100 */
[----:B-1----:R-:W-:Y:S01]  /*0340*/  IMAD R15, R10, UR8, RZ ;  /* 0x000000080a0f7c24 */ /* 0x002fe2000f8e02ff */
[----:B--2---:R-:W-:Y:S02]  /*0350*/  VIMNMX R10, RZ, R11, !PT ;  /* 0x0000000bff0a7248 */ /* 0x004fe40007fe0100 */
[----:B0-----:R-:W-:Y:S01]  /*0360*/  VIMNMX R11, R12, UR6, PT ;  /* 0x000000060c0b7c48 */ /* 0x001fe2000bfe0100 */
[--C-:B------:R-:W-:Y:S01]  /*0370*/  IMAD R13, R14, UR5, R15.reuse ;  /* 0x000000050e0d7c24 */ /* 0x100fe2000f8e020f */
[----:B---3--:R-:W-:Y:S01]  /*0380*/  VIMNMX R12, R16, UR7, PT ;  /* 0x00000007100c7c48 */ /* 0x008fe2000bfe0100 */
[----:B------:R-:W-:-:S02]  /*0390*/  IMAD R14, R2, UR5, R15 ;  /* 0x00000005020e7c24 */ /* 0x000fc4000f8e020f */
[----:B------:R-:W-:Y:S01]  /*03a0*/  IMAD.IADD R15, R11, 0x1, -R10 ;  /* 0x000000010b0f7824 */ /* 0x000fe200078e0a0a */
        /* <DEDUP_REMOVED lines=20> */
[----:B------:R-:W-:Y:S01]  /*04f0*/  VIADD R23, R0, 0xfff00000 ;  /* 0xfff0000000177836 */ /* 0x000fe20000000000 */
[----:B------:R-:W-:-:S07]  /*0500*/  MOV R0, 0x520 ;  /* 0x0000052000007802 */ /* 0x000fce0000000f00 */
[----:B------:R-:W-:Y:S05]  /*0510*/  CALL.REL.NOINC `($__internal_5_$__cuda_sm20_dblrcp_rn_slowpath_v3) ;  /* 0x0000005000207944 */ /* 0x000fea0003c00000 */
[----:B------:R-:W-:Y:S01]  /*0520*/  MOV R16, R20 ;  /* 0x0000001400107202 */ /* 0x000fe20000000f00 */
[----:B------:R-:W-:-:S07]  /*0530*/  IMAD.MOV.U32 R17, RZ, RZ, R21 ;  /* 0x000000ffff117224 */ /* 0x000fce00078e0015 */
.L_x_428:
[----:B------:R-:W-:Y:S01]  /*0540*/  UMOV UR6, 0xf0000000 ;  /* 0xf000000000067882 */ /* 0x000fe20000000000 */
[----:B------:R-:W-:Y:S01]  /*0550*/  UMOV UR7, 0x380fffff ;  /* 0x380fffff00077882 */ /* 0x000fe20000000000 */
[----:B------:R-:W0:Y:S01]  /*0560*/  F2F.F32.F64 R18, R16 ;  /* 0x0000001000127310 */ /* 0x000e220000301000 */
[----:B------:R-:W-:-:S14]  /*0570*/  DSETP.GEU.AND P0, PT, |R16|, UR6, PT ;  /* 0x0000000610007e2a */ /* 0x000fdc000bf0e200 */
[----:B0-----:R-:W-:-:S07]  /*0580*/  @!P0 FMUL R18, R18, 1.175494350822287508e-38 ;  /* 0x0080000012128820 */ /* 0x001fce0000400000 */
.L_x_427:
[----:B------:R-:W-:Y:S01]  /*0590*/  ISETP.GE.AND P0, PT, R15, 0x1, PT ;  /* 0x000000010f00780c */ /* 0x000fe20003f06270 */
[----:B------:R-:W-:Y:S01]  /*05a0*/  BSSY B2, `(.L_x_429) ;  /* 0x00000a7000027945 */ /* 0x000fe20003800000 */
[----:B------:R-:W-:-:S11]  /*05b0*/  MOV R0, RZ ;  /* 0x000000ff00007202 */ /* 0x000fd60000000f00 */
[----:B------:R-:W-:Y:S05]  /*05c0*/  @!P0 BRA `(.L_x_430) ;  /* 0x0000000800908947 */ /* 0x000fea0003800000 */
[----:B------:R-:W-:Y:S01]  /*05d0*/  LOP3.LUT R17, RZ, R11, RZ, 0x33, !PT ;  /* 0x0000000bff117212 */ /* 0x000fe200078e33ff */
[----:B------:R-:W-:Y:S01]  /*05e0*/  BSSY B1, `(.L_x_431) ;  /* 0x000007e000017945 */ /* 0x000fe20003800000 */
[----:B------:R-:W-:Y:S01]  /*05f0*/  LOP3.LUT R20, R15, 0x3, RZ, 0xc0, !PT ;  /* 0x000000030f147812 */ /* 0x000fe200078ec0ff */
[----:B------:R-:W-:Y:S01]  /*0600*/  IMAD.MOV.U32 R0, RZ, RZ, RZ ;  /* 0x000000ffff007224 */ /* 0x000fe200078e00ff */
[----:B------:R-:W-:Y:S02]  /*0610*/  IADD3 R17, -R17, -0x2, -R10 ;  /* 0xfffffffe11117810 */ /* 0x000fe40007ffe90a */
[----:B------:R-:W-:Y:S02]  /*0620*/  MOV R19, RZ ;  /* 0x000000ff00137202 */ /* 0x000fe40000000f00 */
[----:B------:R-:W-:-:S13]  /*0630*/  ISETP.GE.U32.AND P1, PT, R17, 0x3, PT ;  /* 0x000000031100780c */ /* 0x000fda0003f26070 */
[----:B------:R-:W-:Y:S05]  /*0640*/  @!P1 BRA `(.L_x_432) ;  /* 0x0000000400dc9947 */ /* 0x000fea0003800000 */
[----:B------:R-:W0:Y:S01]  /*0650*/  S2UR UR6, SR_CgaCtaId ;  /* 0x00000000000679c3 */ /* 0x000e220000008800 */
[----:B------:R-:W-:Y:S01]  /*0660*/  VIADD R8, R6, 0x1 ;  /* 0x0000000106087836 */ /* 0x000fe20000000000 */
[----:B------:R-:W-:Y:S01]  /*0670*/  UMOV UR5, 0x400 ;  /* 0x0000040000057882 */ /* 0x000fe20000000000 */
[----:B------:R-:W-:Y:S01]  /*0680*/  HFMA2.MMA R19, -RZ, RZ, 0, 0 ;  /* 0x00000000ff137435 */ /* 0x000fe200000001ff */
[----:B------:R-:W-:Y:S01]  /*0690*/  IADD3 R17, R15, -R20, RZ ;  /* 0x800000140f117210 */ /* 0x000fe20007ffe0ff */
[----:B------:R-:W-:Y:S02]  /*06a0*/  IMAD R8, R8, R3, RZ ;  /* 0x0000000308087224 */ /* 0x000fe400078e02ff */
[----:B------:R-:W-:Y:S01]  /*06b0*/  IMAD.MOV.U32 R0, RZ, RZ, RZ ;  /* 0x000000ffff007224 */ /* 0x000fe200078e00ff */
[----:B0-----:R-:W-:-:S06]  /*06c0*/  ULEA UR5, UR6, UR5, 0x18 ;  /* 0x0000000506057291 */ /* 0x001fcc000f8ec03f */
[----:B------:R-:W-:-:S07]  /*06d0*/  LEA R16, R8, UR5, 0x1 ;  /* 0x0000000508107c11 */ /* 0x000fce000f8e08ff */
.L_x_445:
        /* <DEDUP_REMOVED lines=17> */
.L_x_434:
[----:B------:R-:W-:-:S05]  /*07f0*/  MOV R22, 0x3fc00000 ;  /* 0x3fc0000000167802 */ /* 0x000fca0000000f00 */
[----:B------:R-:W-:-:S04]  /*0800*/  FFMA.FTZ R22, R21, R22, -2.5 ;  /* 0xc020000015167423 */ /* 0x000fc80000010016 */
[----:B------:R-:W-:-:S04]  /*0810*/  FMUL.FTZ R22, R21, R22 ;  /* 0x0000001615167220 */ /* 0x000fc80000410000 */
[----:B------:R-:W-:-:S07]  /*0820*/  FFMA.FTZ R23, R21, R22, 1 ;  /* 0x3f80000015177423 */ /* 0x000fce0000010016 */
.L_x_435:
[----:B------:R-:W-:Y:S05]  /*0830*/  BSYNC B3 ;  /* 0x0000000000037941 */ /* 0x000fea0003800000 */
.L_x_433:
[----:B------:R-:W-:Y:S01]  /*0840*/  VIADD R21, R19, 0x1 ;  /* 0x0000000113157836 */ /* 0x000fe20000000000 */
[----:B------:R-:W-:Y:S01]  /*0850*/  BSSY B3, `(.L_x_436) ;  /* 0x0000018000037945 */ /* 0x000fe20003800000 */
[----:B------:R-:W-:-:S03]  /*0860*/  FADD.FTZ R26, R23, R0 ;  /* 0x00000000171a7221 */ /* 0x000fc60000010000 */
[----:B------:R-:W-:-:S05]  /*0870*/  I2FP.F32.S32 R22, R21 ;  /* 0x0000001500167245 */ /* 0x000fca0000201400 */
[----:B------:R-:W-:-:S04]  /*0880*/  FADD.FTZ R22, R25, R22 ;  /* 0x0000001619167221 */ /* 0x000fc80000010000 */
[----:B------:R-:W-:-:S04]  /*0890*/  FADD.FTZ R21, R22, 0.5 ;  /* 0x3f00000016157421 */ /* 0x000fc80000010000 */
[----:B------:R-:W-:Y:S01]  /*08a0*/  FMUL.FTZ R22, R21, R18 ;  /* 0x0000001215167220 */ /* 0x000fe20000410000 */
[----:B------:R-:W-:-:S04]  /*08b0*/  F2FP.BF16.F32.PACK_AB R21, RZ, R23 ;  /* 0x00000017ff15723e */ /* 0x000fc800000010ff */
[----:B------:R-:W-:Y:S01]  /*08c0*/  FSETP.GEU.FTZ.AND P1, PT, R22, RZ, PT ;  /* 0x000000ff1600720b */ /* 0x000fe20003f3e000 */
[----:B------:R0:W-:-:S12]  /*08d0*/  STS.U16 [R16], R21 ;  /* 0x0000001510007388 */ /* 0x0001d80000000400 */
        /* <DEDUP_REMOVED lines=11> */
.L_x_437:
[----:B------:R-:W-:-:S04]  /*0990*/  IMAD.MOV.U32 R21, RZ, RZ, 0x3fc00000 ;  /* 0x3fc00000ff157424 */ /* 0x000fc800078e00ff */
[----:B------:R-:W-:-:S04]  /*09a0*/  FFMA.FTZ R21, R22, R21, -2.5 ;  /* 0xc020000016157423 */ /* 0x000fc80000010015 */
[----:B------:R-:W-:-:S04]  /*09b0*/  FMUL.FTZ R21, R22, R21 ;  /* 0x0000001516157220 */ /* 0x000fc80000410000 */
[----:B------:R-:W-:-:S07]  /*09c0*/  FFMA.FTZ R21, R22, R21, 1 ;  /* 0x3f80000016157423 */ /* 0x000fce0000010015 */
.L_x_438:
[----:B------:R-:W-:Y:S05]  /*09d0*/  BSYNC B3 ;  /* 0x0000000000037941 */ /* 0x000fea0003800000 */
.L_x_436:
[----:B------:R-:W-:Y:S01]  /*09e0*/  IADD3 R0, R19, 0x2, RZ ;  /* 0x0000000213007810 */ /* 0x000fe20007ffe0ff */
[----:B------:R-:W-:Y:S01]  /*09f0*/  BSSY B3, `(.L_x_439) ;  /* 0x0000018000037945 */ /* 0x000fe20003800000 */
[----:B------:R-:W-:Y:S02]  /*0a00*/  FADD.FTZ R27, R26, R21 ;  /* 0x000000151a1b7221 */ /* 0x000fe40000010000 */
        /* <DEDUP_REMOVED lines=18> */
.L_x_440:
[----:B------:R-:W-:-:S05]  /*0b30*/  MOV R0, 0x3fc00000 ;  /* 0x3fc0000000007802 */ /* 0x000fca0000000f00 */
[----:B------:R-:W-:-:S04]  /*0b40*/  FFMA.FTZ R0, R23, R0, -2.5 ;  /* 0xc020000017007423 */ /* 0x000fc80000010000 */
[----:B------:R-:W-:-:S04]  /*0b50*/  FMUL.FTZ R0, R23, R0 ;  /* 0x0000000017007220 */ /* 0x000fc80000410000 */
[----:B------:R-:W-:-:S07]  /*0b60*/  FFMA.FTZ R0, R23, R0, 1 ;  /* 0x3f80000017007423 */ /* 0x000fce0000010000 */
.L_x_441:
[----:B------:R-:W-:Y:S05]  /*0b70*/  BSYNC B3 ;  /* 0x0000000000037941 */ /* 0x000fea0003800000 */
.L_x_439:
        /* <DEDUP_REMOVED lines=9> */
[----:B------:R0:W-:-:S12]  /*0c10*/  STS.U16 [R16+0x4], R21 ;  /* 0x0000041510007388 */ /* 0x0001d80000000400 */
        /* <DEDUP_REMOVED lines=11> */
.L_x_443:
[----:B------:R-:W-:-:S04]  /*0cd0*/  IMAD.MOV.U32 R21, RZ, RZ, 0x3fc00000 ;  /* 0x3fc00000ff157424 */ /* 0x000fc800078e00ff */
[----:B------:R-:W-:-:S04]  /*0ce0*/  FFMA.FTZ R21, R22, R21, -2.5 ;  /* 0xc020000016157423 */ /* 0x000fc80000010015 */
[----:B------:R-:W-:-:S04]  /*0cf0*/  FMUL.FTZ R21, R22, R21 ;  /* 0x0000001516157220 */ /* 0x000fc80000410000 */
[----:B------:R-:W-:-:S07]  /*0d00*/  FFMA.FTZ R0, R22, R21, 1 ;  /* 0x3f80000016007423 */ /* 0x000fce0000010015 */
.L_x_444:
[----:B------:R-:W-:Y:S05]  /*0d10*/  BSYNC B3 ;  /* 0x0000000000037941 */ /* 0x000fea0003800000 */
.L_x_442:
[----:B------:R-:W-:Y:S02]  /*0d20*/  IADD3 R17, R17, -0x4, RZ ;  /* 0xfffffffc11117810 */ /* 0x000fe40007ffe0ff */
[----:B------:R-:W-:Y:S01]  /*0d30*/  F2FP.BF16.F32.PACK_AB R21, RZ, R0 ;  /* 0x00000000ff15723e */ /* 0x000fe200000010ff */
        /* <DEDUP_REMOVED lines=8> */
.L_x_432:
[----:B------:R-:W-:Y:S05]  /*0dc0*/  BSYNC B1 ;  /* 0x0000000000017941 */ /* 0x000fea0003800000 */
.L_x_431:
[----:B------:R-:W-:-:S13]  /*0dd0*/  ISETP.NE.AND P1, PT, R20, RZ, PT ;  /* 0x000000ff1400720c */ /* 0x000fda0003f25270 */
[----:B------:R-:W-:Y:S05]  /*0de0*/  @!P1 BRA `(.L_x_430) ;  /* 0x0000000000889947 */ /* 0x000fea0003800000 */
[----:B------:R-:W0:Y:S01]  /*0df0*/  S2R R17, SR_CgaCtaId ;  /* 0x0000000000117919 */ /* 0x000e220000008800 */
[----:B------:R-:W-:-:S04]  /*0e00*/  MOV R16, 0x400 ;  /* 0x0000040000107802 */ /* 0x000fc80000000f00 */
[----:B0-----:R-:W-:-:S07]  /*0e10*/  LEA R22, R17, R16, 0x18 ;  /* 0x0000001011167211 */ /* 0x001fce00078ec0ff */
.L_x_449:
        /* <DEDUP_REMOVED lines=17> */
.L_x_447:
[----:B------:R-:W-:-:S04]  /*0f30*/  IMAD.MOV.U32 R16, RZ, RZ, 0x3fc00000 ;  /* 0x3fc00000ff107424 */ /* 0x000fc800078e00ff */
[----:B------:R-:W-:-:S04]  /*0f40*/  FFMA.FTZ R16, R17, R16, -2.5 ;  /* 0xc020000011107423 */ /* 0x000fc80000010010 */
[----:B------:R-:W-:-:S04]  /*0f50*/  FMUL.FTZ R16, R17, R16 ;  /* 0x0000001011107220 */ /* 0x000fc80000410000 */
[----:B------:R-:W-:-:S07]  /*0f60*/  FFMA.FTZ R21, R17, R16, 1 ;  /* 0x3f80000011157423 */ /* 0x000fce0000010010 */
.L_x_448:
[----:B------:R-:W-:Y:S05]  /*0f70*/  BSYNC B1 ;  /* 0x0000000000017941 */ /* 0x000fea0003800000 */
.L_x_446:
[----:B------:R-:W-:Y:S01]  /*0f80*/  IADD3 R17, R8, R19, RZ ;  /* 0x0000001308117210 */ /* 0x000fe20007ffe0ff */
[----:B------:R-:W-:Y:S01]  /*0f90*/  FADD.FTZ R0, R21, R0 ;  /* 0x0000000015007221 */ /* 0x000fe20000010000 */
[----:B------:R-:W-:Y:S01]  /*0fa0*/  F2FP.BF16.F32.PACK_AB R16, RZ, R21 ;  /* 0x00000015ff10723e */ /* 0x000fe200000010ff */
[----:B------:R-:W-:Y:S01]  /*0fb0*/  VIADD R19, R19, 0x1 ;  /* 0x0000000113137836 */ /* 0x000fe20000000000 */
[----:B------:R-:W-:Y:S01]  /*0fc0*/  IADD3 R20, R20, -0x1, RZ ;  /* 0xffffffff14147810 */ /* 0x000fe20007ffe0ff */
[----:B------:R-:W-:-:S03]  /*0fd0*/  IMAD R17, R17, 0x2, R22 ;  /* 0x0000000211117824 */ /* 0x000fc600078e0216 */
[----:B------:R-:W-:Y:S02]  /*0fe0*/  ISETP.NE.AND P1, PT, R20, RZ, PT ;  /* 0x000000ff1400720c */ /* 0x000fe40003f25270 */
[----:B------:R0:W-:Y:S11]  /*0ff0*/  STS.U16 [R17], R16 ;  /* 0x0000001011007388 */ /* 0x0001f60000000400 */
[----:B0-----:R-:W-:Y:S05]  /*1000*/  @P1 BRA `(.L_x_449) ;  /* 0xfffffffc00841947 */ /* 0x001fea000383ffff */
.L_x_430:
[----:B------:R-:W-:Y:S05]  /*1010*/  BSYNC B2 ;  /* 0x0000000000027941 */ /* 0x000fea0003800000 */
.L_x_429:
[----:B------:R-:W-:Y:S01]  /*1020*/  BSSY B1, `(.L_x_450) ;  /* 0x0000048000017945 */ /* 0x000fe20003800000 */
[----:B------:R-:W-:-:S03]  /*1030*/  HFMA2.MMA R17, -RZ, RZ, 0, 0 ;  /* 0x00000000ff117435 */ /* 0x000fc600000001ff */
[----:B------:R-:W-:Y:S08]  /*1040*/  @!P0 BRA `(.L_x_451) ;  /* 0x0000000400148947 */ /* 0x000ff00003800000 */
        /* <DEDUP_REMOVED lines=8> */
[----:B------:R-:W-:Y:S01]  /*10d0*/  FSETP.NEU.FTZ.AND P0, PT, R0, RZ, PT ;  /* 0x000000ff0000720b */ /* 0x000fe20003f1d000 */
[----:B------:R-:W-:Y:S01]  /*10e0*/  IMAD.MOV.U32 R17, RZ, RZ, RZ ;  /* 0x000000ffff117224 */ /* 0x000fe200078e00ff */
[----:B------:R-:W-:Y:S02]  /*10f0*/  IADD3 R18, R15, -R16, RZ ;  /* 0x800000100f127210 */ /* 0x000fe40007ffe0ff */
[----:B0-----:R-:W-:-:S09]  /*1100*/  SHF.L.U32 R19, R19, 0x10, RZ ;  /* 0x0000001013137819 */ /* 0x001fd200000006ff */
.L_x_456:
        /* <DEDUP_REMOVED lines=11> */
[----:B------:R-:W2:Y:S04]  /*11c0*/  LDS.U16 R25, [R20+0x6] ;  /* 0x0000060014197984 */ /* 0x000ea80000000400 */
[----:B------:R-:W3:Y:S04]  /*11d0*/  LDS.U16 R21, [R20] ;  /* 0x0000000014157984 */ /* 0x000ee80000000400 */
[----:B------:R-:W4:Y:S01]  /*11e0*/  LDS.U16 R23, [R20+0x4] ;  /* 0x0000040014177984 */ /* 0x000f220000000400 */
[----:B0-----:R-:W-:-:S02]  /*11f0*/  SHF.L.U32 R22, R22, 0x10, RZ ;  /* 0x0000001016167819 */ /* 0x001fc400000006ff */
[----:B--2---:R-:W-:-:S03]  /*1200*/  SHF.L.U32 R25, R25, 0x10, RZ ;  /* 0x0000001019197819 */ /* 0x004fc600000006ff */
[-C--:B-1----:R-:W-:Y:S01]  /*1210*/  FMUL.FTZ R22, R22, R26.reuse ;  /* 0x0000001a16167220 */ /* 0x082fe20000410000 */
[----:B---3--:R-:W-:Y:S02]  /*1220*/  IMAD.U32 R21, R21, 0x10000, RZ ;  /* 0x0001000015157824 */ /* 0x008fe400078e00ff */
[----:B------:R-:W-:Y:S02]  /*1230*/  FMUL.FTZ R25, R25, R26 ;  /* 0x0000001a19197220 */ /* 0x000fe40000410000 */
[----:B------:R-:W-:Y:S01]  /*1240*/  F2FP.BF16.F32.PACK_AB R22, RZ, R22 ;  /* 0x00000016ff16723e */ /* 0x000fe200000010ff */
[----:B----4-:R-:W-:Y:S02]  /*1250*/  IMAD.U32 R23, R23, 0x10000, RZ ;  /* 0x0001000017177824 */ /* 0x010fe400078e00ff */
[-C--:B------:R-:W-:Y:S01]  /*1260*/  FMUL.FTZ R21, R21, R26.reuse ;  /* 0x0000001a15157220 */ /* 0x080fe20000410000 */
[----:B------:R-:W-:Y:S01]  /*1270*/  F2FP.BF16.F32.PACK_AB R25, RZ, R25 ;  /* 0x00000019ff19723e */ /* 0x000fe200000010ff */
[----:B------:R0:W-:Y:S01]  /*1280*/  STS.U16 [R20+0x2], R22 ;  /* 0x0000021614007388 */ /* 0x0001e20000000400 */
[----:B------:R-:W-:-:S02]  /*1290*/  FMUL.FTZ R23, R23, R26 ;  /* 0x0000001a17177220 */ /* 0x000fc40000410000 */
[----:B------:R-:W-:Y:S01]  /*12a0*/  F2FP.BF16.F32.PACK_AB R21, RZ, R21 ;  /* 0x00000015ff15723e */ /* 0x000fe200000010ff */
[----:B------:R0:W-:Y:S02]  /*12b0*/  STS.U16 [R20+0x6], R25 ;  /* 0x0000061914007388 */ /* 0x0001e40000000400 */
[----:B------:R-:W-:Y:S02]  /*12c0*/  F2FP.BF16.F32.PACK_AB R23, RZ, R23 ;  /* 0x00000017ff17723e */ /* 0x000fe400000010ff */
[----:B------:R0:W-:Y:S04]  /*12d0*/  STS.U16 [R20], R21 ;  /* 0x0000001514007388 */ /* 0x0001e80000000400 */
[----:B------:R0:W-:Y:S02]  /*12e0*/  STS.U16 [R20+0x4], R23 ;  /* 0x0000041714007388 */ /* 0x0001e40000000400 */
.L_x_455:
[----:B------:R-:W-:Y:S05]  /*12f0*/  BSYNC B3 ;  /* 0x0000000000037941 */ /* 0x000fea0003800000 */
.L_x_454:
[----:B------:R-:W-:Y:S01]  /*1300*/  VIADD R17, R17, 0x4 ;  /* 0x0000000411117836 */ /* 0x000fe20000000000 */
[----:B------:R-:W-:Y:S06]  /*1310*/  @P1 BRA `(.L_x_456) ;  /* 0xfffffffc007c1947 */ /* 0x000fec000383ffff */
.L_x_453:
[----:B------:R-:W-:Y:S05]  /*1320*/  BSYNC B2 ;  /* 0x0000000000027941 */ /* 0x000fea0003800000 */
.L_x_452:
[----:B------:R-:W-:-:S13]  /*1330*/  ISETP.NE.AND P0, PT, R16, RZ, PT ;  /* 0x000000ff1000720c */ /* 0x000fda0003f05270 */
[----:B------:R-:W-:Y:S05]  /*1340*/  @!P0 BRA `(.L_x_451) ;  /* 0x0000000000548947 */ /* 0x000fea0003800000 */
[----:B------:R-:W1:Y:S01]  /*1350*/  F2F.BF16.F32 R18, R0 ;  /* 0x0000000000127304 */ /* 0x000e620000202000 */
[----:B------:R-:W-:Y:S02]  /*1360*/  FSETP.NEU.FTZ.AND P1, PT, R0, RZ, PT ;  /* 0x000000ff0000720b */ /* 0x000fe40003f3d000 */
[----:B-1----:R-:W-:-:S05]  /*1370*/  SHF.L.U32 R18, R18, 0x10, RZ ;  /* 0x0000001012127819 */ /* 0x002fca00000006ff */
[----:B------:R1:W2:Y:S06]  /*1380*/  MUFU.RCP R19, R18 ;  /* 0x0000001200137308 */ /* 0x0002ac0000001000 */
.L_x_459:
[----:B------:R-:W-:Y:S01]  /*1390*/  VIADD R16, R16, 0xffffffff ;  /* 0xffffffff10107836 */ /* 0x000fe20000000000 */
[----:B------:R-:W-:Y:S04]  /*13a0*/  BSSY B2, `(.L_x_457) ;  /* 0x000000d000027945 */ /* 0x000fe80003800000 */
[----:B------:R-:W-:Y:S01]  /*13b0*/  ISETP.NE.AND P0, PT, R16, RZ, PT ;  /* 0x000000ff1000720c */ /* 0x000fe20003f05270 */
[----:B---3--:R-:W-:-:S12]  /*13c0*/  @!P1 BRA `(.L_x_458) ;  /* 0x0000000000289947 */ /* 0x008fd80003800000 */
[----:B------:R-:W3:Y:S01]  /*13d0*/  S2UR UR6, SR_CgaCtaId ;  /* 0x00000000000679c3 */ /* 0x000ee20000008800 */
[----:B------:R-:W-:Y:S01]  /*13e0*/  UMOV UR5, 0x400 ;  /* 0x0000040000057882 */ /* 0x000fe20000000000 */
[----:B------:R-:W-:Y:S01]  /*13f0*/  IADD3 R0, R8, R17, RZ ;  /* 0x0000001108007210 */ /* 0x000fe20007ffe0ff */
[----:B---3--:R-:W-:-:S06]  /*1400*/  ULEA UR5, UR6, UR5, 0x18 ;  /* 0x0000000506057291 */ /* 0x008fcc000f8ec03f */
[----:B------:R-:W-:-:S05]  /*1410*/  LEA R0, R0, UR5, 0x1 ;  /* 0x0000000500007c11 */ /* 0x000fca000f8e08ff */
[----:B-1----:R-:W1:Y:S02]  /*1420*/  LDS.U16 R18, [R0] ;  /* 0x0000000000127984 */ /* 0x002e640000000400 */
[----:B-1----:R-:W-:-:S04]  /*1430*/  IMAD.U32 R18, R18, 0x10000, RZ ;  /* 0x0001000012127824 */ /* 0x002fc800078e00ff */
[----:B--2---:R-:W-:-:S05]  /*1440*/  FMUL.FTZ R18, R18, R19 ;  /* 0x0000001312127220 */ /* 0x004fca0000410000 */
[----:B------:R-:W-:-:S05]  /*1450*/  F2FP.BF16.F32.PACK_AB R18, RZ, R18 ;  /* 0x00000012ff12723e */ /* 0x000fca00000010ff */
[----:B------:R3:W-:Y:S02]  /*1460*/  STS.U16 [R0], R18 ;  /* 0x0000001200007388 */ /* 0x0007e40000000400 */
.L_x_458:
[----:B------:R-:W-:Y:S05]  /*1470*/  BSYNC B2 ;  /* 0x0000000000027941 */ /* 0x000fea0003800000 */
.L_x_457:
[----:B------:R-:W-:Y:S01]  /*1480*/  IADD3 R17, R17, 0x1, RZ ;  /* 0x0000000111117810 */ /* 0x000fe20007ffe0ff */
[----:B------:R-:W-:Y:S06]  /*1490*/  @P0 BRA `(.L_x_459) ;  /* 0xfffffffc00bc0947 */ /* 0x000fec000383ffff */
.L_x_451:
[----:B------:R-:W-:Y:S05]  /*14a0*/  BSYNC B1 ;  /* 0x0000000000017941 */ /* 0x000fea0003800000 */
.L_x_450:
        /* <DEDUP_REMOVED lines=8> */
[----:B--2---:R-:W2:Y:S01]  /*1530*/  S2R R19, SR_CgaCtaId ;  /* 0x0000000000137919 */ /* 0x004ea20000008800 */
[----:B------:R-:W-:-:S04]  /*1540*/  MOV R16, 0x400 ;  /* 0x0000040000107802 */ /* 0x000fc80000000f00 */
[----:B--2---:R-:W-:-:S07]  /*1550*/  LEA R19, R19, R16, 0x18 ;  /* 0x0000001013137211 */ /* 0x004fce00078ec0ff */
.L_x_462:
[----:B------:R-:W-:Y:S01]  /*1560*/  IADD3 R16, R8, R17, RZ ;  /* 0x0000001108107210 */ /* 0x000fe20007ffe0ff */
[----:B------:R-:W-:Y:S01]  /*1570*/  VIADD R17, R17, 0x1 ;  /* 0x0000000111117836 */ /* 0x000fe20000000000 */
[----:B------:R-:W-:-:S03]  /*1580*/  IADD3 R0, R0, -0x1, RZ ;  /* 0xffffffff00007810 */ /* 0x000fc60007ffe0ff */
[----:B------:R-:W-:Y:S01]  /*1590*/  IMAD R16, R16, 0x2, R19 ;  /* 0x0000000210107824 */ /* 0x000fe200078e0213 */
[----:B------:R-:W-:-:S04]  /*15a0*/  ISETP.NE.AND P0, PT, R0, RZ, PT ;  /* 0x000000ff0000720c */ /* 0x000fc80003f05270 */
[----:B------:R3:W-:Y:S09]  /*15b0*/  STS.U16 [R16], RZ ;  /* 0x000000ff10007388 */ /* 0x0007f20000000400 */
[----:B---3--:R-:W-:Y:S05]  /*15c0*/  @P0 BRA `(.L_x_462) ;  /* 0xfffffffc00e40947 */ /* 0x008fea000383ffff */
.L_x_461:
[----:B------:R-:W-:Y:S05]  /*15d0*/  BSYNC B1 ;  /* 0x0000000000017941 */ /* 0x000fea0003800000 */
.L_x_460:
[----:B------:R-:W-:Y:S05]  /*15e0*/  @!P1 BRA `(.L_x_426) ;  /* 0x0000000000349947 */ /* 0x000fea0003800000 */
[----:B--2---:R-:W2:Y:S01]  /*15f0*/  S2R R19, SR_CgaCtaId ;  /* 0x0000000000137919 */ /* 0x004ea20000008800 */
[----:B------:R-:W-:-:S04]  /*1600*/  MOV R0, 0x400 ;  /* 0x0000040000007802 */ /* 0x000fc80000000f00 */
[----:B--2---:R-:W-:-:S07]  /*1610*/  LEA R0, R19, R0, 0x18 ;  /* 0x0000000013007211 */ /* 0x004fce00078ec0ff */
.L_x_463:
[----:B------:R-:W-:-:S05]  /*1620*/  IADD3 R19, R8, R17, RZ ;  /* 0x0000001108137210 */ /* 0x000fca0007ffe0ff */
[----:B----4-:R-:W-:Y:S01]  /*1630*/  IMAD R16, R19, 0x2, R0 ;  /* 0x0000000213107824 */ /* 0x010fe200078e0200 */
        /* <DEDUP_REMOVED lines=8> */
.L_x_426:
[----:B------:R-:W-:Y:S05]  /*16c0*/  BSYNC B0 ;  /* 0x0000000000007941 */ /* 0x000fea0003800000 */
.L_x_425:
[----:B------:R-:W-:Y:S01]  /*16d0*/  ISETP.NE.AND P0, PT, R3, RZ, PT ;  /* 0x000000ff0300720c */ /* 0x000fe20003f05270 */
[----:B------:R-:W-:-:S12]  /*16e0*/  BSSY B0, `(.L_x_464) ;  /* 0x0000132000007945 */ /* 0x000fd80003800000 */
[----:B------:R-:W-:Y:S05]  /*16f0*/  @P0 BRA `(.L_x_465) ;  /* 0x0000001000c00947 */ /* 0x000fea0003800000 */
[----:B------:R-:W5:Y:S01]  /*1700*/  LDC R3, c[0x0][0x210] ;  /* 0x00008400ff037b82 */ /* 0x000f620000000800 */
[----:B----4-:R-:W-:Y:S02]  /*1710*/  I2FP.F32.S32 R16, R9 ;  /* 0x0000000900107245 */ /* 0x010fe40000201400 */
[----:B---3--:R-:W-:Y:S02]  /*1720*/  MOV R0, 0x3f800000 ;  /* 0x3f80000000007802 */ /* 0x008fe40000000f00 */
[----:B-----5:R-:W-:Y:S01]  /*1730*/  FSETP.GE.FTZ.AND P0, PT, R3, 1, PT ;  /* 0x3f8000000300780b */ /* 0x020fe20003f16000 */
[----:B------:R-:W-:-:S12]  /*1740*/  FFMA.FTZ R7, -R7, R3, R16 ;  /* 0x0000000307077223 */ /* 0x000fd80000010110 */
[----:B------:R-:W-:Y:S05]  /*1750*/  @!P0 BRA `(.L_x_466) ;  /* 0x0000000000508947 */ /* 0x000fea0003800000 */
[----:B------:R-:W-:-:S06]  /*1760*/  FMUL.FTZ R16, R3, 1 ;  /* 0x3f80000003107820 */ /* 0x000fcc0000410000 */
[----:B------:R-:W2:Y:S08]  /*1770*/  F2F.F64.F32 R16, R16 ;  /* 0x0000001000107310 */ /* 0x000eb00000201800 */
[----:B--2---:R-:W0:Y:S01]  /*1780*/  MUFU.RCP64H R19, R17 ;  /* 0x0000001100137308 */ /* 0x004e220000001800 */
[----:B-1----:R-:W-:-:S05]  /*1790*/  VIADD R18, R17, 0x300402 ;  /* 0x0030040211127836 */ /* 0x002fca0000000000 */
        /* <DEDUP_REMOVED lines=10> */
[----:B------:R-:W-:Y:S05]  /*1840*/  CALL.REL.NOINC `($__internal_5_$__cuda_sm20_dblrcp_rn_slowpath_v3) ;  /* 0x0000003c00547944 */ /* 0x000fea0003c00000 */
.L_x_467:
[----:B------:R-:W-:Y:S01]  /*1850*/  UMOV UR6, 0xf0000000 ;  /* 0xf000000000067882 */ /* 0x000fe20000000000 */
[----:B------:R-:W-:Y:S01]  /*1860*/  UMOV UR7, 0x380fffff ;  /* 0x380fffff00077882 */ /* 0x000fe20000000000 */
[----:B------:R-:W0:Y:S01]  /*1870*/  F2F.F32.F64 R0, R20 ;  /* 0x0000001400007310 */ /* 0x000e220000301000 */
[----:B------:R-:W-:-:S14]  /*1880*/  DSETP.GEU.AND P0, PT, |R20|, UR6, PT ;  /* 0x0000000614007e2a */ /* 0x000fdc000bf0e200 */
[----:B0-----:R-:W-:-:S07]  /*1890*/  @!P0 FMUL R0, R0, 1.175494350822287508e-38 ;  /* 0x0080000000008820 */ /* 0x001fce0000400000 */
.L_x_466:
[----:B------:R-:W-:Y:S01]  /*18a0*/  ISETP.GE.AND P0, PT, R24, 0x1, PT ;  /* 0x000000011800780c */ /* 0x000fe20003f06270 */
[----:B------:R-:W-:Y:S01]  /*18b0*/  BSSY B2, `(.L_x_468) ;  /* 0x00000a9000027945 */ /* 0x000fe20003800000 */
[----:B------:R-:W-:-:S11]  /*18c0*/  IMAD.MOV.U32 R3, RZ, RZ, RZ ;  /* 0x000000ffff037224 */ /* 0x000fd600078e00ff */
[----:B------:R-:W-:Y:S05]  /*18d0*/  @!P0 BRA `(.L_x_469) ;  /* 0x0000000800988947 */ /* 0x000fea0003800000 */
[----:B------:R-:W-:Y:S01]  /*18e0*/  LOP3.LUT R16, RZ, R12, RZ, 0x33, !PT ;  /* 0x0000000cff107212 */ /* 0x000fe200078e33ff */
[----:B------:R-:W-:Y:S01]  /*18f0*/  BSSY B1, `(.L_x_470) ;  /* 0x0000080000017945 */ /* 0x000fe20003800000 */
[----:B------:R-:W-:Y:S01]  /*1900*/  LOP3.LUT R17, R24, 0x3, RZ, 0xc0, !PT ;  /* 0x0000000318117812 */ /* 0x000fe200078ec0ff */
[----:B--2---:R-:W-:Y:S01]  /*1910*/  IMAD.MOV.U32 R19, RZ, RZ, RZ ;  /* 0x000000ffff137224 */ /* 0x004fe200078e00ff */
[----:B------:R-:W-:Y:S02]  /*1920*/  IADD3 R16, -R16, -0x2, -R9 ;  /* 0xfffffffe10107810 */ /* 0x000fe40007ffe909 */
[----:B------:R-:W-:Y:S02]  /*1930*/  MOV R3, RZ ;  /* 0x000000ff00037202 */ /* 0x000fe40000000f00 */
[----:B------:R-:W-:-:S13]  /*1940*/  ISETP.GE.U32.AND P1, PT, R16, 0x3, PT ;  /* 0x000000031000780c */ /* 0x000fda0003f26070 */
[----:B------:R-:W-:Y:S05]  /*1950*/  @!P1 BRA `(.L_x_471) ;  /* 0x0000000400e49947 */ /* 0x000fea0003800000 */
[----:B------:R-:W2:Y:S01]  /*1960*/  S2UR UR6, SR_CgaCtaId ;  /* 0x00000000000679c3 */ /* 0x000ea20000008800 */
[----:B------:R-:W-:Y:S01]  /*1970*/  UIADD3 UR5, UR4, 0x1, URZ ;  /* 0x0000000104057890 */ /* 0x000fe2000fffe03f */
[----:B------:R-:W-:Y:S01]  /*1980*/  IADD3 R3, R6, 0x1, RZ ;  /* 0x0000000106037810 */ /* 0x000fe20007ffe0ff */
[----:B------:R-:W-:-:S04]  /*1990*/  IMAD.MOV.U32 R19, RZ, RZ, RZ ;  /* 0x000000ffff137224 */ /* 0x000fc800078e00ff */
[----:B------:R-:W-:Y:S01]  /*19a0*/  IMAD R2, R2, UR5, RZ ;  /* 0x0000000502027c24 */ /* 0x000fe2000f8e02ff */
[----:B------:R-:W-:-:S03]  /*19b0*/  UMOV UR5, 0x400 ;  /* 0x0000040000057882 */ /* 0x000fc60000000000 */
[----:B------:R-:W-:Y:S01]  /*19c0*/  IMAD R6, R3, UR8, R2 ;  /* 0x0000000803067c24 */ /* 0x000fe2000f8e0202 */
[----:B------:R-:W-:Y:S01]  /*19d0*/  HFMA2.MMA R3, -RZ, RZ, 0, 0 ;  /* 0x00000000ff037435 */ /* 0x000fe200000001ff */
[----:B------:R-:W-:Y:S01]  /*19e0*/  IMAD.IADD R2, R24, 0x1, -R17 ;  /* 0x0000000118027824 */ /* 0x000fe200078e0a11 */
[----:B--2---:R-:W-:-:S06]  /*19f0*/  ULEA UR5, UR6, UR5, 0x18 ;  /* 0x0000000506057291 */ /* 0x004fcc000f8ec03f */
[----:B------:R-:W-:-:S07]  /*1a00*/  LEA R6, R6, UR5, 0x1 ;  /* 0x0000000506067c11 */ /* 0x000fce000f8e08ff */
.L_x_484:
[----:B------:R-:W-:Y:S01]  /*1a10*/  I2FP.F32.S32 R16, R19 ;  /* 0x0000001300107245 */ /* 0x000fe20000201400 */
[----:B------:R-:W-:Y:S04]  /*1a20*/  BSSY B3, `(.L_x_472) ;  /* 0x0000014000037945 */ /* 0x000fe80003800000 */
[----:B------:R-:W-:-:S04]  /*1a30*/  FADD.FTZ R16, R7, R16 ;  /* 0x0000001007107221 */ /* 0x000fc80000010000 */
[----:B0-----:R-:W-:-:S04]  /*1a40*/  FADD.FTZ R21, R16, 0.5 ;  /* 0x3f00000010157421 */ /* 0x001fc80000010000 */
        /* <DEDUP_REMOVED lines=13> */
.L_x_473:
[----:B------:R-:W-:-:S04]  /*1b20*/  IMAD.MOV.U32 R16, RZ, RZ, 0x3fc00000 ;  /* 0x3fc00000ff107424 */ /* 0x000fc800078e00ff */
[----:B------:R-:W-:-:S04]  /*1b30*/  FFMA.FTZ R16, R21, R16, -2.5 ;  /* 0xc020000015107423 */ /* 0x000fc80000010010 */
[----:B------:R-:W-:-:S04]  /*1b40*/  FMUL.FTZ R16, R21, R16 ;  /* 0x0000001015107220 */ /* 0x000fc80000410000 */
[----:B------:R-:W-:-:S07]  /*1b50*/  FFMA.FTZ R16, R21, R16, 1 ;  /* 0x3f80000015107423 */ /* 0x000fce0000010010 */
.L_x_474:
[----:B------:R-:W-:Y:S05]  /*1b60*/  BSYNC B3 ;  /* 0x0000000000037941 */ /* 0x000fea0003800000 */
.L_x_472:
[----:B-1----:R-:W-:Y:S01]  /*1b70*/  IADD3 R18, R19, 0x1, RZ ;  /* 0x0000000113127810 */ /* 0x002fe20007ffe0ff */
[----:B------:R-:W-:Y:S01]  /*1b80*/  BSSY B3, `(.L_x_475) ;  /* 0x0000018000037945 */ /* 0x000fe20003800000 */
[----:B------:R-:W-:Y:S02]  /*1b90*/  FADD.FTZ R23, R16, R3 ;  /* 0x0000000310177221 */ /* 0x000fe40000010000 */
[----:B------:R-:W-:-:S05]  /*1ba0*/  I2FP.F32.S32 R18, R18 ;  /* 0x0000001200127245 */ /* 0x000fca0000201400 */
[----:B------:R-:W-:-:S04]  /*1bb0*/  FADD.FTZ R18, R7, R18 ;  /* 0x0000001207127221 */ /* 0x000fc80000010000 */
[----:B------:R-:W-:Y:S01]  /*1bc0*/  FADD.FTZ R21, R18, 0.5 ;  /* 0x3f00000012157421 */ /* 0x000fe20000010000 */
[----:B------:R-:W-:-:S03]  /*1bd0*/  F2FP.BF16.F32.PACK_AB R18, RZ, R16 ;  /* 0x00000010ff12723e */ /* 0x000fc600000010ff */
[----:B------:R-:W-:Y:S02]  /*1be0*/  FMUL.FTZ R21, R21, R0 ;  /* 0x0000000015157220 */ /* 0x000fe40000410000 */
[----:B------:R0:W-:Y:S03]  /*1bf0*/  STS.U16 [R6], R18 ;  /* 0x0000001206007388 */ /* 0x0001e60000000400 */
        /* <DEDUP_REMOVED lines=12> */
.L_x_476:
[----:B------:R-:W-:-:S10]  /*1cc0*/  HFMA2.MMA R16, -RZ, RZ, 1.9375, 0 ;  /* 0x3fc00000ff107435 */ /* 0x000fd400000001ff */
[----:B------:R-:W-:-:S04]  /*1cd0*/  FFMA.FTZ R16, R21, R16, -2.5 ;  /* 0xc020000015107423 */ /* 0x000fc80000010010 */
[----:B------:R-:W-:-:S04]  /*1ce0*/  FMUL.FTZ R16, R21, R16 ;  /* 0x0000001015107220 */ /* 0x000fc80000410000 */
[----:B------:R-:W-:-:S07]  /*1cf0*/  FFMA.FTZ R16, R21, R16, 1 ;  /* 0x3f80000015107423 */ /* 0x000fce0000010010 */
.L_x_477:
[----:B------:R-:W-:Y:S05]  /*1d00*/  BSYNC B3 ;  /* 0x0000000000037941 */ /* 0x000fea0003800000 */
.L_x_475:
        /* <DEDUP_REMOVED lines=21> */
.L_x_479:
[----:B------:R-:W-:-:S04]  /*1e60*/  IMAD.MOV.U32 R3, RZ, RZ, 0x3fc00000 ;  /* 0x3fc00000ff037424 */ /* 0x000fc800078e00ff */
[----:B------:R-:W-:-:S04]  /*1e70*/  FFMA.FTZ R3, R18, R3, -2.5 ;  /* 0xc020000012037423 */ /* 0x000fc80000010003 */
[----:B------:R-:W-:-:S04]  /*1e80*/  FMUL.FTZ R3, R18, R3 ;  /* 0x0000000312037220 */ /* 0x000fc80000410000 */
[----:B------:R-:W-:-:S07]  /*1e90*/  FFMA.FTZ R3, R18, R3, 1 ;  /* 0x3f80000012037423 */ /* 0x000fce0000010003 */
.L_x_480:
[----:B------:R-:W-:Y:S05]  /*1ea0*/  BSYNC B3 ;  /* 0x0000000000037941 */ /* 0x000fea0003800000 */
.L_x_478:
        /* <DEDUP_REMOVED lines=21> */
.L_x_482:
[----:B------:R-:W-:-:S10]  /*2000*/  HFMA2.MMA R16, -RZ, RZ, 1.9375, 0 ;  /* 0x3fc00000ff107435 */ /* 0x000fd400000001ff */
[----:B------:R-:W-:-:S04]  /*2010*/  FFMA.FTZ R16, R21, R16, -2.5 ;  /* 0xc020000015107423 */ /* 0x000fc80000010010 */
[----:B------:R-:W-:-:S04]  /*2020*/  FMUL.FTZ R16, R21, R16 ;  /* 0x0000001015107220 */ /* 0x000fc80000410000 */
[----:B------:R-:W-:-:S07]  /*2030*/  FFMA.FTZ R3, R21, R16, 1 ;  /* 0x3f80000015037423 */ /* 0x000fce0000010010 */
.L_x_483:
[----:B------:R-:W-:Y:S05]  /*2040*/  BSYNC B3 ;  /* 0x0000000000037941 */ /* 0x000fea0003800000 */
.L_x_481:
        /* <DEDUP_REMOVED lines=10> */
.L_x_471:
[----:B------:R-:W-:Y:S05]  /*20f0*/  BSYNC B1 ;  /* 0x0000000000017941 */ /* 0x000fea0003800000 */
.L_x_470:
[----:B------:R-:W-:-:S13]  /*2100*/  ISETP.NE.AND P1, PT, R17, RZ, PT ;  /* 0x000000ff1100720c */ /* 0x000fda0003f25270 */
[----:B------:R-:W-:Y:S05]  /*2110*/  @!P1 BRA `(.L_x_469) ;  /* 0x0000000000889947 */ /* 0x000fea0003800000 */
[----:B0-----:R-:W0:Y:S01]  /*2120*/  S2R R21, SR_CgaCtaId ;  /* 0x0000000000157919 */ /* 0x001e220000008800 */
[----:B------:R-:W-:-:S04]  /*2130*/  MOV R2, 0x400 ;  /* 0x0000040000027802 */ /* 0x000fc80000000f00 */
[----:B0-----:R-:W-:-:S07]  /*2140*/  LEA R23, R21, R2, 0x18 ;  /* 0x0000000215177211 */ /* 0x001fce00078ec0ff */
.L_x_488:
        /* <DEDUP_REMOVED lines=17> */
.L_x_486:
[----:B------:R-:W-:-:S10]  /*2260*/  HFMA2.MMA R2, -RZ, RZ, 1.9375, 0 ;  /* 0x3fc00000ff027435 */ /* 0x000fd400000001ff */
[----:B------:R-:W-:-:S04]  /*2270*/  FFMA.FTZ R2, R21, R2, -2.5 ;  /* 0xc020000015027423 */ /* 0x000fc80000010002 */
[----:B------:R-:W-:-:S04]  /*2280*/  FMUL.FTZ R2, R21, R2 ;  /* 0x0000000215027220 */ /* 0x000fc80000410000 */
[----:B------:R-:W-:-:S07]  /*2290*/  FFMA.FTZ R2, R21, R2, 1 ;  /* 0x3f80000015027423 */ /* 0x000fce0000010002 */
.L_x_487:
[----:B------:R-:W-:Y:S05]  /*22a0*/  BSYNC B1 ;  /* 0x0000000000017941 */ /* 0x000fea0003800000 */
.L_x_485:
[----:B------:R-:W-:Y:S01]  /*22b0*/  IMAD.IADD R16, R14, 0x1, R19 ;  /* 0x000000010e107824 */ /* 0x000fe200078e0213 */
[----:B------:R-:W-:Y:S01]  /*22c0*/  F2FP.BF16.F32.PACK_AB R6, RZ, R2 ;  /* 0x00000002ff06723e */ /* 0x000fe200000010ff */
[----:B------:R-:W-:Y:S02]  /*22d0*/  VIADD R17, R17, 0xffffffff ;  /* 0xffffffff11117836 */ /* 0x000fe40000000000 */
[----:B------:R-:W-:Y:S01]  /*22e0*/  FADD.FTZ R3, R2, R3 ;  /* 0x0000000302037221 */ /* 0x000fe20000010000 */
[----:B------:R-:W-:Y:S02]  /*22f0*/  IADD3 R19, R19, 0x1, RZ ;  /* 0x0000000113137810 */ /* 0x000fe40007ffe0ff */
[----:B------:R-:W-:Y:S02]  /*2300*/  LEA R16, R16, R23, 0x1 ;  /* 0x0000001710107211 */ /* 0x000fe400078e08ff */
[----:B------:R-:W-:-:S03]  /*2310*/  ISETP.NE.AND P1, PT, R17, RZ, PT ;  /* 0x000000ff1100720c */ /* 0x000fc60003f25270 */
[----:B------:R3:W-:Y:S10]  /*2320*/  STS.U16 [R16], R6 ;  /* 0x0000000610007388 */ /* 0x0007f40000000400 */
[----:B---3--:R-:W-:Y:S05]  /*2330*/  @P1 BRA `(.L_x_488) ;  /* 0xfffffffc00841947 */ /* 0x008fea000383ffff */
.L_x_469:
[----:B------:R-:W-:Y:S05]  /*2340*/  BSYNC B2 ;  /* 0x0000000000027941 */ /* 0x000fea0003800000 */
.L_x_468:
[----:B------:R-:W-:Y:S01]  /*2350*/  BSSY B1, `(.L_x_489) ;  /* 0x0000048000017945 */ /* 0x000fe20003800000 */
[----:B------:R-:W-:-:S03]  /*2360*/  IMAD.MOV.U32 R7, RZ, RZ, RZ ;  /* 0x000000ffff077224 */ /* 0x000fc600078e00ff */
[----:B------:R-:W-:Y:S05]  /*2370*/  @!P0 BRA `(.L_x_490) ;  /* 0x0000000400148947 */ /* 0x000fea0003800000 */
[----:B------:R-:W-:Y:S01]  /*2380*/  LOP3.LUT R0, RZ, R12, RZ, 0x33, !PT ;  /* 0x0000000cff007212 */ /* 0x000fe200078e33ff */
[----:B------:R-:W-:Y:S01]  /*2390*/  BSSY B2, `(.L_x_491) ;  /* 0x000002c000027945 */ /* 0x000fe20003800000 */
[----:B------:R-:W-:Y:S02]  /*23a0*/  LOP3.LUT R17, R24, 0x3, RZ, 0xc0, !PT ;  /* 0x0000000318117812 */ /* 0x000fe400078ec0ff */
[----:B------:R-:W-:Y:S02]  /*23b0*/  IADD3 R0, -R0, -0x2, -R9 ;  /* 0xfffffffe00007810 */ /* 0x000fe40007ffe909 */
[----:B------:R-:W-:Y:S02]  /*23c0*/  MOV R7, RZ ;  /* 0x000000ff00077202 */ /* 0x000fe40000000f00 */
[----:B------:R-:W-:-:S13]  /*23d0*/  ISETP.GE.U32.AND P0, PT, R0, 0x3, PT ;  /* 0x000000030000780c */ /* 0x000fda0003f06070 */
[----:B------:R-:W-:Y:S05]  /*23e0*/  @!P0 BRA `(.L_x_492) ;  /* 0x0000000000988947 */ /* 0x000fea0003800000 */
[----:B------:R-:W3:Y:S01]  /*23f0*/  F2F.BF16.F32 R2, R3 ;  /* 0x0000000300027304 */ /* 0x000ee20000202000 */
[----:B------:R-:W-:Y:S01]  /*2400*/  HFMA2.MMA R7, -RZ, RZ, 0, 0 ;  /* 0x00000000ff077435 */ /* 0x000fe200000001ff */
[----:B------:R-:W-:Y:S01]  /*2410*/  FSETP.NEU.FTZ.AND P0, PT, R3, RZ, PT ;  /* 0x000000ff0300720b */ /* 0x000fe20003f1d000 */
[----:B------:R-:W-:Y:S02]  /*2420*/  IMAD.IADD R0, R24, 0x1, -R17 ;  /* 0x0000000118007824 */ /* 0x000fe400078e0a11 */
[----:B---3--:R-:W-:-:S10]  /*2430*/  IMAD.U32 R2, R2, 0x10000, RZ ;  /* 0x0001000002027824 */ /* 0x008fd400078e00ff */
.L_x_495:
        /* <DEDUP_REMOVED lines=10> */
[----:B------:R-:W3:Y:S04]  /*24e0*/  LDS.U16 R16, [R6] ;  /* 0x0000000006107984 */ /* 0x000ee80000000400 */
[----:B--2---:R-:W2:Y:S04]  /*24f0*/  LDS.U16 R19, [R6+0x4] ;  /* 0x0000040006137984 */ /* 0x004ea80000000400 */
[----:B-1----:R-:W1:Y:S04]  /*2500*/  LDS.U16 R18, [R6+0x2] ;  /* 0x0000020006127984 */ /* 0x002e680000000400 */
[----:B------:R-:W4:Y:S01]  /*2510*/  LDS.U16 R20, [R6+0x6] ;  /* 0x0000060006147984 */ /* 0x000f220000000400 */
[----:B---3--:R-:W-:-:S02]  /*2520*/  SHF.L.U32 R16, R16, 0x10, RZ ;  /* 0x0000001010107819 */ /* 0x008fc400000006ff */
[----:B--2---:R-:W-:-:S03]  /*2530*/  SHF.L.U32 R19, R19, 0x10, RZ ;  /* 0x0000001013137819 */ /* 0x004fc600000006ff */
[-C--:B0-----:R-:W-:Y:S01]  /*2540*/  FMUL.FTZ R16, R16, R21.reuse ;  /* 0x0000001510107220 */ /* 0x081fe20000410000 */
[----:B-1----:R-:W-:Y:S02]  /*2550*/  IMAD.U32 R18, R18, 0x10000, RZ ;  /* 0x0001000012127824 */ /* 0x002fe400078e00ff */
[-C--:B------:R-:W-:Y:S02]  /*2560*/  FMUL.FTZ R19, R19, R21.reuse ;  /* 0x0000001513137220 */ /* 0x080fe40000410000 */
        /* <DEDUP_REMOVED lines=11> */
.L_x_494:
[----:B------:R-:W-:Y:S05]  /*2620*/  BSYNC B3 ;  /* 0x0000000000037941 */ /* 0x000fea0003800000 */
.L_x_493:
[----:B------:R-:W-:Y:S01]  /*2630*/  IADD3 R7, R7, 0x4, RZ ;  /* 0x0000000407077810 */ /* 0x000fe20007ffe0ff */
[----:B------:R-:W-:Y:S06]  /*2640*/  @P1 BRA `(.L_x_495) ;  /* 0xfffffffc007c1947 */ /* 0x000fec000383ffff */
.L_x_492:
[----:B------:R-:W-:Y:S05]  /*2650*/  BSYNC B2 ;  /* 0x0000000000027941 */ /* 0x000fea0003800000 */
.L_x_491:
[----:B------:R-:W-:-:S13]  /*2660*/  ISETP.NE.AND P0, PT, R17, RZ, PT ;  /* 0x000000ff1100720c */ /* 0x000fda0003f05270 */
[----:B------:R-:W-:Y:S05]  /*2670*/  @!P0 BRA `(.L_x_490) ;  /* 0x0000000000548947 */ /* 0x000fea0003800000 */
[----:B------:R-:W4:Y:S01]  /*2680*/  F2F.BF16.F32 R0, R3 ;  /* 0x0000000300007304 */ /* 0x000f220000202000 */
[----:B------:R-:W-:Y:S01]  /*2690*/  FSETP.NEU.FTZ.AND P1, PT, R3, RZ, PT ;  /* 0x000000ff0300720b */ /* 0x000fe20003f3d000 */
[----:B----4-:R-:W-:-:S06]  /*26a0*/  IMAD.U32 R0, R0, 0x10000, RZ ;  /* 0x0001000000007824 */ /* 0x010fcc00078e00ff */
[----:B--23--:R2:W3:Y:S06]  /*26b0*/  MUFU.RCP R19, R0 ;  /* 0x0000000000137308 */ /* 0x00c4ec0000001000 */
.L_x_498:
[----:B------:R-:W-:Y:S01]  /*26c0*/  IADD3 R17, R17, -0x1, RZ ;  /* 0xffffffff11117810 */ /* 0x000fe20007ffe0ff */
[----:B------:R-:W-:Y:S03]  /*26d0*/  BSSY B2, `(.L_x_496) ;  /* 0x000000d000027945 */ /* 0x000fe60003800000 */
[----:B------:R-:W-:Y:S01]  /*26e0*/  ISETP.NE.AND P0, PT, R17, RZ, PT ;  /* 0x000000ff1100720c */ /* 0x000fe20003f05270 */
[----:B----4-:R-:W-:-:S12]  /*26f0*/  @!P1 BRA `(.L_x_497) ;  /* 0x0000000000289947 */ /* 0x010fd80003800000 */
[----:B------:R-:W4:Y:S01]  /*2700*/  S2UR UR6, SR_CgaCtaId ;  /* 0x00000000000679c3 */ /* 0x000f220000008800 */
[----:B------:R-:W-:Y:S01]  /*2710*/  UMOV UR5, 0x400 ;  /* 0x0000040000057882 */ /* 0x000fe20000000000 */
[----:B--2---:R-:W-:Y:S01]  /*2720*/  IMAD.IADD R0, R14, 0x1, R7 ;  /* 0x000000010e007824 */ /* 0x004fe200078e0207 */
[----:B----4-:R-:W-:-:S06]  /*2730*/  ULEA UR5, UR6, UR5, 0x18 ;  /* 0x0000000506057291 */ /* 0x010fcc000f8ec03f */
[----:B------:R-:W-:-:S05]  /*2740*/  LEA R0, R0, UR5, 0x1 ;  /* 0x0000000500007c11 */ /* 0x000fca000f8e08ff */
[----:B------:R-:W2:Y:S02]  /*2750*/  LDS.U16 R2, [R0] ;  /* 0x0000000000027984 */ /* 0x000ea40000000400 */
[----:B--2---:R-:W-:-:S05]  /*2760*/  SHF.L.U32 R2, R2, 0x10, RZ ;  /* 0x0000001002027819 */ /* 0x004fca00000006ff */
[----:B---3--:R-:W-:-:S05]  /*2770*/  FMUL.FTZ R2, R2, R19 ;  /* 0x0000001302027220 */ /* 0x008fca0000410000 */
[----:B------:R-:W-:-:S05]  /*2780*/  F2FP.BF16.F32.PACK_AB R2, RZ, R2 ;  /* 0x00000002ff02723e */ /* 0x000fca00000010ff */
[----:B------:R4:W-:Y:S02]  /*2790*/  STS.U16 [R0], R2 ;  /* 0x0000000200007388 */ /* 0x0009e40000000400 */
.L_x_497:
[----:B------:R-:W-:Y:S05]  /*27a0*/  BSYNC B2 ;  /* 0x0000000000027941 */ /* 0x000fea0003800000 */
.L_x_496:
[----:B------:R-:W-:Y:S01]  /*27b0*/  VIADD R7, R7, 0x1 ;  /* 0x0000000107077836 */ /* 0x000fe20000000000 */
[----:B------:R-:W-:Y:S06]  /*27c0*/  @P0 BRA `(.L_x_498) ;  /* 0xfffffffc00bc0947 */ /* 0x000fec000383ffff */
.L_x_490:
[----:B------:R-:W-:Y:S05]  /*27d0*/  BSYNC B1 ;  /* 0x0000000000017941 */ /* 0x000fea0003800000 */
.L_x_489:
[----:B------:R-:W-:-:S13]  /*27e0*/  ISETP.LE.AND P0, PT, R7, UR4, PT ;  /* 0x0000000407007c0c */ /* 0x000fda000bf03270 */
[----:B------:R-:W-:Y:S05]  /*27f0*/  @!P0 BRA `(.L_x_465) ;  /* 0x0000000000808947 */ /* 0x000fea0003800000 */
[----:B--2-4-:R-:W-:Y:S01]  /*2800*/  MOV R0, UR4 ;  /* 0x0000000400007c02 */ /* 0x014fe20008000f00 */
[----:B------:R-:W-:Y:S01]  /*2810*/  BSSY B1, `(.L_x_499) ;  /* 0x0000010000017945 */ /* 0x000fe20003800000 */
[C---:B------:R-:W-:Y:S02]  /*2820*/  IADD3 R2, -R7.reuse, UR4, RZ ;  /* 0x0000000407027c10 */ /* 0x040fe4000fffe1ff */
[----:B------:R-:W-:Y:S02]  /*2830*/  IADD3 R0, -R7, 0x1, R0 ;  /* 0x0000000107007810 */ /* 0x000fe40007ffe100 */
[----:B------:R-:W-:Y:S02]  /*2840*/  ISETP.GE.U32.AND P1, PT, R2, 0x3, PT ;  /* 0x000000030200780c */ /* 0x000fe40003f26070 */
[----:B------:R-:W-:-:S13]  /*2850*/  LOP3.LUT P0, R0, R0, 0x3, RZ, 0xc0, !PT ;  /* 0x0000000300007812 */ /* 0x000fda000780c0ff */
[----:B------:R-:W-:Y:S05]  /*2860*/  @!P0 BRA `(.L_x_500) ;  /* 0x0000000000288947 */ /* 0x000fea0003800000 */
[----:B------:R-:W2:Y:S01]  /*2870*/  S2R R3, SR_CgaCtaId ;  /* 0x0000000000037919 */ /* 0x000ea20000008800 */
[----:B------:R-:W-:-:S04]  /*2880*/  MOV R2, 0x400 ;  /* 0x0000040000027802 */ /* 0x000fc80000000f00 */
[----:B--2---:R-:W-:-:S07]  /*2890*/  LEA R3, R3, R2, 0x18 ;  /* 0x0000000203037211 */ /* 0x004fce00078ec0ff */
.L_x_501:
[----:B------:R-:W-:Y:S01]  /*28a0*/  IMAD.IADD R2, R14, 0x1, R7 ;  /* 0x000000010e027824 */ /* 0x000fe200078e0207 */
[----:B------:R-:W-:Y:S01]  /*28b0*/  IADD3 R7, R7, 0x1, RZ ;  /* 0x0000000107077810 */ /* 0x000fe20007ffe0ff */
[----:B------:R-:W-:-:S03]  /*28c0*/  VIADD R0, R0, 0xffffffff ;  /* 0xffffffff00007836 */ /* 0x000fc60000000000 */
[----:B------:R-:W-:Y:S02]  /*28d0*/  LEA R2, R2, R3, 0x1 ;  /* 0x0000000302027211 */ /* 0x000fe400078e08ff */
[----:B------:R-:W-:-:S03]  /*28e0*/  ISETP.NE.AND P0, PT, R0, RZ, PT ;  /* 0x000000ff0000720c */ /* 0x000fc60003f05270 */
[----:B------:R2:W-:Y:S10]  /*28f0*/  STS.U16 [R2], RZ ;  /* 0x000000ff02007388 */ /* 0x0005f40000000400 */
[----:B--2---:R-:W-:Y:S05]  /*2900*/  @P0 BRA `(.L_x_501) ;  /* 0xfffffffc00e40947 */ /* 0x004fea000383ffff */
.L_x_500:
[----:B------:R-:W-:Y:S05]  /*2910*/  BSYNC B1 ;  /* 0x0000000000017941 */ /* 0x000fea0003800000 */
.L_x_499:
[----:B------:R-:W-:Y:S05]  /*2920*/  @!P1 BRA `(.L_x_465) ;  /* 0x0000000000349947 */ /* 0x000fea0003800000 */
[----:B------:R-:W2:Y:S01]  /*2930*/  S2R R3, SR_CgaCtaId ;  /* 0x0000000000037919 */ /* 0x000ea20000008800 */
[----:B------:R-:W-:-:S04]  /*2940*/  MOV R0, 0x400 ;  /* 0x0000040000007802 */ /* 0x000fc80000000f00 */
[----:B--2---:R-:W-:-:S07]  /*2950*/  LEA R3, R3, R0, 0x18 ;  /* 0x0000000003037211 */ /* 0x004fce00078ec0ff */
.L_x_502:
[----:B------:R-:W-:-:S05]  /*2960*/  IMAD.IADD R0, R14, 0x1, R7 ;  /* 0x000000010e007824 */ /* 0x000fca00078e0207 */
[----:B--2---:R-:W-:Y:S01]  /*2970*/  LEA R2, R0, R3, 0x1 ;  /* 0x0000000300027211 */ /* 0x004fe200078e08ff */
[C---:B------:R-:W-:Y:S01]  /*2980*/  VIADD R0, R7.reuse, 0x3 ;  /* 0x0000000307007836 */ /* 0x040fe20000000000 */
[----:B------:R-:W-:-:S03]  /*2990*/  IADD3 R7, R7, 0x4, RZ ;  /* 0x0000000407077810 */ /* 0x000fc60007ffe0ff */
[----:B------:R2:W-:Y:S01]  /*29a0*/  STS.U16 [R2], RZ ;  /* 0x000000ff02007388 */ /* 0x0005e20000000400 */
[----:B------:R-:W-:-:S03]  /*29b0*/  ISETP.GE.AND P0, PT, R0, UR4, PT ;  /* 0x0000000400007c0c */ /* 0x000fc6000bf06270 */
[----:B------:R2:W-:Y:S04]  /*29c0*/  STS.U16 [R2+0x2], RZ ;  /* 0x000002ff02007388 */ /* 0x0005e80000000400 */
[----:B------:R2:W-:Y:S04]  /*29d0*/  STS.U16 [R2+0x4], RZ ;  /* 0x000004ff02007388 */ /* 0x0005e80000000400 */
[----:B------:R2:W-:Y:S02]  /*29e0*/  STS.U16 [R2+0x6], RZ ;  /* 0x000006ff02007388 */ /* 0x0005e40000000400 */
[----:B------:R-:W-:Y:S05]  /*29f0*/  @!P0 BRA `(.L_x_502) ;  /* 0xfffffffc00d88947 */ /* 0x000fea000383ffff */
.L_x_465:
[----:B------:R-:W-:Y:S05]  /*2a00*/  BSYNC B0 ;  /* 0x0000000000007941 */ /* 0x000fea0003800000 */
.L_x_464:
[----:B------:R-:W5:Y:S01]  /*2a10*/  S2UR UR6, SR_CTAID.Z ;  /* 0x00000000000679c3 */ /* 0x000f620000002700 */
[----:B------:R-:W-:Y:S01]  /*2a20*/  ULDC UR5, c[0x0][0x220] ;  /* 0x0000880000057ab9 */ /* 0x000fe20000000800 */
[----:B------:R-:W-:Y:S02]  /*2a30*/  ULDC UR7, c[0x0][0x228] ;  /* 0x00008a0000077ab9 */ /* 0x000fe40000000800 */
[----:B------:R-:W-:-:S04]  /*2a40*/  UIMAD UR5, UR5, UR7, URZ ;  /* 0x00000007050572a4 */ /* 0x000fc8000f8e023f */
[----:B-----5:R-:W-:Y:S01]  /*2a50*/  UISETP.GE.AND UP0, UPT, UR6, UR5, UPT ;  /* 0x000000050600728c */ /* 0x020fe2000bf06270 */
[----:B------:R-:W-:Y:S05]  /*2a60*/  BAR.SYNC.DEFER_BLOCKING 0x0 ;  /* 0x0000000000007b1d */ /* 0x000fea0000010000 */
[----:B------:R-:W-:-:S13]  /*2a70*/  PLOP3.LUT P0, PT, PT, PT, UP0, 0x80, 0x0 ;  /* 0x000000000000781c */ /* 0x000fda0003f0f008 */
[----:B------:R-:W-:Y:S05]  /*2a80*/  @P0 EXIT ;  /* 0x000000000000094d */ /* 0x000fea0003800000 */
[----:B------:R-:W5:Y:S01]  /*2a90*/  S2UR UR7, SR_CgaCtaId ;  /* 0x00000000000779c3 */ /* 0x000f620000008800 */
[----:B--234-:R-:W-:Y:S01]  /*2aa0*/  SHF.R.S32.HI R0, RZ, 0x1f, R4 ;  /* 0x0000001fff007819 */ /* 0x01cfe20000011404 */
[----:B------:R-:W-:Y:S01]  /*2ab0*/  ULDC.64 UR8, c[0x0][0x298] ;  /* 0x0000a60000087ab9 */ /* 0x000fe20000000a00 */
[----:B------:R-:W-:Y:S01]  /*2ac0*/  LOP3.LUT R11, RZ, R11, RZ, 0x33, !PT ;  /* 0x0000000bff0b7212 */ /* 0x000fe200078e33ff */
[----:B------:R-:W-:Y:S01]  /*2ad0*/  IMAD.WIDE.U32 R2, R4, UR8, RZ ;  /* 0x0000000804027c25 */ /* 0x000fe2000f8e00ff */
[----:B------:R-:W-:Y:S01]  /*2ae0*/  LOP3.LUT R12, RZ, R12, RZ, 0x33, !PT ;  /* 0x0000000cff0c7212 */ /* 0x000fe200078e33ff */
[----:B------:R-:W-:Y:S01]  /*2af0*/  UMOV UR4, 0x400 ;  /* 0x0000040000047882 */ /* 0x000fe20000000000 */
[--C-:B------:R-:W-:Y:S01]  /*2b00*/  IADD3 R19, -R11, -0x2, -R10.reuse ;  /* 0xfffffffe0b137810 */ /* 0x100fe20007ffe90a */
[----:B------:R-:W-:Y:S01]  /*2b10*/  IMAD R7, R0, UR8, RZ ;  /* 0x0000000800077c24 */ /* 0x000fe2000f8e02ff */
[----:B------:R-:W-:Y:S02]  /*2b20*/  SHF.R.S32.HI R0, RZ, 0x1f, R5 ;  /* 0x0000001fff007819 */ /* 0x000fe40000011405 */
[----:B------:R-:W-:Y:S01]  /*2b30*/  LOP3.LUT R19, R19, 0x3, RZ, 0xc0, !PT ;  /* 0x0000000313137812 */ /* 0x000fe200078ec0ff */
[----:B------:R-:W-:Y:S01]  /*2b40*/  IMAD R7, R4, UR9, R7 ;  /* 0x0000000904077c24 */ /* 0x000fe2000f8e0207 */
[--C-:B------:R-:W-:Y:S01]  /*2b50*/  IADD3 R4, -R11, -0x3, -R10.reuse ;  /* 0xfffffffd0b047810 */ /* 0x100fe20007ffe90a */
[----:B------:R-:W-:Y:S01]  /*2b60*/  ULDC.64 UR8, c[0x0][0x2a0] ;  /* 0x0000a80000087ab9 */ /* 0x000fe20000000a00 */
[----:B0-----:R-:W-:Y:S01]  /*2b70*/  IADD3 R25, -R12, -0x2, -R9 ;  /* 0xfffffffe0c197810 */ /* 0x001fe20007ffe909 */
[----:B------:R-:W-:Y:S01]  /*2b80*/  IMAD.IADD R3, R3, 0x1, R7 ;  /* 0x0000000103037824 */ /* 0x000fe200078e0207 */
[----:B------:R-:W-:Y:S01]  /*2b90*/  ISETP.GE.U32.AND P1, PT, R4, 0x3, PT ;  /* 0x000000030400780c */ /* 0x000fe20003f26070 */
[----:B------:R-:W-:Y:S01]  /*2ba0*/  IMAD R4, R0, UR8, RZ ;  /* 0x0000000800047c24 */ /* 0x000fe2000f8e02ff */
[----:B------:R-:W-:Y:S01]  /*2bb0*/  SHF.R.S32.HI R0, RZ, 0x1f, R10 ;  /* 0x0000001fff007819 */ /* 0x000fe2000001140a */
[----:B------:R-:W-:Y:S01]  /*2bc0*/  IMAD.WIDE.U32 R2, R5, UR8, R2 ;  /* 0x0000000805027c25 */ /* 0x000fe2000f8e0002 */
[----:B------:R-:W-:-:S02]  /*2bd0*/  IADD3 R22, R19, R11, R10 ;  /* 0x0000000b13167210 */ /* 0x000fc40007ffe00a */
[----:B-1----:R-:W-:Y:S01]  /*2be0*/  LOP3.LUT R18, R25, 0x3, RZ, 0xc0, !PT ;  /* 0x0000000319127812 */ /* 0x002fe200078ec0ff */
[----:B------:R-:W-:Y:S01]  /*2bf0*/  IMAD R21, R5, UR9, R4 ;  /* 0x0000000905157c24 */ /* 0x000fe2000f8e0204 */
[----:B------:R-:W-:Y:S01]  /*2c00*/  ULDC.64 UR8, c[0x0][0x258] ;  /* 0x0000960000087ab9 */ /* 0x000fe20000000a00 */
[----:B-----5:R-:W-:Y:S01]  /*2c10*/  ULEA UR7, UR7, UR4, 0x18 ;  /* 0x0000000407077291 */ /* 0x020fe2000f8ec03f */
[----:B------:R-:W-:Y:S01]  /*2c20*/  IMAD R5, R0, UR8, RZ ;  /* 0x0000000800057c24 */ /* 0x000fe2000f8e02ff */
[----:B------:R-:W-:Y:S01]  /*2c30*/  IADD3 R6, -R12, -0x3, -R9 ;  /* 0xfffffffd0c067810 */ /* 0x000fe20007ffe909 */
[----:B------:R-:W-:Y:S01]  /*2c40*/  IMAD.IADD R25, R25, 0x1, -R18 ;  /* 0x0000000119197824 */ /* 0x000fe200078e0a12 */
[----:B------:R-:W-:Y:S01]  /*2c50*/  IADD3 R21, R3, R21, RZ ;  /* 0x0000001503157210 */ /* 0x000fe20007ffe0ff */
[----:B------:R-:W-:Y:S01]  /*2c60*/  IMAD R5, R10, UR9, R5 ;  /* 0x000000090a057c24 */ /* 0x000fe2000f8e0205 */
[----:B------:R-:W-:Y:S01]  /*2c70*/  LEA R8, R8, UR7, 0x1 ;  /* 0x0000000708087c11 */ /* 0x000fe2000f8e08ff */
[----:B------:R-:W-:Y:S01]  /*2c80*/  IMAD.WIDE.U32 R10, R10, UR8, RZ ;  /* 0x000000080a0a7c25 */ /* 0x000fe2000f8e00ff */
[----:B------:R-:W-:Y:S01]  /*2c90*/  ISETP.GE.U32.AND P2, PT, R6, 0x3, PT ;  /* 0x000000030600780c */ /* 0x000fe20003f46070 */
[----:B------:R-:W-:Y:S01]  /*2ca0*/  UMOV UR4, UR6 ;  /* 0x0000000600047c82 */ /* 0x000fe20008000000 */
[----:B------:R-:W-:Y:S01]  /*2cb0*/  LEA R0, R13, UR7, 0x1 ;  /* 0x000000070d007c11 */ /* 0x000fe2000f8e08ff */
[----:B------:R-:W-:Y:S01]  /*2cc0*/  IMAD.MOV R22, RZ, RZ, -R22 ;  /* 0x000000ffff167224 */ /* 0x000fe200078e0a16 */
[----:B------:R-:W-:Y:S01]  /*2cd0*/  LEA R26, R14, UR7, 0x1 ;  /* 0x000000070e1a7c11 */ /* 0x000fe2000f8e08ff */
[----:B------:R-:W-:Y:S01]  /*2ce0*/  ULDC UR6, c[0x0][0x14] ;  /* 0x0000050000067ab9 */ /* 0x000fe20000000800 */
[----:B------:R-:W-:Y:S01]  /*2cf0*/  IADD3 R27, R11, R5, RZ ;  /* 0x000000050b1b7210 */ /* 0x000fe20007ffe0ff */
[----:B------:R-:W-:Y:S01]  /*2d00*/  ULDC.64 UR8, c[0x0][0x208] ;  /* 0x0000820000087ab9 */ /* 0x000fe20000000a00 */
[----:B------:R-:W-:-:S07]  /*2d10*/  IADD3 R23, R8, 0x4, RZ ;  /* 0x0000000408177810 */ /* 0x000fce0007ffe0ff */
.L_x_522:
[----:B0-----:R-:W0:Y:S01]  /*2d20*/  LDC R13, c[0x0][0x228] ;  /* 0x00008a00ff0d7b82 */ /* 0x001e220000000800 */
[----:B------:R-:W-:Y:S01]  /*2d30*/  IABS R14, UR4 ;  /* 0x00000004000e7c13 */ /* 0x000fe20008000000 */
[----:B------:R-:W-:Y:S01]  /*2d40*/  BSSY B0, `(.L_x_503) ;  /* 0x00000b9000007945 */ /* 0x000fe20003800000 */
[----:B0-----:R-:W-:-:S04]  /*2d50*/  IABS R12, R13 ;  /* 0x0000000d000c7213 */ /* 0x001fc80000000000 */
[----:B------:R-:W0:Y:S08]  /*2d60*/  I2F.RP R6, R12 ;  /* 0x0000000c00067306 */ /* 0x000e300000209400 */
[----:B0-----:R-:W0:Y:S02]  /*2d70*/  MUFU.RCP R6, R6 ;  /* 0x0000000600067308 */ /* 0x001e240000001000 */
[----:B0-----:R-:W-:-:S06]  /*2d80*/  VIADD R4, R6, 0xffffffe ;  /* 0x0ffffffe06047836 */ /* 0x001fcc0000000000 */
[----:B------:R0:W1:Y:S02]  /*2d90*/  F2I.FTZ.U32.TRUNC.NTZ R5, R4 ;  /* 0x0000000400057305 */ /* 0x000064000021f000 */
[----:B0-----:R-:W-:Y:S01]  /*2da0*/  IMAD.MOV.U32 R4, RZ, RZ, RZ ;  /* 0x000000ffff047224 */ /* 0x001fe200078e00ff */
[----:B-1----:R-:W-:-:S05]  /*2db0*/  IADD3 R7, RZ, -R5, RZ ;  /* 0x80000005ff077210 */ /* 0x002fca0007ffe0ff */
[----:B------:R-:W-:-:S04]  /*2dc0*/  IMAD R7, R7, R12, RZ ;  /* 0x0000000c07077224 */ /* 0x000fc800078e02ff */
[----:B------:R-:W-:Y:S01]  /*2dd0*/  IMAD.HI.U32 R5, R5, R7, R4 ;  /* 0x0000000705057227 */ /* 0x000fe200078e0004 */
[----:B------:R-:W-:Y:S02]  /*2de0*/  MOV R7, R14 ;  /* 0x0000000e00077202 */ /* 0x000fe40000000f00 */
[----:B------:R-:W-:-:S03]  /*2df0*/  LOP3.LUT R4, R13, UR4, RZ, 0x3c, !PT ;  /* 0x000000040d047c12 */ /* 0x000fc6000f8e3cff */
[----:B------:R-:W-:Y:S01]  /*2e00*/  IMAD.HI.U32 R20, R5, R7, RZ ;  /* 0x0000000705147227 */ /* 0x000fe200078e00ff */
[----:B------:R-:W-:-:S03]  /*2e10*/  ISETP.GE.AND P3, PT, R4, RZ, PT ;  /* 0x000000ff0400720c */ /* 0x000fc60003f66270 */
[----:B------:R-:W-:-:S04]  /*2e20*/  IMAD.MOV R5, RZ, RZ, -R20 ;  /* 0x000000ffff057224 */ /* 0x000fc800078e0a14 */
[----:B------:R-:W-:-:S05]  /*2e30*/  IMAD R5, R12, R5, R7 ;  /* 0x000000050c057224 */ /* 0x000fca00078e0207 */
[----:B------:R-:W-:-:S13]  /*2e40*/  ISETP.GT.U32.AND P4, PT, R12, R5, PT ;  /* 0x000000050c00720c */ /* 0x000fda0003f84070 */
[-C--:B------:R-:W-:Y:S01]  /*2e50*/  @!P4 IADD3 R5, R5, -R12.reuse, RZ ;  /* 0x8000000c0505c210 */ /* 0x080fe20007ffe0ff */
[----:B------:R-:W-:Y:S01]  /*2e60*/  @!P4 VIADD R20, R20, 0x1 ;  /* 0x000000011414c836 */ /* 0x000fe20000000000 */
[----:B------:R-:W-:Y:S02]  /*2e70*/  ISETP.NE.AND P4, PT, R13, RZ, PT ;  /* 0x000000ff0d00720c */ /* 0x000fe40003f85270 */
[----:B------:R-:W-:-:S13]  /*2e80*/  ISETP.GE.U32.AND P0, PT, R5, R12, PT ;  /* 0x0000000c0500720c */ /* 0x000fda0003f06070 */
[----:B------:R-:W-:Y:S02]  /*2e90*/  @P0 IADD3 R20, R20, 0x1, RZ ;  /* 0x0000000114140810 */ /* 0x000fe40007ffe0ff */
[----:B------:R-:W-:-:S03]  /*2ea0*/  ISETP.GE.AND P0, PT, R24, 0x1, PT ;  /* 0x000000011800780c */ /* 0x000fc60003f06270 */
[----:B------:R-:W-:Y:S01]  /*2eb0*/  @!P3 IMAD.MOV R20, RZ, RZ, -R20 ;  /* 0x000000ffff14b224 */ /* 0x000fe200078e0a14 */
[----:B------:R-:W-:-:S04]  /*2ec0*/  @!P4 LOP3.LUT R20, RZ, R13, RZ, 0x33, !PT ;  /* 0x0000000dff14c212 */ /* 0x000fc800078e33ff */
[----:B------:R-:W-:-:S05]  /*2ed0*/  IADD3 R14, -R20, RZ, RZ ;  /* 0x000000ff140e7210 */ /* 0x000fca0007ffe1ff */
[----:B------:R-:W-:Y:S01]  /*2ee0*/  IMAD R14, R13, R14, UR4 ;  /* 0x000000040d0e7e24 */ /* 0x000fe2000f8e020e */
[----:B------:R-:W-:Y:S06]  /*2ef0*/  @!P0 BRA `(.L_x_504) ;  /* 0x0000000800748947 */ /* 0x000fec0003800000 */
[----:B------:R-:W-:Y:S01]  /*2f00*/  SHF.R.S32.HI R4, RZ, 0x1f, R20 ;  /* 0x0000001fff047819 */ /* 0x000fe20000011414 */
[----:B------:R-:W-:Y:S01]  /*2f10*/  ULDC.64 UR10, c[0x0][0x240] ;  /* 0x00009000000a7ab9 */ /* 0x000fe20000000a00 */
[----:B------:R-:W-:Y:S01]  /*2f20*/  MOV R5, R27 ;  /* 0x0000001b00057202 */ /* 0x000fe20000000f00 */
[----:B------:R-:W-:Y:S01]  /*2f30*/  HFMA2.MMA R31, -RZ, RZ, 0, 0 ;  /* 0x00000000ff1f7435 */ /* 0x000fe200000001ff */
[----:B------:R-:W-:Y:S01]  /*2f40*/  SHF.R.S32.HI R6, RZ, 0x1f, R14 ;  /* 0x0000001fff067819 */ /* 0x000fe2000001140e */
[----:B------:R-:W-:Y:S02]  /*2f50*/  IMAD R7, R4, UR10, RZ ;  /* 0x0000000a04077c24 */ /* 0x000fe4000f8e02ff */
[----:B------:R-:W-:Y:S02]  /*2f60*/  IMAD.MOV.U32 R4, RZ, RZ, R10 ;  /* 0x000000ffff047224 */ /* 0x000fe400078e000a */
[C---:B------:R-:W-:Y:S02]  /*2f70*/  IMAD R7, R20.reuse, UR11, R7 ;  /* 0x0000000b14077c24 */ /* 0x040fe4000f8e0207 */
[----:B------:R-:W-:Y:S01]  /*2f80*/  IMAD.WIDE.U32 R4, R20, UR10, R4 ;  /* 0x0000000a14047c25 */ /* 0x000fe2000f8e0004 */
[----:B------:R-:W-:-:S03]  /*2f90*/  ULDC.64 UR10, c[0x0][0x248] ;  /* 0x00009200000a7ab9 */ /* 0x000fc60000000a00 */
[----:B------:R-:W-:Y:S02]  /*2fa0*/  IMAD R13, R6, UR10, RZ ;  /* 0x0000000a060d7c24 */ /* 0x000fe4000f8e02ff */
[----:B------:R-:W-:Y:S02]  /*2fb0*/  IMAD.IADD R5, R5, 0x1, R7 ;  /* 0x0000000105057824 */ /* 0x000fe400078e0207 */
[C---:B------:R-:W-:Y:S02]  /*2fc0*/  IMAD R13, R14.reuse, UR11, R13 ;  /* 0x0000000b0e0d7c24 */ /* 0x040fe4000f8e020d */
[----:B------:R-:W-:-:S04]  /*2fd0*/  IMAD.WIDE.U32 R4, R14, UR10, R4 ;  /* 0x0000000a0e047c25 */ /* 0x000fc8000f8e0004 */
[----:B------:R-:W-:-:S07]  /*2fe0*/  IMAD.IADD R29, R5, 0x1, R13 ;  /* 0x00000001051d7824 */ /* 0x000fce00078e020d */
.L_x_510:
[----:B------:R-:W0:Y:S01]  /*2ff0*/  LDC.64 R6, c[0x0][0x218] ;  /* 0x00008600ff067b82 */ /* 0x000e220000000a00 */
[----:B------:R-:W-:Y:S01]  /*3000*/  IADD3 R33, R9, R31, RZ ;  /* 0x0000001f09217210 */ /* 0x000fe20007ffe0ff */
[----:B------:R-:W-:Y:S01]  /*3010*/  ULDC.64 UR10, c[0x0][0x250] ;  /* 0x00009400000a7ab9 */ /* 0x000fe20000000a00 */
[----:B------:R-:W-:Y:S02]  /*3020*/  MOV R13, R29 ;  /* 0x0000001d000d7202 */ /* 0x000fe40000000f00 */
[----:B------:R-:W-:-:S05]  /*3030*/  SHF.R.S32.HI R12, RZ, 0x1f, R33 ;  /* 0x0000001fff0c7819 */ /* 0x000fca0000011421 */
[----:B------:R-:W-:Y:S02]  /*3040*/  IMAD R28, R12, UR10, RZ ;  /* 0x0000000a0c1c7c24 */ /* 0x000fe4000f8e02ff */
[----:B------:R-:W-:-:S04]  /*3050*/  IMAD.MOV.U32 R12, RZ, RZ, R4 ;  /* 0x000000ffff0c7224 */ /* 0x000fc800078e0004 */
[----:B------:R-:W-:-:S04]  /*3060*/  IMAD.WIDE.U32 R16, R33, UR10, R12 ;  /* 0x0000000a21107c25 */ /* 0x000fc8000f8e000c */
[----:B------:R-:W-:Y:S02]  /*3070*/  IMAD R13, R33, UR11, R28 ;  /* 0x0000000b210d7c24 */ /* 0x000fe4000f8e021c */
[----:B------:R-:W-:-:S03]  /*3080*/  IMAD.SHL.U32 R33, R16, 0x2, RZ ;  /* 0x0000000210217824 */ /* 0x000fc600078e00ff */
[----:B------:R-:W-:Y:S02]  /*3090*/  IADD3 R13, R17, R13, RZ ;  /* 0x0000000d110d7210 */ /* 0x000fe40007ffe0ff */
[----:B0-----:R-:W-:Y:S01]  /*30a0*/  IADD3 R12, P0, R33, R6, RZ ;  /* 0x00000006210c7210 */ /* 0x001fe20007f1e0ff */
[----:B------:R-:W0:Y:S01]  /*30b0*/  LDS.U16 R17, [R8] ;  /* 0x0000000008117984 */ /* 0x000e220000000400 */
[----:B------:R-:W-:-:S05]  /*30c0*/  SHF.L.U64.HI R30, R16, 0x1, R13 ;  /* 0x00000001101e7819 */ /* 0x000fca000001020d */
[----:B------:R-:W-:-:S05]  /*30d0*/  IMAD.X R13, R30, 0x1, R7, P0 ;  /* 0x000000011e0d7824 */ /* 0x000fca00000e0607 */
[----:B------:R-:W2:Y:S01]  /*30e0*/  LDG.E.U16 R16, desc[UR8][R12.64] ;  /* 0x000000080c107981 */ /* 0x000ea2000c1e1500 */
[----:B------:R-:W-:Y:S01]  /*30f0*/  ISETP.GE.AND P0, PT, R15, 0x2, PT ;  /* 0x000000020f00780c */ /* 0x000fe20003f06270 */
[----:B------:R-:W-:Y:S01]  /*3100*/  BSSY B1, `(.L_x_505) ;  /* 0x0000076000017945 */ /* 0x000fe20003800000 */
[----:B0-----:R-:W-:-:S06]  /*3110*/  SHF.L.U32 R28, R17, 0x10, RZ ;  /* 0x00000010111c7819 */ /* 0x001fcc00000006ff */
[----:B------:R-:W0:Y:S02]  /*3120*/  F2F.BF16.F32 R28, R28 ;  /* 0x0000001c001c7304 */ /* 0x000e240000202000 */
[----:B0-----:R-:W-:Y:S01]  /*3130*/  SHF.L.U32 R35, R28, 0x10, RZ ;  /* 0x000000101c237819 */ /* 0x001fe200000006ff */
[----:B--2---:R-:W-:-:S06]  /*3140*/  IMAD.U32 R17, R16, 0x10000, RZ ;  /* 0x0001000010117824 */ /* 0x004fcc00078e00ff */
[----:B------:R-:W0:Y:S02]  /*3150*/  F2F.BF16.F32 R17, R17 ;  /* 0x0000001100117304 */ /* 0x000e240000202000 */
[----:B0-----:R-:W-:-:S04]  /*3160*/  IMAD.U32 R16, R17, 0x10000, RZ ;  /* 0x0001000011107824 */ /* 0x001fc800078e00ff */
[----:B------:R-:W-:-:S06]  /*3170*/  FMUL.FTZ R35, R16, R35 ;  /* 0x0000002310237220 */ /* 0x000fcc0000410000 */
[----:B------:R-:W0:Y:S02]  /*3180*/  F2F.BF16.F32 R35, R35 ;  /* 0x0000002300237304 */ /* 0x000e240000202000 */
[----:B0-----:R-:W-:Y:S01]  /*3190*/  SHF.L.U32 R16, R35, 0x10, RZ ;  /* 0x0000001023107819 */ /* 0x001fe200000006ff */
[----:B------:R-:W-:Y:S06]  /*31a0*/  @!P0 BRA `(.L_x_506) ;  /* 0x0000000400ac8947 */ /* 0x000fec0003800000 */
[----:B------:R-:W-:Y:S01]  /*31b0*/  BSSY B2, `(.L_x_507) ;  /* 0x0000040000027945 */ /* 0x000fe20003800000 */
[----:B------:R-:W-:Y:S01]  /*31c0*/  ISETP.NE.AND P0, PT, R19, RZ, PT ;  /* 0x000000ff1300720c */ /* 0x000fe20003f05270 */
[----:B------:R-:W-:Y:S02]  /*31d0*/  IMAD.MOV.U32 R17, RZ, RZ, 0x1 ;  /* 0x00000001ff117424 */ /* 0x000fe400078e00ff */
[----:B------:R-:W-:Y:S10]  /*31e0*/  @!P1 BRA `(.L_x_508) ;  /* 0x0000000000f09947 */ /* 0x000ff40003800000 */
[----:B------:R-:W-:Y:S01]  /*31f0*/  IADD3 R6, P3, P4, R33, 0x8, R6 ;  /* 0x0000000821067810 */ /* 0x000fe20007c7e006 */
[----:B------:R-:W-:Y:S01]  /*3200*/  IMAD.MOV.U32 R28, RZ, RZ, R23 ;  /* 0x000000ffff1c7224 */ /* 0x000fe200078e0017 */
[----:B------:R-:W-:Y:S02]  /*3210*/  MOV R17, 0x1 ;  /* 0x0000000100117802 */ /* 0x000fe40000000f00 */
[----:B------:R-:W-:Y:S02]  /*3220*/  IADD3.X R7, R30, R7, RZ, P3, P4 ;  /* 0x000000071e077210 */ /* 0x000fe40001fe84ff */
[----:B------:R-:W-:-:S07]  /*3230*/  MOV R30, R22 ;  /* 0x00000016001e7202 */ /* 0x000fce0000000f00 */
.L_x_509:
[----:B------:R-:W2:Y:S04]  /*3240*/  LDG.E.U16 R35, desc[UR8][R6.64+-0x6] ;  /* 0xfffffa0806237981 */ /* 0x000ea8000c1e1500 */
[----:B------:R-:W3:Y:S04]  /*3250*/  LDG.E.U16 R34, desc[UR8][R6.64+-0x4] ;  /* 0xfffffc0806227981 */ /* 0x000ee8000c1e1500 */
[----:B------:R-:W4:Y:S04]  /*3260*/  LDG.E.U16 R33, desc[UR8][R6.64+-0x2] ;  /* 0xfffffe0806217981 */ /* 0x000f28000c1e1500 */
[----:B------:R-:W5:Y:S04]  /*3270*/  LDG.E.U16 R32, desc[UR8][R6.64] ;  /* 0x0000000806207981 */ /* 0x000f68000c1e1500 */
[----:B------:R-:W0:Y:S02]  /*3280*/  LDS.U16 R36, [R28+-0x2] ;  /* 0xfffffe001c247984 */ /* 0x000e240000000400 */
[----:B0-----:R-:W-:-:S06]  /*3290*/  IMAD.U32 R36, R36, 0x10000, RZ ;  /* 0x0001000024247824 */ /* 0x001fcc00078e00ff */
[----:B------:R-:W0:Y:S02]  /*32a0*/  F2F.BF16.F32 R36, R36 ;  /* 0x0000002400247304 */ /* 0x000e240000202000 */
[----:B0-----:R-:W-:Y:S01]  /*32b0*/  IMAD.U32 R36, R36, 0x10000, RZ ;  /* 0x0001000024247824 */ /* 0x001fe200078e00ff */
[----:B--2---:R-:W-:-:S06]  /*32c0*/  SHF.L.U32 R35, R35, 0x10, RZ ;  /* 0x0000001023237819 */ /* 0x004fcc00000006ff */
[----:B------:R-:W0:Y:S02]  /*32d0*/  F2F.BF16.F32 R35, R35 ;  /* 0x0000002300237304 */ /* 0x000e240000202000 */
[----:B0-----:R-:W-:Y:S02]  /*32e0*/  SHF.L.U32 R37, R35, 0x10, RZ ;  /* 0x0000001023257819 */ /* 0x001fe400000006ff */
[----:B------:R-:W0:Y:S01]  /*32f0*/  LDS.U16 R35, [R28] ;  /* 0x000000001c237984 */ /* 0x000e220000000400 */
[----:B---3--:R-:W-:Y:S02]  /*3300*/  IMAD.U32 R34, R34, 0x10000, RZ ;  /* 0x0001000022227824 */ /* 0x008fe400078e00ff */
[----:B------:R-:W-:-:S04]  /*3310*/  FMUL.FTZ R37, R37, R36 ;  /* 0x0000002425257220 */ /* 0x000fc80000410000 */
[----:B------:R-:W-:Y:S01]  /*3320*/  F2F.BF16.F32 R34, R34 ;  /* 0x0000002200227304 */ /* 0x000fe20000202000 */
[----:B0-----:R-:W-:-:S07]  /*3330*/  SHF.L.U32 R35, R35, 0x10, RZ ;  /* 0x0000001023237819 */ /* 0x001fce00000006ff */
[----:B------:R-:W0:Y:S02]  /*3340*/  F2F.BF16.F32 R36, R35 ;  /* 0x0000002300247304 */ /* 0x000e240000202000 */
[----:B0-----:R-:W-:Y:S01]  /*3350*/  SHF.L.U32 R35, R36, 0x10, RZ ;  /* 0x0000001024237819 */ /* 0x001fe200000006ff */
[----:B------:R-:W-:-:S04]  /*3360*/  IMAD.U32 R36, R34, 0x10000, RZ ;  /* 0x0001000022247824 */ /* 0x000fc800078e00ff */
[----:B------:R-:W-:Y:S02]  /*3370*/  FMUL.FTZ R34, R36, R35 ;  /* 0x0000002324227220 */ /* 0x000fe40000410000 */
[----:B------:R-:W0:Y:S01]  /*3380*/  LDS.U16 R36, [R28+0x2] ;  /* 0x000002001c247984 */ /* 0x000e220000000400 */
[----:B------:R-:W1:Y:S02]  /*3390*/  F2F.BF16.F32 R37, R37 ;  /* 0x0000002500257304 */ /* 0x000e640000202000 */
[----:B-1----:R-:W-:-:S04]  /*33a0*/  IMAD.U32 R37, R37, 0x10000, RZ ;  /* 0x0001000025257824 */ /* 0x002fc800078e00ff */
[----:B------:R-:W-:Y:S01]  /*33b0*/  FADD.FTZ R16, R37, R16 ;  /* 0x0000001025107221 */ /* 0x000fe20000010000 */
[----:B----4-:R-:W-:Y:S01]  /*33c0*/  IMAD.U32 R37, R33, 0x10000, RZ ;  /* 0x0001000021257824 */ /* 0x010fe200078e00ff */
[----:B------:R-:W-:Y:S08]  /*33d0*/  F2F.BF16.F32 R34, R34 ;  /* 0x0000002200227304 */ /* 0x000ff00000202000 */
[----:B------:R-:W1:Y:S01]  /*33e0*/  F2F.BF16.F32 R37, R37 ;  /* 0x0000002500257304 */ /* 0x000e620000202000 */
[----:B0-----:R-:W-:-:S07]  /*33f0*/  SHF.L.U32 R36, R36, 0x10, RZ ;  /* 0x0000001024247819 */ /* 0x001fce00000006ff */
[----:B------:R-:W0:Y:S01]  /*3400*/  F2F.BF16.F32 R36, R36 ;  /* 0x0000002400247304 */ /* 0x000e220000202000 */
[----:B-1----:R-:W-:Y:S01]  /*3410*/  IMAD.U32 R33, R37, 0x10000, RZ ;  /* 0x0001000025217824 */ /* 0x002fe200078e00ff */
[----:B0-----:R-:W-:-:S05]  /*3420*/  SHF.L.U32 R35, R36, 0x10, RZ ;  /* 0x0000001024237819 */ /* 0x001fca00000006ff */
[----:B------:R-:W-:Y:S01]  /*3430*/  FMUL.FTZ R33, R33, R35 ;  /* 0x0000002321217220 */ /* 0x000fe20000410000 */
[----:B------:R-:W-:-:S05]  /*3440*/  SHF.L.U32 R35, R34, 0x10, RZ ;  /* 0x0000001022237819 */ /* 0x000fca00000006ff */
[----:B------:R-:W-:Y:S02]  /*3450*/  FADD.FTZ R16, R16, R35 ;  /* 0x0000002310107221 */ /* 0x000fe40000010000 */
[----:B------:R-:W0:Y:S01]  /*3460*/  LDS.U16 R35, [R28+0x4] ;  /* 0x000004001c237984 */ /* 0x000e220000000400 */
[----:B-----5:R-:W-:-:S06]  /*3470*/  SHF.L.U32 R32, R32, 0x10, RZ ;  /* 0x0000001020207819 */ /* 0x020fcc00000006ff */
[----:B------:R-:W1:Y:S01]  /*3480*/  F2F.BF16.F32 R32, R32 ;  /* 0x0000002000207304 */ /* 0x000e620000202000 */
[----:B------:R-:W-:Y:S02]  /*3490*/  VIADD R30, R30, 0xfffffffc ;  /* 0xfffffffc1e1e7836 */ /* 0x000fe40000000000 */
[----:B0-----:R-:W-:-:S06]  /*34a0*/  IMAD.U32 R35, R35, 0x10000, RZ ;  /* 0x0001000023237824 */ /* 0x001fcc00078e00ff */
[----:B------:R-:W0:Y:S01]  /*34b0*/  F2F.BF16.F32 R35, R35 ;  /* 0x0000002300237304 */ /* 0x000e220000202000 */
[----:B-1----:R-:W-:-:S07]  /*34c0*/  SHF.L.U32 R36, R32, 0x10, RZ ;  /* 0x0000001020247819 */ /* 0x002fce00000006ff */
[----:B------:R-:W1:Y:S01]  /*34d0*/  F2F.BF16.F32 R33, R33 ;  /* 0x0000002100217304 */ /* 0x000e620000202000 */
[----:B0-----:R-:W-:-:S04]  /*34e0*/  IMAD.U32 R37, R35, 0x10000, RZ ;  /* 0x0001000023257824 */ /* 0x001fc800078e00ff */
[----:B------:R-:W-:Y:S01]  /*34f0*/  FMUL.FTZ R36, R36, R37 ;  /* 0x0000002524247220 */ /* 0x000fe20000410000 */
[----:B------:R-:W-:-:S05]  /*3500*/  ISETP.NE.AND P3, PT, R30, 0x2, PT ;  /* 0x000000021e00780c */ /* 0x000fca0003f65270 */
[----:B------:R-:W0:Y:S01]  /*3510*/  F2F.BF16.F32 R36, R36 ;  /* 0x0000002400247304 */ /* 0x000e220000202000 */
[----:B-1----:R-:W-:Y:S01]  /*3520*/  IMAD.U32 R35, R33, 0x10000, RZ ;  /* 0x0001000021237824 */ /* 0x002fe200078e00ff */
[----:B------:R-:W-:-:S03]  /*3530*/  IADD3 R6, P4, R6, 0x8, RZ ;  /* 0x0000000806067810 */ /* 0x000fc60007f9e0ff */
[----:B------:R-:W-:Y:S01]  /*3540*/  FADD.FTZ R16, R16, R35 ;  /* 0x0000002310107221 */ /* 0x000fe20000010000 */
[----:B------:R-:W-:Y:S01]  /*3550*/  IADD3.X R7, RZ, R7, RZ, P4, !PT ;  /* 0x00000007ff077210 */ /* 0x000fe200027fe4ff */
[----:B------:R-:W-:Y:S01]  /*3560*/  VIADD R17, R17, 0x4 ;  /* 0x0000000411117836 */ /* 0x000fe20000000000 */
[----:B------:R-:W-:Y:S02]  /*3570*/  IADD3 R28, R28, 0x8, RZ ;  /* 0x000000081c1c7810 */ /* 0x000fe40007ffe0ff */
[----:B0-----:R-:W-:-:S05]  /*3580*/  SHF.L.U32 R37, R36, 0x10, RZ ;  /* 0x0000001024257819 */ /* 0x001fca00000006ff */
[----:B------:R-:W-:Y:S01]  /*3590*/  FADD.FTZ R16, R16, R37 ;  /* 0x0000002510107221 */ /* 0x000fe20000010000 */
[----:B------:R-:W-:Y:S06]  /*35a0*/  @P3 BRA `(.L_x_509) ;  /* 0xfffffffc00243947 */ /* 0x000fec000383ffff */
.L_x_508:
[----:B------:R-:W-:Y:S05]  /*35b0*/  BSYNC B2 ;  /* 0x0000000000027941 */ /* 0x000fea0003800000 */
.L_x_507:
[----:B------:R-:W-:Y:S05]  /*35c0*/  @!P0 BRA `(.L_x_506) ;  /* 0x0000000000a48947 */ /* 0x000fea0003800000 */
[----:B------:R-:W-:-:S05]  /*35d0*/  IMAD.WIDE R12, R17, 0x2, R12 ;  /* 0x00000002110c7825 */ /* 0x000fca00078e020c */
[----:B------:R-:W2:Y:S01]  /*35e0*/  LDG.E.U16 R7, desc[UR8][R12.64] ;  /* 0x000000080c077981 */ /* 0x000ea2000c1e1500 */
[----:B------:R-:W-:Y:S01]  /*35f0*/  IMAD R17, R17, 0x2, R8 ;  /* 0x0000000211117824 */ /* 0x000fe200078e0208 */
[----:B------:R-:W-:-:S04]  /*3600*/  ISETP.NE.AND P0, PT, R19, 0x1, PT ;  /* 0x000000011300780c */ /* 0x000fc80003f05270 */
[----:B------:R-:W0:Y:S02]  /*3610*/  LDS.U16 R6, [R17] ;  /* 0x0000000011067984 */ /* 0x000e240000000400 */
        /* <DEDUP_REMOVED lines=8> */
[----:B0-----:R-:W-:-:S05]  /*36a0*/  SHF.L.U32 R33, R28, 0x10, RZ ;  /* 0x000000101c217819 */ /* 0x001fca00000006ff */
[----:B------:R-:W-:Y:S01]  /*36b0*/  FADD.FTZ R16, R16, R33 ;  /* 0x0000002110107221 */ /* 0x000fe20000010000 */
[----:B------:R-:W-:Y:S06]  /*36c0*/  @!P0 BRA `(.L_x_506) ;  /* 0x0000000000648947 */ /* 0x000fec0003800000 */
[----:B------:R-:W-:Y:S01]  /*36d0*/  ISETP.NE.AND P0, PT, R19, 0x2, PT ;  /* 0x000000021300780c */ /* 0x000fe20003f05270 */
[----:B------:R-:W2:Y:S04]  /*36e0*/  LDG.E.U16 R7, desc[UR8][R12.64+0x2] ;  /* 0x000002080c077981 */ /* 0x000ea8000c1e1500 */
[----:B------:R-:W0:Y:S08]  /*36f0*/  LDS.U16 R6, [R17+0x2] ;  /* 0x0000020011067984 */ /* 0x000e300000000400 */
[----:B------:R1:W3:Y:S04]  /*3700*/  @P0 LDG.E.U16 R30, desc[UR8][R12.64+0x4] ;  /* 0x000004080c1e0981 */ /* 0x0002e8000c1e1500 */
[----:B------:R-:W4:Y:S01]  /*3710*/  @P0 LDS.U16 R28, [R17+0x4] ;  /* 0x00000400111c0984 */ /* 0x000f220000000400 */
[----:B0-----:R-:W-:-:S06]  /*3720*/  IMAD.U32 R6, R6, 0x10000, RZ ;  /* 0x0001000006067824 */ /* 0x001fcc00078e00ff */
[----:B------:R-:W1:Y:S01]  /*3730*/  F2F.BF16.F32 R6, R6 ;  /* 0x0000000600067304 */ /* 0x000e620000202000 */
[----:B----4-:R-:W-:-:S07]  /*3740*/  @P0 IMAD.U32 R28, R28, 0x10000, RZ ;  /* 0x000100001c1c0824 */ /* 0x010fce00078e00ff */
[----:B------:R-:W-:Y:S01]  /*3750*/  @P0 F2F.BF16.F32 R28, R28 ;  /* 0x0000001c001c0304 */ /* 0x000fe20000202000 */
[----:B-1----:R-:W-:Y:S01]  /*3760*/  IMAD.U32 R13, R6, 0x10000, RZ ;  /* 0x00010000060d7824 */ /* 0x002fe200078e00ff */
[----:B--2---:R-:W-:-:S06]  /*3770*/  SHF.L.U32 R7, R7, 0x10, RZ ;  /* 0x0000001007077819 */ /* 0x004fcc00000006ff */
[----:B------:R-:W0:Y:S01]  /*3780*/  F2F.BF16.F32 R7, R7 ;  /* 0x0000000700077304 */ /* 0x000e220000202000 */
[----:B---3--:R-:W-:-:S07]  /*3790*/  @P0 SHF.L.U32 R30, R30, 0x10, RZ ;  /* 0x000000101e1e0819 */ /* 0x008fce00000006ff */
[----:B------:R-:W1:Y:S01]  /*37a0*/  @P0 F2F.BF16.F32 R30, R30 ;  /* 0x0000001e001e0304 */ /* 0x000e620000202000 */
[----:B0-----:R-:W-:-:S05]  /*37b0*/  SHF.L.U32 R12, R7, 0x10, RZ ;  /* 0x00000010070c7819 */ /* 0x001fca00000006ff */
[----:B------:R-:W-:Y:S01]  /*37c0*/  FMUL.FTZ R12, R12, R13 ;  /* 0x0000000d0c0c7220 */ /* 0x000fe20000410000 */
[----:B------:R-:W-:-:S05]  /*37d0*/  @P0 IMAD.U32 R13, R28, 0x10000, RZ ;  /* 0x000100001c0d0824 */ /* 0x000fca00078e00ff */
[----:B------:R-:W0:Y:S01]  /*37e0*/  F2F.BF16.F32 R12, R12 ;  /* 0x0000000c000c7304 */ /* 0x000e220000202000 */
[----:B-1----:R-:W-:-:S05]  /*37f0*/  @P0 SHF.L.U32 R6, R30, 0x10, RZ ;  /* 0x000000101e060819 */ /* 0x002fca00000006ff */
[----:B------:R-:W-:-:S06]  /*3800*/  @P0 FMUL.FTZ R6, R6, R13 ;  /* 0x0000000d06060220 */ /* 0x000fcc0000410000 */
[----:B------:R-:W1:Y:S01]  /*3810*/  @P0 F2F.BF16.F32 R6, R6 ;  /* 0x0000000600060304 */ /* 0x000e620000202000 */
[----:B0-----:R-:W-:-:S04]  /*3820*/  IMAD.U32 R7, R12, 0x10000, RZ ;  /* 0x000100000c077824 */ /* 0x001fc800078e00ff */
[----:B------:R-:W-:Y:S01]  /*3830*/  FADD.FTZ R16, R16, R7 ;  /* 0x0000000710107221 */ /* 0x000fe20000010000 */
[----:B-1----:R-:W-:-:S05]  /*3840*/  @P0 SHF.L.U32 R13, R6, 0x10, RZ ;  /* 0x00000010060d0819 */ /* 0x002fca00000006ff */
[----:B------:R-:W-:-:S07]  /*3850*/  @P0 FADD.FTZ R16, R16, R13 ;  /* 0x0000000d10100221 */ /* 0x000fce0000010000 */
.L_x_506:
[----:B------:R-:W-:Y:S05]  /*3860*/  BSYNC B1 ;  /* 0x0000000000017941 */ /* 0x000fea0003800000 */
.L_x_505:
[----:B------:R-:W-:Y:S01]  /*3870*/  F2FP.BF16.F32.PACK_AB R16, RZ, R16 ;  /* 0x00000010ff10723e */ /* 0x000fe200000010ff */
[C---:B------:R-:W-:Y:S01]  /*3880*/  IMAD R6, R31.reuse, 0x2, R0 ;  /* 0x000000021f067824 */ /* 0x040fe200078e0200 */
[----:B------:R-:W-:-:S04]  /*3890*/  IADD3 R31, R31, 0x1, RZ ;  /* 0x000000011f1f7810 */ /* 0x000fc80007ffe0ff */
[----:B------:R0:W-:Y:S01]  /*38a0*/  STS.U16 [R6], R16 ;  /* 0x0000001006007388 */ /* 0x0001e20000000400 */
[----:B------:R-:W-:-:S13]  /*38b0*/  ISETP.GE.AND P0, PT, R31, R24, PT ;  /* 0x000000181f00720c */ /* 0x000fda0003f06270 */
[----:B0-----:R-:W-:Y:S05]  /*38c0*/  @!P0 BRA `(.L_x_510) ;  /* 0xfffffff400c88947 */ /* 0x001fea000383ffff */
.L_x_504:
[----:B------:R-:W-:Y:S05]  /*38d0*/  BSYNC B0 ;  /* 0x0000000000007941 */ /* 0x000fea0003800000 */
.L_x_503:
[----:B------:R-:W0:Y:S01]  /*38e0*/  LDS.U16 R5, [R26] ;  /* 0x000000001a057984 */ /* 0x000e220000000400 */
[----:B------:R-:W-:Y:S01]  /*38f0*/  ISETP.GE.AND P0, PT, R24, 0x2, PT ;  /* 0x000000021800780c */ /* 0x000fe20003f06270 */
[----:B------:R-:W-:Y:S02]  /*3900*/  BSSY B2, `(.L_x_511) ;  /* 0x00001b0000027945 */ /* 0x000fe40003800000 */
[----:B------:R-:W1:Y:S01]  /*3910*/  LDS.U16 R4, [R0] ;  /* 0x0000000000047984 */ /* 0x000e620000000400 */
[----:B0-----:R-:W-:Y:S01]  /*3920*/  SHF.L.U32 R5, R5, 0x10, RZ ;  /* 0x0000001005057819 */ /* 0x001fe200000006ff */
[----:B-1----:R-:W-:-:S05]  /*3930*/  IMAD.U32 R4, R4, 0x10000, RZ ;  /* 0x0001000004047824 */ /* 0x002fca00078e00ff */
[----:B------:R-:W0:Y:S08]  /*3940*/  F2F.BF16.F32 R5, R5 ;  /* 0x0000000500057304 */ /* 0x000e300000202000 */
[----:B------:R-:W1:Y:S01]  /*3950*/  F2F.BF16.F32 R4, R4 ;  /* 0x0000000400047304 */ /* 0x000e620000202000 */
[----:B0-----:R-:W-:Y:S01]  /*3960*/  SHF.L.U32 R7, R5, 0x10, RZ ;  /* 0x0000001005077819 */ /* 0x001fe200000006ff */
[----:B-1----:R-:W-:-:S04]  /*3970*/  IMAD.U32 R6, R4, 0x10000, RZ ;  /* 0x0001000004067824 */ /* 0x002fc800078e00ff */
[----:B------:R-:W-:-:S06]  /*3980*/  FMUL.FTZ R6, R6, R7 ;  /* 0x0000000706067220 */ /* 0x000fcc0000410000 */
[----:B------:R-:W0:Y:S02]  /*3990*/  F2F.BF16.F32 R6, R6 ;  /* 0x0000000600067304 */ /* 0x000e240000202000 */
[----:B0-----:R-:W-:Y:S01]  /*39a0*/  IMAD.U32 R12, R6, 0x10000, RZ ;  /* 0x00010000060c7824 */ /* 0x001fe200078e00ff */
[----:B------:R-:W-:Y:S06]  /*39b0*/  @!P0 BRA `(.L_x_512) ;  /* 0x0000001800908947 */ /* 0x000fec0003800000 */
[----:B------:R-:W-:Y:S01]  /*39c0*/  BSSY B1, `(.L_x_513) ;  /* 0x0000177000017945 */ /* 0x000fe20003800000 */
[----:B------:R-:W-:-:S03]  /*39d0*/  HFMA2.MMA R5, -RZ, RZ, 0, 5.9604644775390625e-08 ;  /* 0x00000001ff057435 */ /* 0x000fc600000001ff */
[----:B------:R-:W-:Y:S08]  /*39e0*/  @!P2 BRA `(.L_x_514) ;  /* 0x0000001400d0a947 */ /* 0x000ff00003800000 */
[----:B------:R-:W-:Y:S01]  /*39f0*/  ISETP.GT.AND P0, PT, R25, RZ, PT ;  /* 0x000000ff1900720c */ /* 0x000fe20003f04270 */
[----:B------:R-:W-:Y:S01]  /*3a00*/  BSSY B0, `(.L_x_515) ;  /* 0x000013c000007945 */ /* 0x000fe20003800000 */
[----:B------:R-:W-:Y:S01]  /*3a10*/  IMAD.MOV.U32 R5, RZ, RZ, 0x1 ;  /* 0x00000001ff057424 */ /* 0x000fe200078e00ff */
[----:B------:R-:W-:-:S10]  /*3a20*/  MOV R4, R25 ;  /* 0x0000001900047202 */ /* 0x000fd40000000f00 */
[----:B------:R-:W-:Y:S05]  /*3a30*/  @!P0 BRA `(.L_x_516) ;  /* 0x0000001000e08947 */ /* 0x000fea0003800000 */
[----:B------:R-:W-:Y:S01]  /*3a40*/  ISETP.GT.AND P3, PT, R4, 0xc, PT ;  /* 0x0000000c0400780c */ /* 0x000fe20003f64270 */
[----:B------:R-:W-:Y:S01]  /*3a50*/  BSSY B3, `(.L_x_517) ;  /* 0x00000ca000037945 */ /* 0x000fe20003800000 */
[----:B------:R-:W-:-:S11]  /*3a60*/  PLOP3.LUT P0, PT, PT, PT, PT, 0x80, 0x0 ;  /* 0x000000000000781c */ /* 0x000fd60003f0f070 */
[----:B------:R-:W-:Y:S05]  /*3a70*/  @!P3 BRA `(.L_x_518) ;  /* 0x0000000c001cb947 */ /* 0x000fea0003800000 */
[----:B------:R-:W-:-:S13]  /*3a80*/  PLOP3.LUT P0, PT, PT, PT, PT, 0x8, 0x0 ;  /* 0x000000000000781c */ /* 0x000fda0003f0e170 */
.L_x_519:
[C---:B------:R-:W-:Y:S01]  /*3a90*/  LEA R7, R5.reuse, R0, 0x1 ;  /* 0x0000000005077211 */ /* 0x040fe200078e08ff */
[C---:B------:R-:W-:Y:S02]  /*3aa0*/  IMAD R6, R5.reuse, 0x2, R26 ;  /* 0x0000000205067824 */ /* 0x040fe400078e021a */
[----:B------:R-:W-:Y:S02]  /*3ab0*/  VIADD R4, R4, 0xfffffff0 ;  /* 0xfffffff004047836 */ /* 0x000fe40000000000 */
[----:B------:R-:W0:Y:S01]  /*3ac0*/  LDS.U16 R16, [R7] ;  /* 0x0000000007107984 */ /* 0x000e220000000400 */
[----:B------:R-:W-:Y:S02]  /*3ad0*/  VIADD R5, R5, 0x10 ;  /* 0x0000001005057836 */ /* 0x000fe40000000000 */
[----:B------:R-:W-:Y:S01]  /*3ae0*/  ISETP.GT.AND P3, PT, R4, 0xc, PT ;  /* 0x0000000c0400780c */ /* 0x000fe20003f64270 */
[----:B------:R-:W1:Y:S04]  /*3af0*/  LDS.U16 R13, [R6] ;  /* 0x00000000060d7984 */ /* 0x000e680000000400 */
[----:B------:R-:W2:Y:S04]  /*3b00*/  LDS.U16 R30, [R7+0x2] ;  /* 0x00000200071e7984 */ /* 0x000ea80000000400 */
[----:B------:R-:W3:Y:S04]  /*3b10*/  LDS.U16 R29, [R6+0x2] ;  /* 0x00000200061d7984 */ /* 0x000ee80000000400 */
[----:B------:R-:W-:Y:S01]  /*3b20*/  LDS.U16 R35, [R6+0xa] ;  /* 0x00000a0006237984 */ /* 0x000fe20000000400 */
[----:B0-----:R-:W-:-:S03]  /*3b30*/  SHF.L.U32 R28, R16, 0x10, RZ ;  /* 0x00000010101c7819 */ /* 0x001fc600000006ff */
[----:B------:R-:W0:Y:S01]  /*3b40*/  LDS.U16 R16, [R6+0x4] ;  /* 0x0000040006107984 */ /* 0x000e220000000400 */
[----:B-1----:R-:W-:Y:S02]  /*3b50*/  IMAD.U32 R17, R13, 0x10000, RZ ;  /* 0x000100000d117824 */ /* 0x002fe400078e00ff */
[----:B------:R-:W1:Y:S01]  /*3b60*/  F2F.BF16.F32 R28, R28 ;  /* 0x0000001c001c7304 */ /* 0x000e620000202000 */
[----:B------:R-:W4:Y:S01]  /*3b70*/  LDS.U16 R13, [R7+0x4] ;  /* 0x00000400070d7984 */ /* 0x000f220000000400 */
[----:B--2---:R-:W-:Y:S01]  /*3b80*/  SHF.L.U32 R33, R30, 0x10, RZ ;  /* 0x000000101e217819 */ /* 0x004fe200000006ff */
[----:B---3--:R-:W-:-:S05]  /*3b90*/  IMAD.U32 R32, R29, 0x10000, RZ ;  /* 0x000100001d207824 */ /* 0x008fca00078e00ff */
[----:B------:R-:W2:Y:S01]  /*3ba0*/  F2F.BF16.F32 R17, R17 ;  /* 0x0000001100117304 */ /* 0x000ea20000202000 */
[----:B------:R-:W3:Y:S01]  /*3bb0*/  LDS.U16 R29, [R6+0x6] ;  /* 0x00000600061d7984 */ /* 0x000ee20000000400 */
[----:B-1----:R-:W-:-:S06]  /*3bc0*/  SHF.L.U32 R30, R28, 0x10, RZ ;  /* 0x000000101c1e7819 */ /* 0x002fcc00000006ff */
[----:B------:R-:W1:Y:S01]  /*3bd0*/  F2F.BF16.F32 R33, R33 ;  /* 0x0000002100217304 */ /* 0x000e620000202000 */
[----:B--2---:R-:W-:-:S07]  /*3be0*/  IMAD.U32 R31, R17, 0x10000, RZ ;  /* 0x00010000111f7824 */ /* 0x004fce00078e00ff */
[----:B------:R-:W2:Y:S01]  /*3bf0*/  F2F.BF16.F32 R32, R32 ;  /* 0x0000002000207304 */ /* 0x000ea20000202000 */
[----:B------:R-:W-:Y:S01]  /*3c00*/  FMUL.FTZ R31, R30, R31 ;  /* 0x0000001f1e1f7220 */ /* 0x000fe20000410000 */
[----:B-1----:R-:W-:-:S06]  /*3c10*/  SHF.L.U32 R17, R33, 0x10, RZ ;  /* 0x0000001021117819 */ /* 0x002fcc00000006ff */
[----:B------:R-:W1:Y:S01]  /*3c20*/  F2F.BF16.F32 R31, R31 ;  /* 0x0000001f001f7304 */ /* 0x000e620000202000 */
[----:B0-----:R-:W-:Y:S02]  /*3c30*/  IMAD.U32 R30, R16, 0x10000, RZ ;  /* 0x00010000101e7824 */ /* 0x001fe400078e00ff */
[----:B------:R-:W0:Y:S01]  /*3c40*/  LDS.U16 R16, [R7+0x8] ;  /* 0x0000080007107984 */ /* 0x000e220000000400 */
[----:B--2---:R-:W-:Y:S02]  /*3c50*/  IMAD.U32 R28, R32, 0x10000, RZ ;  /* 0x00010000201c7824 */ /* 0x004fe400078e00ff */
[----:B----4-:R-:W-:Y:S02]  /*3c60*/  IMAD.U32 R36, R13, 0x10000, RZ ;  /* 0x000100000d247824 */ /* 0x010fe400078e00ff */
[----:B------:R-:W2:Y:S01]  /*3c70*/  F2F.BF16.F32 R30, R30 ;  /* 0x0000001e001e7304 */ /* 0x000ea20000202000 */
[----:B------:R-:W-:Y:S02]  /*3c80*/  FMUL.FTZ R32, R17, R28 ;  /* 0x0000001c11207220 */ /* 0x000fe40000410000 */
[----:B------:R-:W4:Y:S01]  /*3c90*/  LDS.U16 R17, [R7+0x6] ;  /* 0x0000060007117984 */ /* 0x000f220000000400 */
[----:B-1----:R-:W-:-:S03]  /*3ca0*/  SHF.L.U32 R33, R31, 0x10, RZ ;  /* 0x000000101f217819 */ /* 0x002fc600000006ff */
[----:B------:R-:W1:Y:S01]  /*3cb0*/  LDS.U16 R28, [R6+0x8] ;  /* 0x00000800061c7984 */ /* 0x000e620000000400 */
[----:B------:R-:W5:Y:S01]  /*3cc0*/  F2F.BF16.F32 R32, R32 ;  /* 0x0000002000207304 */ /* 0x000f620000202000 */
[----:B---3--:R-:W-:Y:S02]  /*3cd0*/  IMAD.U32 R29, R29, 0x10000, RZ ;  /* 0x000100001d1d7824 */ /* 0x008fe400078e00ff */
[----:B------:R-:W-:Y:S01]  /*3ce0*/  FADD.FTZ R33, R33, R12 ;  /* 0x0000000c21217221 */ /* 0x000fe20000010000 */
[----:B--2---:R-:W-:-:S04]  /*3cf0*/  SHF.L.U32 R31, R30, 0x10, RZ ;  /* 0x000000101e1f7819 */ /* 0x004fc800000006ff */
[----:B------:R-:W2:Y:S01]  /*3d00*/  F2F.BF16.F32 R12, R36 ;  /* 0x00000024000c7304 */ /* 0x000ea20000202000 */
[----:B------:R-:W3:Y:S01]  /*3d10*/  LDS.U16 R30, [R7+0xc] ;  /* 0x00000c00071e7984 */ /* 0x000ee20000000400 */
[----:B-----5:R-:W-:-:S06]  /*3d20*/  SHF.L.U32 R34, R32, 0x10, RZ ;  /* 0x0000001020227819 */ /* 0x020fcc00000006ff */
[----:B------:R-:W5:Y:S01]  /*3d30*/  F2F.BF16.F32 R29, R29 ;  /* 0x0000001d001d7304 */ /* 0x000f620000202000 */
[----:B------:R-:W-:Y:S02]  /*3d40*/  FADD.FTZ R13, R33, R34 ;  /* 0x00000022210d7221 */ /* 0x000fe40000010000 */
[----:B------:R-:W3:Y:S01]  /*3d50*/  LDS.U16 R34, [R7+0xa] ;  /* 0x00000a0007227984 */ /* 0x000ee20000000400 */
[----:B--2---:R-:W-:-:S03]  /*3d60*/  IMAD.U32 R12, R12, 0x10000, RZ ;  /* 0x000100000c0c7824 */ /* 0x004fc600078e00ff */
[----:B------:R-:W2:Y:S01]  /*3d70*/  LDS.U16 R33, [R6+0xc] ;  /* 0x00000c0006217984 */ /* 0x000ea20000000400 */
[----:B------:R-:W-:Y:S01]  /*3d80*/  FMUL.FTZ R12, R12, R31 ;  /* 0x0000001f0c0c7220 */ /* 0x000fe20000410000 */
[----:B0-----:R-:W-:Y:S01]  /*3d90*/  SHF.L.U32 R32, R16, 0x10, RZ ;  /* 0x0000001010207819 */ /* 0x001fe200000006ff */
[----:B------:R-:W-:Y:S01]  /*3da0*/  IMAD.U32 R16, R35, 0x10000, RZ ;  /* 0x0001000023107824 */ /* 0x000fe200078e00ff */
[----:B-----5:R-:W-:-:S03]  /*3db0*/  SHF.L.U32 R36, R29, 0x10, RZ ;  /* 0x000000101d247819 */ /* 0x020fc600000006ff */
[----:B------:R-:W-:Y:S01]  /*3dc0*/  F2F.BF16.F32 R12, R12 ;  /* 0x0000000c000c7304 */ /* 0x000fe20000202000 */
[----:B----4-:R-:W-:Y:S02]  /*3dd0*/  SHF.L.U32 R37, R17, 0x10, RZ ;  /* 0x0000001011257819 */ /* 0x010fe400000006ff */
[----:B------:R-:W0:Y:S01]  /*3de0*/  LDS.U16 R17, [R6+0xe] ;  /* 0x00000e0006117984 */ /* 0x000e220000000400 */
[----:B-1----:R-:W-:-:S04]  /*3df0*/  IMAD.U32 R28, R28, 0x10000, RZ ;  /* 0x000100001c1c7824 */ /* 0x002fc800078e00ff */
[----:B------:R-:W1:Y:S08]  /*3e00*/  F2F.BF16.F32 R31, R37 ;  /* 0x00000025001f7304 */ /* 0x000e700000202000 */
[----:B------:R-:W4:Y:S01]  /*3e10*/  F2F.BF16.F32 R28, R28 ;  /* 0x0000001c001c7304 */ /* 0x000f220000202000 */
[----:B---3--:R-:W-:Y:S01]  /*3e20*/  SHF.L.U32 R29, R30, 0x10, RZ ;  /* 0x000000101e1d7819 */ /* 0x008fe200000006ff */
[----:B-1----:R-:W-:-:S06]  /*3e30*/  IMAD.U32 R31, R31, 0x10000, RZ ;  /* 0x000100001f1f7824 */ /* 0x002fcc00078e00ff */
[----:B------:R-:W1:Y:S01]  /*3e40*/  F2F.BF16.F32 R32, R32 ;  /* 0x0000002000207304 */ /* 0x000e620000202000 */
[----:B------:R-:W-:Y:S01]  /*3e50*/  FMUL.FTZ R30, R31, R36 ;  /* 0x000000241f1e7220 */ /* 0x000fe20000410000 */
[----:B------:R-:W-:Y:S01]  /*3e60*/  SHF.L.U32 R34, R34, 0x10, RZ ;  /* 0x0000001022227819 */ /* 0x000fe200000006ff */
[----:B----4-:R-:W-:-:S05]  /*3e70*/  IMAD.U32 R31, R28, 0x10000, RZ ;  /* 0x000100001c1f7824 */ /* 0x010fca00078e00ff */
[----:B------:R-:W3:Y:S01]  /*3e80*/  F2F.BF16.F32 R16, R16 ;  /* 0x0000001000107304 */ /* 0x000ee20000202000 */
[----:B------:R-:W4:Y:S01]  /*3e90*/  LDS.U16 R28, [R7+0xe] ;  /* 0x00000e00071c7984 */ /* 0x000f220000000400 */
[----:B--2---:R-:W-:Y:S01]  /*3ea0*/  IMAD.U32 R33, R33, 0x10000, RZ ;  /* 0x0001000021217824 */ /* 0x004fe200078e00ff */
[----:B-1----:R-:W-:-:S05]  /*3eb0*/  SHF.L.U32 R32, R32, 0x10, RZ ;  /* 0x0000001020207819 */ /* 0x002fca00000006ff */
[----:B------:R-:W1:Y:S01]  /*3ec0*/  F2F.BF16.F32 R34, R34 ;  /* 0x0000002200227304 */ /* 0x000e620000202000 */
[----:B------:R-:W-:Y:S01]  /*3ed0*/  FMUL.FTZ R32, R32, R31 ;  /* 0x0000001f20207220 */ /* 0x000fe20000410000 */
[----:B0-----:R-:W-:Y:S01]  /*3ee0*/  IMAD.U32 R17, R17, 0x10000, RZ ;  /* 0x0001000011117824 */ /* 0x001fe200078e00ff */
[----:B------:R-:W0:Y:S01]  /*3ef0*/  LDS.U16 R31, [R6+0x10] ;  /* 0x00001000061f7984 */ /* 0x000e220000000400 */
[----:B---3--:R-:W-:-:S04]  /*3f00*/  SHF.L.U32 R35, R16, 0x10, RZ ;  /* 0x0000001010237819 */ /* 0x008fc800000006ff */
[----:B------:R-:W2:Y:S01]  /*3f10*/  F2F.BF16.F32 R33, R33 ;  /* 0x0000002100217304 */ /* 0x000ea20000202000 */
[----:B------:R-:W3:Y:S01]  /*3f20*/  LDS.U16 R16, [R7+0x10] ;  /* 0x0000100007107984 */ /* 0x000ee20000000400 */
[----:B-1----:R-:W-:-:S06]  /*3f30*/  IMAD.U32 R34, R34, 0x10000, RZ ;  /* 0x0001000022227824 */ /* 0x002fcc00078e00ff */
[----:B------:R-:W1:Y:S01]  /*3f40*/  F2F.BF16.F32 R29, R29 ;  /* 0x0000001d001d7304 */ /* 0x000e620000202000 */
[----:B------:R-:W-:Y:S01]  /*3f50*/  FMUL.FTZ R34, R34, R35 ;  /* 0x0000002322227220 */ /* 0x000fe20000410000 */
[----:B--2---:R-:W-:-:S06]  /*3f60*/  SHF.L.U32 R36, R33, 0x10, RZ ;  /* 0x0000001021247819 */ /* 0x004fcc00000006ff */
[----:B------:R-:W2:Y:S01]  /*3f70*/  F2F.BF16.F32 R30, R30 ;  /* 0x0000001e001e7304 */ /* 0x000ea20000202000 */
[----:B-1----:R-:W-:-:S07]  /*3f80*/  IMAD.U32 R29, R29, 0x10000, RZ ;  /* 0x000100001d1d7824 */ /* 0x002fce00078e00ff */
[----:B------:R-:W1:Y:S01]  /*3f90*/  F2F.BF16.F32 R32, R32 ;  /* 0x0000002000207304 */ /* 0x000e620000202000 */
[----:B----4-:R-:W-:Y:S01]  /*3fa0*/  SHF.L.U32 R37, R28, 0x10, RZ ;  /* 0x000000101c257819 */ /* 0x010fe200000006ff */
[----:B------:R-:W-:Y:S01]  /*3fb0*/  FMUL.FTZ R35, R29, R36 ;  /* 0x000000241d237220 */ /* 0x000fe20000410000 */
[----:B------:R-:W-:Y:S01]  /*3fc0*/  SHF.L.U32 R36, R12, 0x10, RZ ;  /* 0x000000100c247819 */ /* 0x000fe200000006ff */
[----:B------:R-:W4:Y:S04]  /*3fd0*/  LDS.U16 R28, [R6+0x12] ;  /* 0x00001200061c7984 */ /* 0x000f280000000400 */
[----:B------:R5:W5:Y:S01]  /*3fe0*/  F2F.BF16.F32 R29, R34 ;  /* 0x00000022001d7304 */ /* 0x000b620000202000 */
[----:B------:R-:W-:Y:S01]  /*3ff0*/  FADD.FTZ R13, R13, R36 ;  /* 0x000000240d0d7221 */ /* 0x000fe20000010000 */
[----:B--2---:R-:W-:-:S04]  /*4000*/  IMAD.U32 R36, R30, 0x10000, RZ ;  /* 0x000100001e247824 */ /* 0x004fc800078e00ff */
[----:B------:R-:W-:Y:S01]  /*4010*/  FADD.FTZ R36, R13, R36 ;  /* 0x000000240d247221 */ /* 0x000fe20000010000 */
[----:B0-----:R-:W-:Y:S01]  /*4020*/  SHF.L.U32 R30, R31, 0x10, RZ ;  /* 0x000000101f1e7819 */ /* 0x001fe200000006ff */
[----:B------:R-:W0:Y:S01]  /*4030*/  F2F.BF16.F32 R12, R35 ;  /* 0x00000023000c7304 */ /* 0x000e220000202000 */
[----:B-1----:R-:W-:Y:S01]  /*4040*/  IMAD.U32 R33, R32, 0x10000, RZ ;  /* 0x0001000020217824 */ /* 0x002fe200078e00ff */
[----:B---3--:R-:W-:Y:S01]  /*4050*/  SHF.L.U32 R16, R16, 0x10, RZ ;  /* 0x0000001010107819 */ /* 0x008fe200000006ff */
[----:B-----5:R-:W1:Y:S02]  /*4060*/  LDS.U16 R34, [R7+0x14] ;  /* 0x0000140007227984 */ /* 0x020e640000000400 */
[----:B------:R-:W-:Y:S01]  /*4070*/  FADD.FTZ R33, R36, R33 ;  /* 0x0000002124217221 */ /* 0x000fe20000010000 */
[----:B------:R-:W-:Y:S02]  /*4080*/  IMAD.U32 R32, R29, 0x10000, RZ ;  /* 0x000100001d207824 */ /* 0x000fe400078e00ff */
[----:B------:R-:W2:Y:S01]  /*4090*/  F2F.BF16.F32 R13, R37 ;  /* 0x00000025000d7304 */ /* 0x000ea20000202000 */
[----:B------:R-:W-:Y:S01]  /*40a0*/  LDS.U16 R31, [R6+0x18] ;  /* 0x00001800061f7984 */ /* 0x000fe20000000400 */
[----:B------:R-:W-:-:S03]  /*40b0*/  FADD.FTZ R29, R33, R32 ;  /* 0x00000020211d7221 */ /* 0x000fc60000010000 */
[----:B------:R-:W3:Y:S01]  /*40c0*/  LDS.U16 R32, [R7+0x12] ;  /* 0x0000120007207984 */ /* 0x000ee20000000400 */
[----:B0-----:R-:W-:Y:S02]  /*40d0*/  SHF.L.U32 R12, R12, 0x10, RZ ;  /* 0x000000100c0c7819 */ /* 0x001fe400000006ff */
[----:B------:R-:W0:Y:S01]  /*40e0*/  F2F.BF16.F32 R17, R17 ;  /* 0x0000001100117304 */ /* 0x000e220000202000 */
[----:B------:R-:W5:Y:S02]  /*40f0*/  LDS.U16 R33, [R6+0x14] ;  /* 0x0000140006217984 */ /* 0x000f640000000400 */
[----:B------:R-:W-:Y:S02]  /*4100*/  FADD.FTZ R12, R29, R12 ;  /* 0x0000000c1d0c7221 */ /* 0x000fe40000010000 */
[----:B------:R-:W5:Y:S01]  /*4110*/  LDS.U16 R29, [R6+0x16] ;  /* 0x00001600061d7984 */ /* 0x000f620000000400 */
[----:B--2---:R-:W-:Y:S02]  /*4120*/  SHF.L.U32 R13, R13, 0x10, RZ ;  /* 0x000000100d0d7819 */ /* 0x004fe400000006ff */
[----:B------:R-:W2:Y:S01]  /*4130*/  F2F.BF16.F32 R30, R30 ;  /* 0x0000001e001e7304 */ /* 0x000ea20000202000 */
[----:B----4-:R-:W-:Y:S01]  /*4140*/  SHF.L.U32 R28, R28, 0x10, RZ ;  /* 0x000000101c1c7819 */ /* 0x010fe200000006ff */
[----:B0-----:R-:W-:-:S06]  /*4150*/  IMAD.U32 R36, R17, 0x10000, RZ ;  /* 0x0001000011247824 */ /* 0x001fcc00078e00ff */
[----:B------:R-:W0:Y:S01]  /*4160*/  F2F.BF16.F32 R16, R16 ;  /* 0x0000001000107304 */ /* 0x000e220000202000 */
[----:B------:R-:W-:Y:S01]  /*4170*/  FMUL.FTZ R13, R13, R36 ;  /* 0x000000240d0d7220 */ /* 0x000fe20000410000 */
[----:B--2---:R-:W-:-:S06]  /*4180*/  SHF.L.U32 R36, R30, 0x10, RZ ;  /* 0x000000101e247819 */ /* 0x004fcc00000006ff */
[----:B------:R-:W2:Y:S01]  /*4190*/  F2F.BF16.F32 R28, R28 ;  /* 0x0000001c001c7304 */ /* 0x000ea20000202000 */
[----:B------:R-:W4:Y:S01]  /*41a0*/  LDS.U16 R30, [R7+0x16] ;  /* 0x00001600071e7984 */ /* 0x000f220000000400 */
[----:B-1----:R-:W-:Y:S01]  /*41b0*/  SHF.L.U32 R34, R34, 0x10, RZ ;  /* 0x0000001022227819 */ /* 0x002fe200000006ff */
[----:B0-----:R-:W-:-:S05]  /*41c0*/  IMAD.U32 R17, R16, 0x10000, RZ ;  /* 0x0001000010117824 */ /* 0x001fca00078e00ff */
[----:B------:R-:W-:Y:S01]  /*41d0*/  F2F.BF16.F32 R13, R13 ;  /* 0x0000000d000d7304 */ /* 0x000fe20000202000 */
[----:B------:R-:W-:Y:S02]  /*41e0*/  FMUL.FTZ R16, R17, R36 ;  /* 0x0000002411107220 */ /* 0x000fe40000410000 */
[----:B------:R-:W0:Y:S01]  /*41f0*/  LDS.U16 R17, [R7+0x18] ;  /* 0x0000180007117984 */ /* 0x000e220000000400 */
[----:B---3--:R-:W-:Y:S01]  /*4200*/  SHF.L.U32 R32, R32, 0x10, RZ ;  /* 0x0000001020207819 */ /* 0x008fe200000006ff */
[----:B--2---:R-:W-:-:S03]  /*4210*/  IMAD.U32 R28, R28, 0x10000, RZ ;  /* 0x000100001c1c7824 */ /* 0x004fc600078e00ff */
[----:B------:R-:W1:Y:S01]  /*4220*/  F2F.BF16.F32 R34, R34 ;  /* 0x0000002200227304 */ /* 0x000e620000202000 */
[----:B-----5:R-:W-:Y:S01]  /*4230*/  IMAD.U32 R33, R33, 0x10000, RZ ;  /* 0x0001000021217824 */ /* 0x020fe200078e00ff */
[----:B------:R-:W-:Y:S01]  /*4240*/  LDS.U16 R36, [R6+0x1e] ;  /* 0x00001e0006247984 */ /* 0x000fe20000000400 */
[----:B------:R-:W-:-:S05]  /*4250*/  SHF.L.U32 R29, R29, 0x10, RZ ;  /* 0x000000101d1d7819 */ /* 0x000fca00000006ff */
[----:B------:R-:W2:Y:S01]  /*4260*/  F2F.BF16.F32 R32, R32 ;  /* 0x0000002000207304 */ /* 0x000ea20000202000 */
[----:B-1----:R-:W-:-:S07]  /*4270*/  IMAD.U32 R34, R34, 0x10000, RZ ;  /* 0x0001000022227824 */ /* 0x002fce00078e00ff */
[----:B------:R-:W1:Y:S01]  /*4280*/  F2F.BF16.F32 R29, R29 ;  /* 0x0000001d001d7304 */ /* 0x000e620000202000 */
[----:B--2---:R-:W-:-:S07]  /*4290*/  SHF.L.U32 R37, R32, 0x10, RZ ;  /* 0x0000001020257819 */ /* 0x004fce00000006ff */
[----:B------:R-:W2:Y:S01]  /*42a0*/  F2F.BF16.F32 R33, R33 ;  /* 0x0000002100217304 */ /* 0x000ea20000202000 */
[----:B----4-:R-:W-:Y:S01]  /*42b0*/  IMAD.U32 R35, R30, 0x10000, RZ ;  /* 0x000100001e237824 */ /* 0x010fe200078e00ff */
[----:B------:R-:W-:Y:S01]  /*42c0*/  SHF.L.U32 R30, R31, 0x10, RZ ;  /* 0x000000101f1e7819 */ /* 0x000fe200000006ff */
[----:B------:R-:W-:Y:S02]  /*42d0*/  FMUL.FTZ R28, R37, R28 ;  /* 0x0000001c251c7220 */ /* 0x000fe40000410000 */
[----:B------:R-:W-:Y:S01]  /*42e0*/  LDS.U16 R37, [R6+0x1c] ;  /* 0x00001c0006257984 */ /* 0x000fe20000000400 */
[----:B-1----:R-:W-:Y:S02]  /*42f0*/  SHF.L.U32 R32, R29, 0x10, RZ ;  /* 0x000000101d207819 */ /* 0x002fe400000006ff */
[----:B------:R-:W1:Y:S01]  /*4300*/  F2F.BF16.F32 R35, R35 ;  /* 0x0000002300237304 */ /* 0x000e620000202000 */
[----:B0-----:R-:W-:Y:S02]  /*4310*/  SHF.L.U32 R31, R17, 0x10, RZ ;  /* 0x00000010111f7819 */ /* 0x001fe400000006ff */
[----:B--2---:R-:W-:-:S05]  /*4320*/  SHF.L.U32 R17, R33, 0x10, RZ ;  /* 0x0000001021117819 */ /* 0x004fca00000006ff */
[----:B------:R-:W0:Y:S01]  /*4330*/  F2F.BF16.F32 R30, R30 ;  /* 0x0000001e001e7304 */ /* 0x000e220000202000 */
[----:B------:R-:W2:Y:S01]  /*4340*/  LDS.U16 R33, [R7+0x1a] ;  /* 0x00001a0007217984 */ /* 0x000ea20000000400 */
[----:B------:R-:W-:-:S03]  /*4350*/  FMUL.FTZ R17, R34, R17 ;  /* 0x0000001122117220 */ /* 0x000fc60000410000 */
[----:B------:R-:W3:Y:S01]  /*4360*/  LDS.U16 R34, [R7+0x1c] ;  /* 0x00001c0007227984 */ /* 0x000ee20000000400 */
[----:B-1----:R-:W-:Y:S02]  /*4370*/  SHF.L.U32 R29, R35, 0x10, RZ ;  /* 0x00000010231d7819 */ /* 0x002fe400000006ff */
[----:B------:R-:W1:Y:S03]  /*4380*/  F2F.BF16.F32 R31, R31 ;  /* 0x0000001f001f7304 */ /* 0x000e660000202000 */
[----:B------:R-:W-:Y:S02]  /*4390*/  FMUL.FTZ R29, R29, R32 ;  /* 0x000000201d1d7220 */ /* 0x000fe40000410000 */
[----:B------:R-:W4:Y:S01]  /*43a0*/  LDS.U16 R32, [R6+0x1a] ;  /* 0x00001a0006207984 */ /* 0x000f220000000400 */
[----:B0-----:R-:W-:Y:S02]  /*43b0*/  IMAD.U32 R35, R30, 0x10000, RZ ;  /* 0x000100001e237824 */ /* 0x001fe400078e00ff */
[----:B------:R-:W0:Y:S01]  /*43c0*/  F2F.BF16.F32 R16, R16 ;  /* 0x0000001000107304 */ /* 0x000e220000202000 */
[----:B-1----:R-:W-:-:S07]  /*43d0*/  SHF.L.U32 R30, R31, 0x10, RZ ;  /* 0x000000101f1e7819 */ /* 0x002fce00000006ff */
[----:B------:R-:W-:Y:S01]  /*43e0*/  F2F.BF16.F32 R28, R28 ;  /* 0x0000001c001c7304 */ /* 0x000fe20000202000 */
[----:B------:R-:W-:Y:S02]  /*43f0*/  FMUL.FTZ R30, R30, R35 ;  /* 0x000000231e1e7220 */ /* 0x000fe40000410000 */
[----:B------:R-:W1:Y:S01]  /*4400*/  LDS.U16 R35, [R7+0x1e] ;  /* 0x00001e0007237984 */ /* 0x000e620000000400 */
[----:B0-----:R-:W-:-:S04]  /*4410*/  IMAD.U32 R16, R16, 0x10000, RZ ;  /* 0x0001000010107824 */ /* 0x001fc800078e00ff */
[----:B------:R-:W-:Y:S08]  /*4420*/  F2F.BF16.F32 R17, R17 ;  /* 0x0000001100117304 */ /* 0x000ff00000202000 */
[----:B------:R-:W-:Y:S01]  /*4430*/  F2F.BF16.F32 R29, R29 ;  /* 0x0000001d001d7304 */ /* 0x000fe20000202000 */
[----:B--2---:R-:W-:Y:S01]  /*4440*/  IMAD.U32 R33, R33, 0x10000, RZ ;  /* 0x0001000021217824 */ /* 0x004fe200078e00ff */
[----:B---3--:R-:W-:-:S06]  /*4450*/  SHF.L.U32 R34, R34, 0x10, RZ ;  /* 0x0000001022227819 */ /* 0x008fcc00000006ff */
[----:B------:R-:W0:Y:S01]  /*4460*/  F2F.BF16.F32 R33, R33 ;  /* 0x0000002100217304 */ /* 0x000e220000202000 */
[----:B----4-:R-:W-:Y:S02]  /*4470*/  SHF.L.U32 R31, R32, 0x10, RZ ;  /* 0x00000010201f7819 */ /* 0x010fe400000006ff */
[----:B------:R-:W-:-:S05]  /*4480*/  SHF.L.U32 R32, R37, 0x10, RZ ;  /* 0x0000001025207819 */ /* 0x000fca00000006ff */
[----:B------:R-:W2:Y:S01]  /*4490*/  F2F.BF16.F32 R34, R34 ;  /* 0x0000002200227304 */ /* 0x000ea20000202000 */
[----:B------:R-:W-:Y:S01]  /*44a0*/  IMAD.U32 R37, R36, 0x10000, RZ ;  /* 0x0001000024257824 */ /* 0x000fe200078e00ff */
[----:B0-----:R-:W-:-:S06]  /*44b0*/  SHF.L.U32 R36, R33, 0x10, RZ ;  /* 0x0000001021247819 */ /* 0x001fcc00000006ff */
[----:B------:R-:W0:Y:S01]  /*44c0*/  F2F.BF16.F32 R31, R31 ;  /* 0x0000001f001f7304 */ /* 0x000e220000202000 */
[----:B-1----:R-:W-:Y:S01]  /*44d0*/  SHF.L.U32 R7, R35, 0x10, RZ ;  /* 0x0000001023077819 */ /* 0x002fe200000006ff */
[----:B------:R-:W-:Y:S01]  /*44e0*/  IMAD.U32 R35, R13, 0x10000, RZ ;  /* 0x000100000d237824 */ /* 0x000fe200078e00ff */
[----:B--2---:R-:W-:-:S05]  /*44f0*/  SHF.L.U32 R34, R34, 0x10, RZ ;  /* 0x0000001022227819 */ /* 0x004fca00000006ff */
[----:B------:R-:W1:Y:S01]  /*4500*/  F2F.BF16.F32 R32, R32 ;  /* 0x0000002000207304 */ /* 0x000e620000202000 */
[----:B------:R-:W-:-:S04]  /*4510*/  FADD.FTZ R33, R12, R35 ;  /* 0x000000230c217221 */ /* 0x000fc80000010000 */
[----:B------:R-:W-:Y:S01]  /*4520*/  FADD.FTZ R16, R33, R16 ;  /* 0x0000001021107221 */ /* 0x000fe20000010000 */
[----:B0-----:R-:W-:Y:S02]  /*4530*/  SHF.L.U32 R31, R31, 0x10, RZ ;  /* 0x000000101f1f7819 */ /* 0x001fe400000006ff */
[----:B------:R-:W0:Y:S03]  /*4540*/  F2F.BF16.F32 R7, R7 ;  /* 0x0000000700077304 */ /* 0x000e260000202000 */
[----:B------:R-:W-:Y:S01]  /*4550*/  FMUL.FTZ R12, R36, R31 ;  /* 0x0000001f240c7220 */ /* 0x000fe20000410000 */
[----:B-1----:R-:W-:-:S04]  /*4560*/  SHF.L.U32 R13, R32, 0x10, RZ ;  /* 0x00000010200d7819 */ /* 0x002fc800000006ff */
[----:B------:R-:W1:Y:S01]  /*4570*/  F2F.BF16.F32 R6, R37 ;  /* 0x0000002500067304 */ /* 0x000e620000202000 */
[----:B------:R-:W-:Y:S01]  /*4580*/  FMUL.FTZ R34, R34, R13 ;  /* 0x0000000d22227220 */ /* 0x000fe20000410000 */
[----:B------:R-:W-:Y:S02]  /*4590*/  SHF.L.U32 R13, R28, 0x10, RZ ;  /* 0x000000101c0d7819 */ /* 0x000fe400000006ff */
[----:B0-----:R-:W-:-:S04]  /*45a0*/  SHF.L.U32 R7, R7, 0x10, RZ ;  /* 0x0000001007077819 */ /* 0x001fc800000006ff */
[----:B------:R-:W0:Y:S01]  /*45b0*/  F2F.BF16.F32 R30, R30 ;  /* 0x0000001e001e7304 */ /* 0x000e220000202000 */
[----:B------:R-:W-:Y:S01]  /*45c0*/  SHF.L.U32 R28, R17, 0x10, RZ ;  /* 0x00000010111c7819 */ /* 0x000fe200000006ff */
[----:B------:R-:W-:Y:S01]  /*45d0*/  FADD.FTZ R13, R16, R13 ;  /* 0x0000000d100d7221 */ /* 0x000fe20000010000 */
[----:B------:R-:W-:-:S03]  /*45e0*/  IMAD.U32 R16, R29, 0x10000, RZ ;  /* 0x000100001d107824 */ /* 0x000fc600078e00ff */
[----:B------:R-:W-:Y:S01]  /*45f0*/  FADD.FTZ R13, R13, R28 ;  /* 0x0000001c0d0d7221 */ /* 0x000fe20000010000 */
[----:B-1----:R-:W-:Y:S01]  /*4600*/  IMAD.U32 R32, R6, 0x10000, RZ ;  /* 0x0001000006207824 */ /* 0x002fe200078e00ff */
[----:B------:R-:W1:Y:S02]  /*4610*/  F2F.BF16.F32 R12, R12 ;  /* 0x0000000c000c7304 */ /* 0x000e640000202000 */
[----:B------:R-:W-:Y:S01]  /*4620*/  FADD.FTZ R13, R13, R16 ;  /* 0x000000100d0d7221 */ /* 0x000fe20000010000 */
[----:B------:R-:W-:Y:S01]  /*4630*/  FMUL.FTZ R32, R7, R32 ;  /* 0x0000002007207220 */ /* 0x000fe20000410000 */
[----:B0-----:R-:W-:-:S04]  /*4640*/  SHF.L.U32 R30, R30, 0x10, RZ ;  /* 0x000000101e1e7819 */ /* 0x001fc800000006ff */
[----:B------:R-:W0:Y:S01]  /*4650*/  F2F.BF16.F32 R6, R34 ;  /* 0x0000002200067304 */ /* 0x000e220000202000 */
[----:B------:R-:W-:Y:S01]  /*4660*/  FADD.FTZ R13, R13, R30 ;  /* 0x0000001e0d0d7221 */ /* 0x000fe20000010000 */
[----:B-1----:R-:W-:-:S06]  /*4670*/  SHF.L.U32 R12, R12, 0x10, RZ ;  /* 0x000000100c0c7819 */ /* 0x002fcc00000006ff */
[----:B------:R-:W1:Y:S01]  /*4680*/  F2F.BF16.F32 R32, R32 ;  /* 0x0000002000207304 */ /* 0x000e620000202000 */
[----:B------:R-:W-:Y:S01]  /*4690*/  FADD.FTZ R12, R13, R12 ;  /* 0x0000000c0d0c7221 */ /* 0x000fe20000010000 */
[----:B0-----:R-:W-:-:S05]  /*46a0*/  SHF.L.U32 R7, R6, 0x10, RZ ;  /* 0x0000001006077819 */ /* 0x001fca00000006ff */
[----:B------:R-:W-:Y:S01]  /*46b0*/  FADD.FTZ R12, R12, R7 ;  /* 0x000000070c0c7221 */ /* 0x000fe20000010000 */
[----:B-1----:R-:W-:-:S05]  /*46c0*/  SHF.L.U32 R13, R32, 0x10, RZ ;  /* 0x00000010200d7819 */ /* 0x002fca00000006ff */
[----:B------:R-:W-:Y:S01]  /*46d0*/  FADD.FTZ R12, R12, R13 ;  /* 0x0000000d0c0c7221 */ /* 0x000fe20000010000 */
[----:B------:R-:W-:Y:S06]  /*46e0*/  @P3 BRA `(.L_x_519) ;  /* 0xfffffff000e83947 */ /* 0x000fec000383ffff */
.L_x_518:
[----:B------:R-:W-:Y:S05]  /*46f0*/  BSYNC B3 ;  /* 0x0000000000037941 */ /* 0x000fea0003800000 */
.L_x_517:
[----:B------:R-:W-:Y:S01]  /*4700*/  ISETP.GT.AND P3, PT, R4, 0x4, PT ;  /* 0x000000040400780c */ /* 0x000fe20003f64270 */
[----:B------:R-:W-:-:S12]  /*4710*/  BSSY B3, `(.L_x_520) ;  /* 0x0000067000037945 */ /* 0x000fd80003800000 */
[----:B------:R-:W-:Y:S05]  /*4720*/  @!P3 BRA `(.L_x_521) ;  /* 0x000000040094b947 */ /* 0x000fea0003800000 */
[C---:B------:R-:W-:Y:S02]  /*4730*/  LEA R35, R5.reuse, R0, 0x1 ;  /* 0x0000000005237211 */ /* 0x040fe400078e08ff */
[C---:B------:R-:W-:Y:S02]  /*4740*/  LEA R36, R5.reuse, R26, 0x1 ;  /* 0x0000001a05247211 */ /* 0x040fe400078e08ff */
[----:B------:R-:W-:Y:S01]  /*4750*/  PLOP3.LUT P0, PT, PT, PT, PT, 0x8, 0x0 ;  /* 0x000000000000781c */ /* 0x000fe20003f0e170 */
[----:B------:R-:W0:Y:S01]  /*4760*/  LDS.U16 R30, [R35] ;  /* 0x00000000231e7984 */ /* 0x000e220000000400 */
[----:B------:R-:W-:Y:S02]  /*4770*/  IADD3 R4, R4, -0x8, RZ ;  /* 0xfffffff804047810 */ /* 0x000fe40007ffe0ff */
[----:B------:R-:W-:Y:S01]  /*4780*/  IADD3 R5, R5, 0x8, RZ ;  /* 0x0000000805057810 */ /* 0x000fe20007ffe0ff */
[----:B------:R-:W1:Y:S04]  /*4790*/  LDS.U16 R17, [R36] ;  /* 0x0000000024117984 */ /* 0x000e680000000400 */
[----:B------:R-:W2:Y:S04]  /*47a0*/  LDS.U16 R31, [R36+0x2] ;  /* 0x00000200241f7984 */ /* 0x000ea80000000400 */
[----:B------:R-:W3:Y:S04]  /*47b0*/  LDS.U16 R29, [R35+0x2] ;  /* 0x00000200231d7984 */ /* 0x000ee80000000400 */
[----:B------:R-:W4:Y:S04]  /*47c0*/  LDS.U16 R6, [R36+0x4] ;  /* 0x0000040024067984 */ /* 0x000f280000000400 */
[----:B------:R-:W5:Y:S04]  /*47d0*/  LDS.U16 R16, [R35+0x4] ;  /* 0x0000040023107984 */ /* 0x000f680000000400 */
[----:B------:R-:W5:Y:S04]  /*47e0*/  LDS.U16 R13, [R36+0x6] ;  /* 0x00000600240d7984 */ /* 0x000f680000000400 */
[----:B------:R-:W5:Y:S04]  /*47f0*/  LDS.U16 R7, [R35+0x6] ;  /* 0x0000060023077984 */ /* 0x000f680000000400 */
[----:B------:R-:W5:Y:S01]  /*4800*/  LDS.U16 R34, [R35+0xa] ;  /* 0x00000a0023227984 */ /* 0x000f620000000400 */
[----:B0-----:R-:W-:Y:S01]  /*4810*/  SHF.L.U32 R30, R30, 0x10, RZ ;  /* 0x000000101e1e7819 */ /* 0x001fe200000006ff */
[----:B-1----:R-:W-:-:S05]  /*4820*/  IMAD.U32 R28, R17, 0x10000, RZ ;  /* 0x00010000111c7824 */ /* 0x002fca00078e00ff */
[----:B------:R-:W0:Y:S01]  /*4830*/  F2F.BF16.F32 R30, R30 ;  /* 0x0000001e001e7304 */ /* 0x000e220000202000 */
[----:B--2---:R-:W-:Y:S01]  /*4840*/  SHF.L.U32 R17, R31, 0x10, RZ ;  /* 0x000000101f117819 */ /* 0x004fe200000006ff */
[----:B---3--:R-:W-:-:S06]  /*4850*/  IMAD.U32 R29, R29, 0x10000, RZ ;  /* 0x000100001d1d7824 */ /* 0x008fcc00078e00ff */
[----:B------:R-:W1:Y:S01]  /*4860*/  F2F.BF16.F32 R28, R28 ;  /* 0x0000001c001c7304 */ /* 0x000e620000202000 */
[----:B----4-:R-:W-:Y:S02]  /*4870*/  SHF.L.U32 R6, R6, 0x10, RZ ;  /* 0x0000001006067819 */ /* 0x010fe400000006ff */
[----:B-----5:R-:W-:-:S05]  /*4880*/  SHF.L.U32 R16, R16, 0x10, RZ ;  /* 0x0000001010107819 */ /* 0x020fca00000006ff */
[----:B------:R-:W2:Y:S01]  /*4890*/  F2F.BF16.F32 R17, R17 ;  /* 0x0000001100117304 */ /* 0x000ea20000202000 */
[----:B------:R-:W-:Y:S01]  /*48a0*/  IMAD.U32 R33, R13, 0x10000, RZ ;  /* 0x000100000d217824 */ /* 0x000fe200078e00ff */
[----:B0-----:R-:W-:Y:S01]  /*48b0*/  SHF.L.U32 R13, R30, 0x10, RZ ;  /* 0x000000101e0d7819 */ /* 0x001fe200000006ff */
[----:B------:R-:W-:Y:S01]  /*48c0*/  IMAD.U32 R30, R7, 0x10000, RZ ;  /* 0x00010000071e7824 */ /* 0x000fe200078e00ff */
[----:B-1----:R-:W-:-:S04]  /*48d0*/  SHF.L.U32 R32, R28, 0x10, RZ ;  /* 0x000000101c207819 */ /* 0x002fc800000006ff */
[----:B------:R-:W0:Y:S01]  /*48e0*/  F2F.BF16.F32 R29, R29 ;  /* 0x0000001d001d7304 */ /* 0x000e220000202000 */
[----:B------:R-:W1:Y:S01]  /*48f0*/  LDS.U16 R7, [R36+0x8] ;  /* 0x0000080024077984 */ /* 0x000e620000000400 */
[----:B------:R-:W-:Y:S01]  /*4900*/  SHF.L.U32 R34, R34, 0x10, RZ ;  /* 0x0000001022227819 */ /* 0x000fe200000006ff */
[----:B------:R-:W-:Y:S01]  /*4910*/  FMUL.FTZ R13, R13, R32 ;  /* 0x000000200d0d7220 */ /* 0x000fe20000410000 */
[----:B--2---:R-:W-:-:S04]  /*4920*/  SHF.L.U32 R32, R17, 0x10, RZ ;  /* 0x0000001011207819 */ /* 0x004fc800000006ff */
[----:B------:R-:W2:Y:S01]  /*4930*/  F2F.BF16.F32 R6, R6 ;  /* 0x0000000600067304 */ /* 0x000ea20000202000 */
[----:B0-----:R-:W-:-:S07]  /*4940*/  SHF.L.U32 R17, R29, 0x10, RZ ;  /* 0x000000101d117819 */ /* 0x001fce00000006ff */
[----:B------:R-:W0:Y:S01]  /*4950*/  F2F.BF16.F32 R16, R16 ;  /* 0x0000001000107304 */ /* 0x000e220000202000 */
[----:B------:R-:W3:Y:S01]  /*4960*/  LDS.U16 R29, [R35+0x8] ;  /* 0x00000800231d7984 */ /* 0x000ee20000000400 */
[----:B------:R-:W-:-:S03]  /*4970*/  FMUL.FTZ R17, R17, R32 ;  /* 0x0000002011117220 */ /* 0x000fc60000410000 */
[----:B------:R-:W4:Y:S01]  /*4980*/  LDS.U16 R32, [R35+0xc] ;  /* 0x00000c0023207984 */ /* 0x000f220000000400 */
[----:B--2---:R-:W-:Y:S02]  /*4990*/  IMAD.U32 R31, R6, 0x10000, RZ ;  /* 0x00010000061f7824 */ /* 0x004fe400078e00ff */
[----:B------:R-:W2:Y:S01]  /*49a0*/  F2F.BF16.F32 R28, R33 ;  /* 0x00000021001c7304 */ /* 0x000ea20000202000 */
[----:B------:R-:W5:Y:S01]  /*49b0*/  LDS.U16 R6, [R35+0xe] ;  /* 0x00000e0023067984 */ /* 0x000f620000000400 */
[----:B0-----:R-:W-:-:S06]  /*49c0*/  SHF.L.U32 R16, R16, 0x10, RZ ;  /* 0x0000001010107819 */ /* 0x001fcc00000006ff */
[----:B------:R-:W0:Y:S01]  /*49d0*/  F2F.BF16.F32 R30, R30 ;  /* 0x0000001e001e7304 */ /* 0x000e220000202000 */
[----:B------:R-:W-:Y:S02]  /*49e0*/  FMUL.FTZ R16, R16, R31 ;  /* 0x0000001f10107220 */ /* 0x000fe40000410000 */
[----:B------:R-:W5:Y:S01]  /*49f0*/  LDS.U16 R31, [R36+0xa] ;  /* 0x00000a00241f7984 */ /* 0x000f620000000400 */
[----:B--2---:R-:W-:-:S04]  /*4a00*/  SHF.L.U32 R33, R28, 0x10, RZ ;  /* 0x000000101c217819 */ /* 0x004fc800000006ff */
[----:B------:R-:W-:Y:S01]  /*4a10*/  F2F.BF16.F32 R13, R13 ;  /* 0x0000000d000d7304 */ /* 0x000fe20000202000 */
[----:B-1----:R-:W-:Y:S01]  /*4a20*/  SHF.L.U32 R7, R7, 0x10, RZ ;  /* 0x0000001007077819 */ /* 0x002fe200000006ff */
[----:B0-----:R-:W-:-:S06]  /*4a30*/  IMAD.U32 R28, R30, 0x10000, RZ ;  /* 0x000100001e1c7824 */ /* 0x001fcc00078e00ff */
[----:B------:R-:W0:Y:S01]  /*4a40*/  F2F.BF16.F32 R7, R7 ;  /* 0x0000000700077304 */ /* 0x000e220000202000 */
[----:B------:R-:W1:Y:S01]  /*4a50*/  LDS.U16 R30, [R36+0xe] ;  /* 0x00000e00241e7984 */ /* 0x000e620000000400 */
[----:B------:R-:W-:-:S03]  /*4a60*/  FMUL.FTZ R28, R28, R33 ;  /* 0x000000211c1c7220 */ /* 0x000fc60000410000 */
[----:B------:R0:W2:Y:S03]  /*4a70*/  LDS.U16 R33, [R36+0xc] ;  /* 0x00000c0024217984 */ /* 0x0000a60000000400 */
[----:B------:R-:W5:Y:S01]  /*4a80*/  F2F.BF16.F32 R34, R34 ;  /* 0x0000002200227304 */ /* 0x000f620000202000 */
[----:B---3--:R-:W-:Y:S01]  /*4a90*/  SHF.L.U32 R29, R29, 0x10, RZ ;  /* 0x000000101d1d7819 */ /* 0x008fe200000006ff */
[----:B----4-:R-:W-:-:S06]  /*4aa0*/  IMAD.U32 R32, R32, 0x10000, RZ ;  /* 0x0001000020207824 */ /* 0x010fcc00078e00ff */
[----:B------:R-:W3:Y:S01]  /*4ab0*/  F2F.BF16.F32 R29, R29 ;  /* 0x0000001d001d7304 */ /* 0x000ee20000202000 */
[----:B0-----:R-:W-:Y:S01]  /*4ac0*/  IMAD.U32 R36, R7, 0x10000, RZ ;  /* 0x0001000007247824 */ /* 0x001fe200078e00ff */
[----:B-----5:R-:W-:Y:S01]  /*4ad0*/  SHF.L.U32 R6, R6, 0x10, RZ ;  /* 0x0000001006067819 */ /* 0x020fe200000006ff */
[----:B------:R-:W-:-:S05]  /*4ae0*/  IMAD.U32 R34, R34, 0x10000, RZ ;  /* 0x0001000022227824 */ /* 0x000fca00078e00ff */
[----:B------:R-:W0:Y:S01]  /*4af0*/  F2F.BF16.F32 R32, R32 ;  /* 0x0000002000207304 */ /* 0x000e220000202000 */
[----:B------:R-:W-:Y:S01]  /*4b00*/  IMAD.U32 R31, R31, 0x10000, RZ ;  /* 0x000100001f1f7824 */ /* 0x000fe200078e00ff */
[----:B---3--:R-:W-:-:S06]  /*4b10*/  SHF.L.U32 R29, R29, 0x10, RZ ;  /* 0x000000101d1d7819 */ /* 0x008fcc00000006ff */
[----:B------:R-:W3:Y:S01]  /*4b20*/  F2F.BF16.F32 R17, R17 ;  /* 0x0000001100117304 */ /* 0x000ee20000202000 */
[----:B------:R-:W-:Y:S01]  /*4b30*/  FMUL.FTZ R7, R29, R36 ;  /* 0x000000241d077220 */ /* 0x000fe20000410000 */
[----:B------:R-:W-:Y:S01]  /*4b40*/  SHF.L.U32 R29, R13, 0x10, RZ ;  /* 0x000000100d1d7819 */ /* 0x000fe200000006ff */
[----:B0-----:R-:W-:-:S05]  /*4b50*/  IMAD.U32 R32, R32, 0x10000, RZ ;  /* 0x0001000020207824 */ /* 0x001fca00078e00ff */
[----:B------:R-:W0:Y:S01]  /*4b60*/  F2F.BF16.F32 R31, R31 ;  /* 0x0000001f001f7304 */ /* 0x000e220000202000 */
[----:B-1----:R-:W-:Y:S01]  /*4b70*/  SHF.L.U32 R30, R30, 0x10, RZ ;  /* 0x000000101e1e7819 */ /* 0x002fe200000006ff */
[----:B------:R-:W-:Y:S01]  /*4b80*/  FADD.FTZ R29, R12, R29 ;  /* 0x0000001d0c1d7221 */ /* 0x000fe20000010000 */
[----:B--2---:R-:W-:Y:S02]  /*4b90*/  SHF.L.U32 R33, R33, 0x10, RZ ;  /* 0x0000001021217819 */ /* 0x004fe400000006ff */
[----:B---3--:R-:W-:-:S03]  /*4ba0*/  SHF.L.U32 R12, R17, 0x10, RZ ;  /* 0x00000010110c7819 */ /* 0x008fc600000006ff */
[----:B------:R-:W-:Y:S02]  /*4bb0*/  F2F.BF16.F32 R30, R30 ;  /* 0x0000001e001e7304 */ /* 0x000fe40000202000 */
[----:B------:R-:W-:Y:S01]  /*4bc0*/  FADD.FTZ R12, R29, R12 ;  /* 0x0000000c1d0c7221 */ /* 0x000fe20000010000 */
[----:B0-----:R-:W-:-:S05]  /*4bd0*/  SHF.L.U32 R31, R31, 0x10, RZ ;  /* 0x000000101f1f7819 */ /* 0x001fca00000006ff */
[----:B------:R-:W0:Y:S01]  /*4be0*/  F2F.BF16.F32 R33, R33 ;  /* 0x0000002100217304 */ /* 0x000e220000202000 */
[----:B------:R-:W-:-:S07]  /*4bf0*/  FMUL.FTZ R31, R34, R31 ;  /* 0x0000001f221f7220 */ /* 0x000fce0000410000 */
[----:B------:R-:W1:Y:S01]  /*4c00*/  F2F.BF16.F32 R6, R6 ;  /* 0x0000000600067304 */ /* 0x000e620000202000 */
[----:B0-----:R-:W-:-:S07]  /*4c10*/  SHF.L.U32 R33, R33, 0x10, RZ ;  /* 0x0000001021217819 */ /* 0x001fce00000006ff */
[----:B------:R-:W0:Y:S01]  /*4c20*/  F2F.BF16.F32 R16, R16 ;  /* 0x0000001000107304 */ /* 0x000e220000202000 */
[----:B------:R-:W-:Y:S01]  /*4c30*/  FMUL.FTZ R32, R32, R33 ;  /* 0x0000002120207220 */ /* 0x000fe20000410000 */
[----:B------:R-:W-:Y:S01]  /*4c40*/  SHF.L.U32 R33, R30, 0x10, RZ ;  /* 0x000000101e217819 */ /* 0x000fe200000006ff */
[----:B-1----:R-:W-:-:S05]  /*4c50*/  IMAD.U32 R30, R6, 0x10000, RZ ;  /* 0x00010000061e7824 */ /* 0x002fca00078e00ff */
[----:B------:R-:W1:Y:S01]  /*4c60*/  F2F.BF16.F32 R28, R28 ;  /* 0x0000001c001c7304 */ /* 0x000e620000202000 */
[----:B------:R-:W-:Y:S01]  /*4c70*/  FMUL.FTZ R30, R30, R33 ;  /* 0x000000211e1e7220 */ /* 0x000fe20000410000 */
[----:B0-----:R-:W-:-:S06]  /*4c80*/  SHF.L.U32 R17, R16, 0x10, RZ ;  /* 0x0000001010117819 */ /* 0x001fcc00000006ff */
[----:B------:R-:W0:Y:S01]  /*4c90*/  F2F.BF16.F32 R7, R7 ;  /* 0x0000000700077304 */ /* 0x000e220000202000 */
[----:B------:R-:W-:Y:S01]  /*4ca0*/  FADD.FTZ R12, R12, R17 ;  /* 0x000000110c0c7221 */ /* 0x000fe20000010000 */
[----:B-1----:R-:W-:-:S06]  /*4cb0*/  SHF.L.U32 R17, R28, 0x10, RZ ;  /* 0x000000101c117819 */ /* 0x002fcc00000006ff */
[----:B------:R-:W1:Y:S01]  /*4cc0*/  F2F.BF16.F32 R13, R31 ;  /* 0x0000001f000d7304 */ /* 0x000e620000202000 */
[----:B------:R-:W-:Y:S01]  /*4cd0*/  FADD.FTZ R12, R12, R17 ;  /* 0x000000110c0c7221 */ /* 0x000fe20000010000 */
[----:B0-----:R-:W-:-:S06]  /*4ce0*/  IMAD.U32 R7, R7, 0x10000, RZ ;  /* 0x0001000007077824 */ /* 0x001fcc00078e00ff */
[----:B------:R-:W0:Y:S01]  /*4cf0*/  F2F.BF16.F32 R6, R32 ;  /* 0x0000002000067304 */ /* 0x000e220000202000 */
[----:B------:R-:W-:Y:S01]  /*4d00*/  FADD.FTZ R7, R12, R7 ;  /* 0x000000070c077221 */ /* 0x000fe20000010000 */
[----:B-1----:R-:W-:-:S06]  /*4d10*/  SHF.L.U32 R16, R13, 0x10, RZ ;  /* 0x000000100d107819 */ /* 0x002fcc00000006ff */
[----:B------:R-:W1:Y:S01]  /*4d20*/  F2F.BF16.F32 R30, R30 ;  /* 0x0000001e001e7304 */ /* 0x000e620000202000 */
[----:B------:R-:W-:Y:S01]  /*4d30*/  FADD.FTZ R7, R7, R16 ;  /* 0x0000001007077221 */ /* 0x000fe20000010000 */
[----:B0-----:R-:W-:-:S05]  /*4d40*/  SHF.L.U32 R6, R6, 0x10, RZ ;  /* 0x0000001006067819 */ /* 0x001fca00000006ff */
[----:B------:R-:W-:Y:S01]  /*4d50*/  FADD.FTZ R6, R7, R6 ;  /* 0x0000000607067221 */ /* 0x000fe20000010000 */
[----:B-1----:R-:W-:-:S04]  /*4d60*/  IMAD.U32 R13, R30, 0x10000, RZ ;  /* 0x000100001e0d7824 */ /* 0x002fc800078e00ff */
[----:B------:R-:W-:-:S07]  /*4d70*/  FADD.FTZ R12, R6, R13 ;  /* 0x0000000d060c7221 */ /* 0x000fce0000010000 */
.L_x_521:
[----:B------:R-:W-:Y:S05]  /*4d80*/  BSYNC B3 ;  /* 0x0000000000037941 */ /* 0x000fea0003800000 */
.L_x_520:
[----:B------:R-:W-:-:S13]  /*4d90*/  ISETP.NE.OR P0, PT, R4, RZ, P0 ;  /* 0x000000ff0400720c */ /* 0x000fda0000705670 */
[----:B------:R-:W-:Y:S05]  /*4da0*/  @!P0 BREAK B0 ;  /* 0x0000000000008942 */ /* 0x000fea0003800000 */
[----:B------:R-:W-:Y:S05]  /*4db0*/  @!P0 BRA `(.L_x_514) ;  /* 0x0000000000dc8947 */ /* 0x000fea0003800000 */
.L_x_516:
[----:B------:R-:W-:Y:S05]  /*4dc0*/  BSYNC B0 ;  /* 0x0000000000007941 */ /* 0x000fea0003800000 */
.L_x_515:
[C---:B------:R-:W-:Y:S01]  /*4dd0*/  IMAD R32, R5.reuse, 0x2, R26 ;  /* 0x0000000205207824 */ /* 0x040fe200078e021a */
[C---:B------:R-:W-:Y:S02]  /*4de0*/  LEA R33, R5.reuse, R0, 0x1 ;  /* 0x0000000005217211 */ /* 0x040fe400078e08ff */
[----:B------:R-:W-:Y:S02]  /*4df0*/  IADD3 R4, R4, -0x4, RZ ;  /* 0xfffffffc04047810 */ /* 0x000fe40007ffe0ff */
[----:B------:R-:W0:Y:S01]  /*4e00*/  LDS.U16 R7, [R32] ;  /* 0x0000000020077984 */ /* 0x000e220000000400 */
[----:B------:R-:W-:Y:S02]  /*4e10*/  IADD3 R5, R5, 0x4, RZ ;  /* 0x0000000405057810 */ /* 0x000fe40007ffe0ff */
[----:B------:R-:W-:Y:S01]  /*4e20*/  ISETP.NE.AND P0, PT, R4, RZ, PT ;  /* 0x000000ff0400720c */ /* 0x000fe20003f05270 */
[----:B------:R-:W1:Y:S04]  /*4e30*/  LDS.U16 R28, [R33] ;  /* 0x00000000211c7984 */ /* 0x000e680000000400 */
[----:B------:R-:W2:Y:S04]  /*4e40*/  LDS.U16 R30, [R33+0x2] ;  /* 0x00000200211e7984 */ /* 0x000ea80000000400 */
[----:B------:R-:W3:Y:S04]  /*4e50*/  LDS.U16 R31, [R32+0x2] ;  /* 0x00000200201f7984 */ /* 0x000ee80000000400 */
[----:B------:R-:W4:Y:S04]  /*4e60*/  LDS.U16 R29, [R32+0x4] ;  /* 0x00000400201d7984 */ /* 0x000f280000000400 */
[----:B------:R-:W5:Y:S04]  /*4e70*/  LDS.U16 R16, [R33+0x4] ;  /* 0x0000040021107984 */ /* 0x000f680000000400 */
[----:B------:R-:W5:Y:S04]  /*4e80*/  LDS.U16 R13, [R32+0x6] ;  /* 0x00000600200d7984 */ /* 0x000f680000000400 */
[----:B------:R-:W5:Y:S01]  /*4e90*/  LDS.U16 R6, [R33+0x6] ;  /* 0x0000060021067984 */ /* 0x000f620000000400 */
[----:B0-----:R-:W-:Y:S01]  /*4ea0*/  SHF.L.U32 R17, R7, 0x10, RZ ;  /* 0x0000001007117819 */ /* 0x001fe200000006ff */
[----:B-1----:R-:W-:-:S05]  /*4eb0*/  IMAD.U32 R28, R28, 0x10000, RZ ;  /* 0x000100001c1c7824 */ /* 0x002fca00078e00ff */
[----:B------:R-:W0:Y:S01]  /*4ec0*/  F2F.BF16.F32 R17, R17 ;  /* 0x0000001100117304 */ /* 0x000e220000202000 */
[----:B--2---:R-:W-:Y:S02]  /*4ed0*/  SHF.L.U32 R30, R30, 0x10, RZ ;  /* 0x000000101e1e7819 */ /* 0x004fe400000006ff */
[----:B---3--:R-:W-:-:S05]  /*4ee0*/  SHF.L.U32 R7, R31, 0x10, RZ ;  /* 0x000000101f077819 */ /* 0x008fca00000006ff */
[----:B------:R-:W1:Y:S01]  /*4ef0*/  F2F.BF16.F32 R28, R28 ;  /* 0x0000001c001c7304 */ /* 0x000e620000202000 */
[----:B----4-:R-:W-:Y:S01]  /*4f00*/  IMAD.U32 R29, R29, 0x10000, RZ ;  /* 0x000100001d1d7824 */ /* 0x010fe200078e00ff */
[----:B-----5:R-:W-:-:S06]  /*4f10*/  SHF.L.U32 R16, R16, 0x10, RZ ;  /* 0x0000001010107819 */ /* 0x020fcc00000006ff */
[----:B------:R-:W2:Y:S01]  /*4f20*/  F2F.BF16.F32 R30, R30 ;  /* 0x0000001e001e7304 */ /* 0x000ea20000202000 */
[----:B0-----:R-:W-:Y:S02]  /*4f30*/  SHF.L.U32 R17, R17, 0x10, RZ ;  /* 0x0000001011117819 */ /* 0x001fe400000006ff */
[----:B------:R-:W-:Y:S01]  /*4f40*/  SHF.L.U32 R13, R13, 0x10, RZ ;  /* 0x000000100d0d7819 */ /* 0x000fe200000006ff */
[----:B------:R-:W-:Y:S01]  /*4f50*/  IMAD.U32 R6, R6, 0x10000, RZ ;  /* 0x0001000006067824 */ /* 0x000fe200078e00ff */
[----:B-1----:R-:W-:-:S03]  /*4f60*/  SHF.L.U32 R28, R28, 0x10, RZ ;  /* 0x000000101c1c7819 */ /* 0x002fc600000006ff */
[----:B------:R-:W0:Y:S02]  /*4f70*/  F2F.BF16.F32 R7, R7 ;  /* 0x0000000700077304 */ /* 0x000e240000202000 */
[----:B------:R-:W-:Y:S01]  /*4f80*/  FMUL.FTZ R17, R28, R17 ;  /* 0x000000111c117220 */ /* 0x000fe20000410000 */
[----:B--2---:R-:W-:-:S05]  /*4f90*/  SHF.L.U32 R30, R30, 0x10, RZ ;  /* 0x000000101e1e7819 */ /* 0x004fca00000006ff */
[----:B------:R-:W1:Y:S01]  /*4fa0*/  F2F.BF16.F32 R29, R29 ;  /* 0x0000001d001d7304 */ /* 0x000e620000202000 */
[----:B0-----:R-:W-:-:S07]  /*4fb0*/  IMAD.U32 R31, R7, 0x10000, RZ ;  /* 0x00010000071f7824 */ /* 0x001fce00078e00ff */
[----:B------:R-:W0:Y:S01]  /*4fc0*/  F2F.BF16.F32 R16, R16 ;  /* 0x0000001000107304 */ /* 0x000e220000202000 */
[----:B------:R-:W-:Y:S01]  /*4fd0*/  FMUL.FTZ R30, R30, R31 ;  /* 0x0000001f1e1e7220 */ /* 0x000fe20000410000 */
[----:B-1----:R-:W-:-:S06]  /*4fe0*/  SHF.L.U32 R29, R29, 0x10, RZ ;  /* 0x000000101d1d7819 */ /* 0x002fcc00000006ff */
[----:B------:R-:W1:Y:S01]  /*4ff0*/  F2F.BF16.F32 R13, R13 ;  /* 0x0000000d000d7304 */ /* 0x000e620000202000 */
[----:B0-----:R-:W-:-:S07]  /*5000*/  IMAD.U32 R16, R16, 0x10000, RZ ;  /* 0x0001000010107824 */ /* 0x001fce00078e00ff */
[----:B------:R-:W0:Y:S01]  /*5010*/  F2F.BF16.F32 R6, R6 ;  /* 0x0000000600067304 */ /* 0x000e220000202000 */
[----:B------:R-:W-:Y:S01]  /*5020*/  FMUL.FTZ R16, R16, R29 ;  /* 0x0000001d10107220 */ /* 0x000fe20000410000 */
[----:B-1----:R-:W-:-:S06]  /*5030*/  SHF.L.U32 R13, R13, 0x10, RZ ;  /* 0x000000100d0d7819 */ /* 0x002fcc00000006ff */
[----:B------:R-:W1:Y:S01]  /*5040*/  F2F.BF16.F32 R7, R17 ;  /* 0x0000001100077304 */ /* 0x000e620000202000 */
[----:B0-----:R-:W-:-:S07]  /*5050*/  SHF.L.U32 R6, R6, 0x10, RZ ;  /* 0x0000001006067819 */ /* 0x001fce00000006ff */
[----:B------:R-:W0:Y:S01]  /*5060*/  F2F.BF16.F32 R30, R30 ;  /* 0x0000001e001e7304 */ /* 0x000e220000202000 */
[----:B------:R-:W-:Y:S01]  /*5070*/  FMUL.FTZ R28, R6, R13 ;  /* 0x0000000d061c7220 */ /* 0x000fe20000410000 */
[----:B-1----:R-:W-:-:S06]  /*5080*/  IMAD.U32 R7, R7, 0x10000, RZ ;  /* 0x0001000007077824 */ /* 0x002fcc00078e00ff */
[----:B------:R-:W1:Y:S01]  /*5090*/  F2F.BF16.F32 R16, R16 ;  /* 0x0000001000107304 */ /* 0x000e620000202000 */
[----:B------:R-:W-:Y:S01]  /*50a0*/  FADD.FTZ R7, R7, R12 ;  /* 0x0000000c07077221 */ /* 0x000fe20000010000 */
[----:B0-----:R-:W-:-:S06]  /*50b0*/  SHF.L.U32 R6, R30, 0x10, RZ ;  /* 0x000000101e067819 */ /* 0x001fcc00000006ff */
[----:B------:R-:W0:Y:S01]  /*50c0*/  F2F.BF16.F32 R28, R28 ;  /* 0x0000001c001c7304 */ /* 0x000e220000202000 */
[----:B------:R-:W-:Y:S01]  /*50d0*/  FADD.FTZ R6, R7, R6 ;  /* 0x0000000607067221 */ /* 0x000fe20000010000 */
[----:B-1----:R-:W-:-:S04]  /*50e0*/  IMAD.U32 R13, R16, 0x10000, RZ ;  /* 0x00010000100d7824 */ /* 0x002fc800078e00ff */
[----:B------:R-:W-:Y:S01]  /*50f0*/  FADD.FTZ R6, R6, R13 ;  /* 0x0000000d06067221 */ /* 0x000fe20000010000 */
[----:B0-----:R-:W-:-:S05]  /*5100*/  SHF.L.U32 R7, R28, 0x10, RZ ;  /* 0x000000101c077819 */ /* 0x001fca00000006ff */
[----:B------:R-:W-:Y:S01]  /*5110*/  FADD.FTZ R12, R6, R7 ;  /* 0x00000007060c7221 */ /* 0x000fe20000010000 */
[----:B------:R-:W-:Y:S06]  /*5120*/  @P0 BRA `(.L_x_515) ;  /* 0xfffffffc00280947 */ /* 0x000fec000383ffff */
.L_x_514:
[----:B------:R-:W-:Y:S05]  /*5130*/  BSYNC B1 ;  /* 0x0000000000017941 */ /* 0x000fea0003800000 */
.L_x_513:
[----:B------:R-:W-:-:S13]  /*5140*/  ISETP.NE.AND P0, PT, R18, RZ, PT ;  /* 0x000000ff1200720c */ /* 0x000fda0003f05270 */
[----:B------:R-:W-:Y:S05]  /*5150*/  @!P0 BRA `(.L_x_512) ;  /* 0x0000000000a88947 */ /* 0x000fea0003800000 */
[C---:B------:R-:W-:Y:S01]  /*5160*/  IMAD R4, R5.reuse, 0x2, R26 ;  /* 0x0000000205047824 */ /* 0x040fe200078e021a */
[----:B------:R-:W-:Y:S02]  /*5170*/  LEA R5, R5, R0, 0x1 ;  /* 0x0000000005057211 */ /* 0x000fe400078e08ff */
[----:B------:R-:W-:Y:S02]  /*5180*/  ISETP.NE.AND P0, PT, R18, 0x1, PT ;  /* 0x000000011200780c */ /* 0x000fe40003f05270 */
[----:B------:R-:W0:Y:S04]  /*5190*/  LDS.U16 R6, [R4] ;  /* 0x0000000004067984 */ /* 0x000e280000000400 */
[----:B------:R-:W1:Y:S01]  /*51a0*/  LDS.U16 R7, [R5] ;  /* 0x0000000005077984 */ /* 0x000e620000000400 */
[----:B0-----:R-:W-:Y:S01]  /*51b0*/  SHF.L.U32 R6, R6, 0x10, RZ ;  /* 0x0000001006067819 */ /* 0x001fe200000006ff */
[----:B-1----:R-:W-:-:S05]  /*51c0*/  IMAD.U32 R7, R7, 0x10000, RZ ;  /* 0x0001000007077824 */ /* 0x002fca00078e00ff */
[----:B------:R-:W0:Y:S08]  /*51d0*/  F2F.BF16.F32 R6, R6 ;  /* 0x0000000600067304 */ /* 0x000e300000202000 */
[----:B------:R-:W1:Y:S01]  /*51e0*/  F2F.BF16.F32 R7, R7 ;  /* 0x0000000700077304 */ /* 0x000e620000202000 */
[----:B0-----:R-:W-:Y:S02]  /*51f0*/  SHF.L.U32 R16, R6, 0x10, RZ ;  /* 0x0000001006107819 */ /* 0x001fe400000006ff */
[----:B-1----:R-:W-:-:S05]  /*5200*/  SHF.L.U32 R13, R7, 0x10, RZ ;  /* 0x00000010070d7819 */ /* 0x002fca00000006ff */
[----:B------:R-:W-:-:S06]  /*5210*/  FMUL.FTZ R13, R13, R16 ;  /* 0x000000100d0d7220 */ /* 0x000fcc0000410000 */
[----:B------:R-:W0:Y:S02]  /*5220*/  F2F.BF16.F32 R13, R13 ;  /* 0x0000000d000d7304 */ /* 0x000e240000202000 */
[----:B0-----:R-:W-:-:S04]  /*5230*/  IMAD.U32 R17, R13, 0x10000, RZ ;  /* 0x000100000d117824 */ /* 0x001fc800078e00ff */
[----:B------:R-:W-:Y:S01]  /*5240*/  FADD.FTZ R12, R12, R17 ;  /* 0x000000110c0c7221 */ /* 0x000fe20000010000 */
[----:B------:R-:W-:Y:S06]  /*5250*/  @!P0 BRA `(.L_x_512) ;  /* 0x0000000000688947 */ /* 0x000fec0003800000 */
[----:B------:R-:W0:Y:S01]  /*5260*/  LDS.U16 R7, [R5+0x2] ;  /* 0x0000020005077984 */ /* 0x000e220000000400 */
[----:B------:R-:W-:-:S03]  /*5270*/  ISETP.NE.AND P0, PT, R18, 0x2, PT ;  /* 0x000000021200780c */ /* 0x000fc60003f05270 */
[----:B------:R-:W1:Y:S01]  /*5280*/  LDS.U16 R6, [R4+0x2] ;  /* 0x0000020004067984 */ /* 0x000e620000000400 */
[----:B0-----:R-:W-:Y:S02]  /*5290*/  SHF.L.U32 R7, R7, 0x10, RZ ;  /* 0x0000001007077819 */ /* 0x001fe400000006ff */
[----:B-1----:R-:W-:-:S04]  /*52a0*/  SHF.L.U32 R6, R6, 0x10, RZ ;  /* 0x0000001006067819 */ /* 0x002fc800000006ff */
[----:B------:R-:W0:Y:S08]  /*52b0*/  F2F.BF16.F32 R7, R7 ;  /* 0x0000000700077304 */ /* 0x000e300000202000 */
[----:B------:R-:W1:Y:S01]  /*52c0*/  F2F.BF16.F32 R6, R6 ;  /* 0x0000000600067304 */ /* 0x000e620000202000 */
[----:B0-----:R-:W-:Y:S01]  /*52d0*/  SHF.L.U32 R13, R7, 0x10, RZ ;  /* 0x00000010070d7819 */ /* 0x001fe200000006ff */
[----:B-1----:R-:W-:-:S04]  /*52e0*/  IMAD.U32 R16, R6, 0x10000, RZ ;  /* 0x0001000006107824 */ /* 0x002fc800078e00ff */
[----:B------:R-:W-:-:S06]  /*52f0*/  FMUL.FTZ R13, R13, R16 ;  /* 0x000000100d0d7220 */ /* 0x000fcc0000410000 */
[----:B------:R-:W0:Y:S02]  /*5300*/  F2F.BF16.F32 R13, R13 ;  /* 0x0000000d000d7304 */ /* 0x000e240000202000 */
[----:B0-----:R-:W-:-:S05]  /*5310*/  SHF.L.U32 R17, R13, 0x10, RZ ;  /* 0x000000100d117819 */ /* 0x001fca00000006ff */
[----:B------:R-:W-:Y:S01]  /*5320*/  FADD.FTZ R12, R12, R17 ;  /* 0x000000110c0c7221 */ /* 0x000fe20000010000 */
[----:B------:R-:W-:Y:S06]  /*5330*/  @!P0 BRA `(.L_x_512) ;  /* 0x0000000000308947 */ /* 0x000fec0003800000 */
[----:B------:R-:W0:Y:S04]  /*5340*/  LDS.U16 R4, [R4+0x4] ;  /* 0x0000040004047984 */ /* 0x000e280000000400 */
[----:B------:R-:W1:Y:S01]  /*5350*/  LDS.U16 R5, [R5+0x4] ;  /* 0x0000040005057984 */ /* 0x000e620000000400 */
[----:B0-----:R-:W-:Y:S01]  /*5360*/  IMAD.U32 R6, R4, 0x10000, RZ ;  /* 0x0001000004067824 */ /* 0x001fe200078e00ff */
[----:B-1----:R-:W-:-:S05]  /*5370*/  SHF.L.U32 R7, R5, 0x10, RZ ;  /* 0x0000001005077819 */ /* 0x002fca00000006ff */
[----:B------:R-:W0:Y:S08]  /*5380*/  F2F.BF16.F32 R6, R6 ;  /* 0x0000000600067304 */ /* 0x000e300000202000 */
[----:B------:R-:W1:Y:S01]  /*5390*/  F2F.BF16.F32 R7, R7 ;  /* 0x0000000700077304 */ /* 0x000e620000202000 */
[----:B0-----:R-:W-:Y:S01]  /*53a0*/  SHF.L.U32 R16, R6, 0x10, RZ ;  /* 0x0000001006107819 */ /* 0x001fe200000006ff */
[----:B-1----:R-:W-:-:S04]  /*53b0*/  IMAD.U32 R13, R7, 0x10000, RZ ;  /* 0x00010000070d7824 */ /* 0x002fc800078e00ff */
[----:B------:R-:W-:-:S06]  /*53c0*/  FMUL.FTZ R13, R13, R16 ;  /* 0x000000100d0d7220 */ /* 0x000fcc0000410000 */
[----:B------:R-:W0:Y:S02]  /*53d0*/  F2F.BF16.F32 R13, R13 ;  /* 0x0000000d000d7304 */ /* 0x000e240000202000 */
[----:B0-----:R-:W-:-:S05]  /*53e0*/  SHF.L.U32 R17, R13, 0x10, RZ ;  /* 0x000000100d117819 */ /* 0x001fca00000006ff */
[----:B------:R-:W-:-:S07]  /*53f0*/  FADD.FTZ R12, R12, R17 ;  /* 0x000000110c0c7221 */ /* 0x000fce0000010000 */
.L_x_512:
[----:B------:R-:W-:Y:S05]  /*5400*/  BSYNC B2 ;  /* 0x0000000000027941 */ /* 0x000fea0003800000 */
.L_x_511:
[----:B------:R-:W-:Y:S05]  /*5410*/  WARPSYNC.ALL ;  /* 0x0000000000007948 */ /* 0x000fea0003800000 */
[----:B------:R-:W-:Y:S01]  /*5420*/  SHF.R.S32.HI R7, RZ, 0x1f, R20 ;  /* 0x0000001fff077819 */ /* 0x000fe20000011414 */
[----:B------:R-:W-:Y:S01]  /*5430*/  ULDC.64 UR10, c[0x0][0x288] ;  /* 0x0000a200000a7ab9 */ /* 0x000fe20000000a00 */
[----:B------:R-:W-:Y:S01]  /*5440*/  MOV R4, R2 ;  /* 0x0000000200047202 */ /* 0x000fe20000000f00 */
[----:B------:R-:W-:Y:S01]  /*5450*/  IMAD.MOV.U32 R5, RZ, RZ, R21 ;  /* 0x000000ffff057224 */ /* 0x000fe200078e0015 */
[----:B------:R-:W-:Y:S01]  /*5460*/  SHF.R.S32.HI R13, RZ, 0x1f, R14 ;  /* 0x0000001fff0d7819 */ /* 0x000fe2000001140e */
[----:B------:R-:W-:Y:S01]  /*5470*/  IMAD R7, R7, UR10, RZ ;  /* 0x0000000a07077c24 */ /* 0x000fe2000f8e02ff */
[----:B------:R-:W-:Y:S01]  /*5480*/  F2FP.BF16.F32.PACK_AB R12, RZ, R12 ;  /* 0x0000000cff0c723e */ /* 0x000fe200000010ff */
[----:B------:R-:W-:Y:S01]  /*5490*/  IMAD.WIDE.U32 R4, R20, UR10, R4 ;  /* 0x0000000a14047c25 */ /* 0x000fe2000f8e0004 */
[----:B------:R-:W-:-:S03]  /*54a0*/  UIADD3 UR4, UR6, UR4, URZ ;  /* 0x0000000406047290 */ /* 0x000fc6000fffe03f */
[----:B------:R-:W-:Y:S01]  /*54b0*/  IMAD R7, R20, UR11, R7 ;  /* 0x0000000b14077c24 */ /* 0x000fe2000f8e0207 */
[----:B------:R-:W-:Y:S01]  /*54c0*/  ULDC.64 UR10, c[0x0][0x290] ;  /* 0x0000a400000a7ab9 */ /* 0x000fe20000000a00 */
[----:B------:R-:W-:Y:S01]  /*54d0*/  UISETP.GE.AND UP0, UPT, UR4, UR5, UPT ;  /* 0x000000050400728c */ /* 0x000fe2000bf06270 */
[----:B------:R-:W-:Y:S02]  /*54e0*/  IMAD R13, R13, UR10, RZ ;  /* 0x0000000a0d0d7c24 */ /* 0x000fe4000f8e02ff */
[----:B------:R-:W-:Y:S02]  /*54f0*/  IADD3 R5, R5, R7, RZ ;  /* 0x0000000705057210 */ /* 0x000fe40007ffe0ff */
[C---:B------:R-:W-:Y:S02]  /*5500*/  IMAD R13, R14.reuse, UR11, R13 ;  /* 0x0000000b0e0d7c24 */ /* 0x040fe4000f8e020d */
[----:B------:R-:W-:Y:S01]  /*5510*/  IMAD.WIDE.U32 R6, R14, UR10, R4 ;  /* 0x0000000a0e067c25 */ /* 0x000fe2000f8e0004 */
[----:B------:R-:W-:-:S04]  /*5520*/  ULDC.64 UR10, c[0x0][0x260] ;  /* 0x00009800000a7ab9 */ /* 0x000fc80000000a00 */
[----:B------:R-:W-:Y:S02]  /*5530*/  IADD3 R5, R7, R13, RZ ;  /* 0x0000000d07057210 */ /* 0x000fe40007ffe0ff */
[----:B------:R-:W-:-:S04]  /*5540*/  LEA R4, P0, R6, UR10, 0x1 ;  /* 0x0000000a06047c11 */ /* 0x000fc8000f8008ff */
[----:B------:R-:W-:Y:S02]  /*5550*/  LEA.HI.X R5, R6, UR11, R5, 0x1, P0 ;  /* 0x0000000b06057c11 */ /* 0x000fe400080f0c05 */
[----:B------:R-:W-:-:S03]  /*5560*/  PLOP3.LUT P0, PT, PT, PT, UP0, 0x80, 0x0 ;  /* 0x000000000000781c */ /* 0x000fc60003f0f008 */
[----:B------:R0:W-:Y:S10]  /*5570*/  STG.E.U16 desc[UR8][R4.64], R12 ;  /* 0x0000000c04007986 */ /* 0x0001f4000c101508 */
[----:B------:R-:W-:Y:S05]  /*5580*/  @!P0 BRA `(.L_x_522) ;  /* 0xffffffd400e48947 */ /* 0x000fea000383ffff */
[----:B------:R-:W-:Y:S05]  /*5590*/  EXIT ;  /* 0x000000000000794d */ /* 0x000fea0003800000 */
        .weak           $__internal_5_$__cuda_sm20_dblrcp_rn_slowpath_v3
        .type           $__internal_5_$__cuda_sm20_dblrcp_rn_slowpath_v3,@function
        .size           $__internal_5_$__cuda_sm20_dblrcp_rn_slowpath_v3,(.L_x_1775 - $__internal_5_$__cuda_sm20_dblrcp_rn_slowpath_v3)
$__internal_5_$__cuda_sm20_dblrcp_rn_slowpath_v3:
        /* <DEDUP_REMOVED lines=11> */
[----:B------:R-:W-:Y:S01]  /*5650*/  IADD3 R19, R17, -0x3fe00000, RZ ;  /* 0xc020000011137810 */ /* 0x000fe20007ffe0ff */
[----:B------:R-:W-:Y:S01]  /*5660*/  IMAD.MOV.U32 R18, RZ, RZ, R16 ;  /* 0x000000ffff127224 */ /* 0x000fe200078e0010 */
[----:B------:R-:W-:Y:S02]  /*5670*/  MOV R20, R23 ;  /* 0x0000001700147202 */ /* 0x000fe40000000f00 */
        /* <DEDUP_REMOVED lines=11> */
.L_x_526:
        /* <DEDUP_REMOVED lines=10> */
.L_x_524:
[----:B------:R-:W-:Y:S01]  /*57d0*/  LOP3.LUT R21, R17, 0x80000, RZ, 0xfc, !PT ;  /* 0x0008000011157812 */ /* 0x000fe200078efcff */
[----:B------:R-:W-:-:S07]  /*57e0*/  IMAD.MOV.U32 R20, RZ, RZ, R16 ;  /* 0x000000ffff147224 */ /* 0x000fce00078e0010 */
.L_x_525:
[----:B------:R-:W-:Y:S05]  /*57f0*/  BSYNC B1 ;  /* 0x0000000000017941 */ /* 0x000fea0003800000 */
.L_x_523:
[----:B------:R-:W-:Y:S01]  /*5800*/  HFMA2.MMA R17, -RZ, RZ, 0, 0 ;  /* 0x00000000ff117435 */ /* 0x000fe200000001ff */
[----:B------:R-:W-:-:S05]  /*5810*/  MOV R16, R0 ;  /* 0x0000000000107202 */ /* 0x000fca0000000f00 */
[----:B------:R-:W-:Y:S05]  /*5820*/  RET.REL.NODEC R16 `(_ZN2at6native54_GLOBAL__N__aa9a477a_21_UpSampleBilinear2d_cu_607db5e327upsample_gen2d_aa_out_frameIN3c108BFloat16EfNS0_18upsample_antialias20BicubicFilterFunctorEEEvT0_S7_NS_27GenericPackedTensorAccessorIKT_Lm4ENS_16DefaultPtrTraitsElEENS8_IS9_Lm4ESB_lEERKT1_) ;  /* 0xffffffa410f47950 */ /* 0x000fea0003c3ffff */
.L_x_527:
        /* <DEDUP_REMOVED lines=13> */
.L_x_1775:


//--------------------- .text._ZN2at6native54_GLOBAL__N__aa9a477a_21_UpSampleBilinear2d_cu_607db5e327upsample_gen2d_aa_out_frameIN3c104HalfEfNS0_18upsample_antialias20BicubicFilterFunctorEEEvT0_S7_NS_27GenericPackedTensorAccessorIKT_Lm4ENS_16DefaultPtrTraitsElEENS8_IS9_Lm4ESB_lEERKT1_ --------------------------
	.section	.text._ZN2at6native54_GLOBAL__N__aa9a477a_21_UpSampleBilinear2d_cu_607db5e327upsample_gen2d_aa_out_frameIN3c104HalfEfNS0_18upsample_antialias20BicubicFilterFunctorEEEvT0_S7_NS_27GenericPackedTensorAccessorIKT_Lm4ENS_16DefaultPtrTraitsElEENS8_IS9_Lm4ESB_lEERKT1_,"ax",@progbits
	.align	128
.text._ZN2at6native54_GLOBAL__N__aa9a477a_21_UpSampleBilinear2d_cu_607db5e327upsample_gen2d_aa_out_frameIN3c104HalfEfNS0_18upsample_antialias20BicubicFilterFunctorEEEvT0_S7_NS_27GenericPackedTensorAccessorIKT_Lm4ENS_16DefaultPtrTraitsElEENS8_IS9_Lm4ESB_lEERKT1_:
        .type           _ZN2at6native54_GLOBAL__N__aa9a477a_21_UpSampleBilinear2d_cu_607db5e327upsample_gen2d_aa_out_frameIN3c104HalfEfNS0_18upsample_antialias20BicubicFilterFunctorEEEvT0_S7_NS_27GenericPackedTensorAccessorIKT_Lm4ENS_16DefaultPtrTraitsElEENS8_IS9_Lm4ESB_lEERKT1_,@function
        .size           _ZN2at6native54_GLOBAL__N__aa9a477a_21_UpSampleBilinear2d_cu_607db5e327upsample_gen2d_aa_out_frameIN3c104HalfEfNS0_18upsample_antialias20BicubicFilterFunctorEEEvT0_S7_NS_27GenericPackedTensorAccessorIKT_Lm4ENS_16DefaultPtrTraitsElEENS8_IS9_Lm4ESB_lEERKT1_,(.L_x_1777 - _ZN2at6native54_GLOBAL__N__aa9a477a_21_UpSampleBilinear2d_cu_607db5e327upsample_gen2d_aa_out_frameIN3c104HalfEfNS0_18upsample_antialias20BicubicFilterFunctorEEEvT0_S7_NS_27GenericPackedTensorAccessorIKT_Lm4ENS_16DefaultPtrTraitsElEENS8_IS9_Lm4ESB_lEERKT1_)
        .other          _ZN2at6native54_GLOBAL__N__aa9a477a_21_UpSampleBilinear2d_cu_607db5e327upsample_gen2d_aa_out_frameIN3c104HalfEfNS0_18upsample_antialias20BicubicFilterFunctorEEEvT0_S7_NS_27GenericPackedTensorAccessorIKT_Lm4ENS_16DefaultPtrTraitsElEENS8_IS9_Lm4ESB_lEERKT1_,@"STO_CUDA_ENTRY STV_DEFAULT"
_ZN2at6native54_GLOBAL__N__aa9a477a_21_UpSampleBilinear2d_cu_607db5e327upsample_gen2d_aa_out_frameIN3c104HalfEfNS0_18upsample_antialias20BicubicFilterFunctorEEEvT0_S7_NS_27GenericPackedTensorAccessorIKT_Lm4ENS_16DefaultPtrTraitsElEENS8_IS9_Lm4ESB_lEERKT1_:
        /* <DEDUP_REMOVED lines=41> */
[----:B--2---:R-:W-:-:S05]  /*0290*/  IADD3 R9, R3, UR5, RZ ;  /* 0x0000000503097c10 */ /* 0x004fca000fffe0ff */
[----:B------:R-:W-:Y:S01]  /*02a0*/  IMAD R14, R2, UR8, R9 ;  /* 0x00000008020e7c24 */ /* 0x000fe2000f8e0209 */
[----:B---3--:R-:W-:Y:S01]  /*02b0*/  SHF.L.U32 R6, R8, 0x1, RZ ;  /* 0x0000000108067819 */ /* 0x008fe200000006ff */
        /* <DEDUP_REMOVED lines=13> */
[----:B------:R-:W-:Y:S01]  /*0390*/  IMAD R14, R2, UR5, R15 ;  /* 0x00000005020e7c24 */ /* 0x000fe2000f8e020f */
[----:B------:R-:W-:-:S02]  /*03a0*/  IADD3 R15, -R10, R11, RZ ;  /* 0x0000000b0a0f7210 */ /* 0x000fc40007ffe1ff */
        /* <DEDUP_REMOVED lines=17> */
[----:B------:R-:W-:Y:S02]  /*04c0*/  LOP3.LUT R0, R23, 0x7fffffff, RZ, 0xc0, !PT ;  /* 0x7fffffff17007812 */ /* 0x000fe400078ec0ff */
[----:B------:R-:W-:Y:S02]  /*04d0*/  MOV R17, R23 ;  /* 0x0000001700117202 */ /* 0x000fe40000000f00 */
[----:B------:R-:W-:Y:S02]  /*04e0*/  IADD3 R23, R0, -0x100000, RZ ;  /* 0xfff0000000177810 */ /* 0x000fe40007ffe0ff */
[----:B------:R-:W-:Y:S02]  /*04f0*/  MOV R16, R22 ;  /* 0x0000001600107202 */ /* 0x000fe40000000f00 */
[----:B------:R-:W-:-:S07]  /*0500*/  MOV R0, 0x520 ;  /* 0x0000052000007802 */ /* 0x000fce0000000f00 */
[----:B------:R-:W-:Y:S05]  /*0510*/  CALL.REL.NOINC `($__internal_6_$__cuda_sm20_dblrcp_rn_slowpath_v3) ;  /* 0x0000004c00847944 */ /* 0x000fea0003c00000 */
[----:B------:R-:W-:Y:S02]  /*0520*/  MOV R16, R20 ;  /* 0x0000001400107202 */ /* 0x000fe40000000f00 */
[----:B------:R-:W-:-:S07]  /*0530*/  MOV R17, R21 ;  /* 0x0000001500117202 */ /* 0x000fce0000000f00 */
.L_x_531:
[----:B------:R-:W-:Y:S01]  /*0540*/  UMOV UR6, 0xf0000000 ;  /* 0xf000000000067882 */ /* 0x000fe20000000000 */
[----:B------:R-:W-:Y:S01]  /*0550*/  UMOV UR7, 0x380fffff ;  /* 0x380fffff00077882 */ /* 0x000fe20000000000 */
[----:B------:R-:W0:Y:S01]  /*0560*/  F2F.F32.F64 R18, R16 ;  /* 0x0000001000127310 */ /* 0x000e220000301000 */
[----:B------:R-:W-:-:S14]  /*0570*/  DSETP.GEU.AND P0, PT, |R16|, UR6, PT ;  /* 0x0000000610007e2a */ /* 0x000fdc000bf0e200 */
[----:B0-----:R-:W-:-:S07]  /*0580*/  @!P0 FMUL R18, R18, 1.175494350822287508e-38 ;  /* 0x0080000012128820 */ /* 0x001fce0000400000 */
.L_x_530:
[----:B------:R-:W-:Y:S01]  /*0590*/  ISETP.GE.AND P0, PT, R15, 0x1, PT ;  /* 0x000000010f00780c */ /* 0x000fe20003f06270 */
[----:B------:R-:W-:Y:S01]  /*05a0*/  BSSY B2, `(.L_x_532) ;  /* 0x00000a7000027945 */ /* 0x000fe20003800000 */
[----:B------:R-:W-:-:S11]  /*05b0*/  MOV R0, RZ ;  /* 0x000000ff00007202 */ /* 0x000fd60000000f00 */
[----:B------:R-:W-:Y:S05]  /*05c0*/  @!P0 BRA `(.L_x_533) ;  /* 0x0000000800908947 */ /* 0x000fea0003800000 */
[----:B------:R-:W-:Y:S01]  /*05d0*/  LOP3.LUT R17, RZ, R11, RZ, 0x33, !PT ;  /* 0x0000000bff117212 */ /* 0x000fe200078e33ff */
[----:B------:R-:W-:Y:S01]  /*05e0*/  BSSY B1, `(.L_x_534) ;  /* 0x000007e000017945 */ /* 0x000fe20003800000 */
[----:B------:R-:W-:Y:S01]  /*05f0*/  HFMA2.MMA R19, -RZ, RZ, 0, 0 ;  /* 0x00000000ff137435 */ /* 0x000fe200000001ff */
[----:B------:R-:W-:Y:S02]  /*0600*/  LOP3.LUT R20, R15, 0x3, RZ, 0xc0, !PT ;  /* 0x000000030f147812 */ /* 0x000fe400078ec0ff */
[----:B------:R-:W-:Y:S02]  /*0610*/  IADD3 R17, -R17, -0x2, -R10 ;  /* 0xfffffffe11117810 */ /* 0x000fe40007ffe90a */
[----:B------:R-:W-:Y:S02]  /*0620*/  MOV R0, RZ ;  /* 0x000000ff00007202 */ /* 0x000fe40000000f00 */
[----:B------:R-:W-:-:S13]  /*0630*/  ISETP.GE.U32.AND P1, PT, R17, 0x3, PT ;  /* 0x000000031100780c */ /* 0x000fda0003f26070 */
[----:B------:R-:W-:Y:S05]  /*0640*/  @!P1 BRA `(.L_x_535) ;  /* 0x0000000400dc9947 */ /* 0x000fea0003800000 */
[----:B------:R-:W0:Y:S01]  /*0650*/  S2UR UR6, SR_CgaCtaId ;  /* 0x00000000000679c3 */ /* 0x000e220000008800 */
[----:B------:R-:W-:Y:S01]  /*0660*/  IADD3 R8, R6, 0x1, RZ ;  /* 0x0000000106087810 */ /* 0x000fe20007ffe0ff */
[----:B------:R-:W-:Y:S01]  /*0670*/  UMOV UR5, 0x400 ;  /* 0x0000040000057882 */ /* 0x000fe20000000000 */
[----:B------:R-:W-:Y:S02]  /*0680*/  IADD3 R17, R15, -R20, RZ ;  /* 0x800000140f117210 */ /* 0x000fe40007ffe0ff */
[----:B------:R-:W-:Y:S01]  /*0690*/  MOV R0, RZ ;  /* 0x000000ff00007202 */ /* 0x000fe20000000f00 */
[----:B------:R-:W-:Y:S01]  /*06a0*/  IMAD R8, R8, R3, RZ ;  /* 0x0000000308087224 */ /* 0x000fe200078e02ff */
[----:B------:R-:W-:Y:S01]  /*06b0*/  MOV R19, RZ ;  /* 0x000000ff00137202 */ /* 0x000fe20000000f00 */
[----:B0-----:R-:W-:-:S06]  /*06c0*/  ULEA UR5, UR6, UR5, 0x18 ;  /* 0x0000000506057291 */ /* 0x001fcc000f8ec03f */
[----:B------:R-:W-:-:S07]  /*06d0*/  LEA R16, R8, UR5, 0x1 ;  /* 0x0000000508107c11 */ /* 0x000fce000f8e08ff */
.L_x_548:
        /* <DEDUP_REMOVED lines=17> */
.L_x_537:
[----:B------:R-:W-:-:S10]  /*07f0*/  HFMA2.MMA R22, -RZ, RZ, 1.9375, 0 ;  /* 0x3fc00000ff167435 */ /* 0x000fd400000001ff */
[----:B------:R-:W-:-:S04]  /*0800*/  FFMA.FTZ R22, R21, R22, -2.5 ;  /* 0xc020000015167423 */ /* 0x000fc80000010016 */
[----:B------:R-:W-:-:S04]  /*0810*/  FMUL.FTZ R22, R21, R22 ;  /* 0x0000001615167220 */ /* 0x000fc80000410000 */
[----:B------:R-:W-:-:S07]  /*0820*/  FFMA.FTZ R23, R21, R22, 1 ;  /* 0x3f80000015177423 */ /* 0x000fce0000010016 */
.L_x_538:
[----:B------:R-:W-:Y:S05]  /*0830*/  BSYNC B3 ;  /* 0x0000000000037941 */ /* 0x000fea0003800000 */
.L_x_536:
[----:B------:R-:W-:Y:S01]  /*0840*/  IADD3 R21, R19, 0x1, RZ ;  /* 0x0000000113157810 */ /* 0x000fe20007ffe0ff */
[----:B------:R-:W-:Y:S01]  /*0850*/  BSSY B3, `(.L_x_539) ;  /* 0x0000018000037945 */ /* 0x000fe20003800000 */
[----:B------:R-:W-:Y:S02]  /*0860*/  FADD.FTZ R26, R23, R0 ;  /* 0x00000000171a7221 */ /* 0x000fe40000010000 */
[----:B------:R-:W-:-:S05]  /*0870*/  I2FP.F32.S32 R22, R21 ;  /* 0x0000001500167245 */ /* 0x000fca0000201400 */
[----:B------:R-:W-:-:S04]  /*0880*/  FADD.FTZ R22, R25, R22 ;  /* 0x0000001619167221 */ /* 0x000fc80000010000 */
[----:B------:R-:W-:-:S04]  /*0890*/  FADD.FTZ R21, R22, 0.5 ;  /* 0x3f00000016157421 */ /* 0x000fc80000010000 */
[----:B------:R-:W-:Y:S01]  /*08a0*/  FMUL.FTZ R22, R21, R18 ;  /* 0x0000001215167220 */ /* 0x000fe20000410000 */
[----:B------:R-:W-:-:S04]  /*08b0*/  F2FP.F16.F32.PACK_AB R21, RZ, R23 ;  /* 0x00000017ff15723e */ /* 0x000fc800000000ff */
[----:B------:R-:W-:Y:S01]  /*08c0*/  FSETP.GEU.FTZ.AND P1, PT, R22, RZ, PT ;  /* 0x000000ff1600720b */ /* 0x000fe20003f3e000 */
[----:B------:R0:W-:-:S12]  /*08d0*/  STS.U16 [R16], R21 ;  /* 0x0000001510007388 */ /* 0x0001d80000000400 */
        /* <DEDUP_REMOVED lines=11> */
.L_x_540:
[----:B------:R-:W-:-:S10]  /*0990*/  HFMA2.MMA R21, -RZ, RZ, 1.9375, 0 ;  /* 0x3fc00000ff157435 */ /* 0x000fd400000001ff */
[----:B------:R-:W-:-:S04]  /*09a0*/  FFMA.FTZ R21, R22, R21, -2.5 ;  /* 0xc020000016157423 */ /* 0x000fc80000010015 */
[----:B------:R-:W-:-:S04]  /*09b0*/  FMUL.FTZ R21, R22, R21 ;  /* 0x0000001516157220 */ /* 0x000fc80000410000 */
[----:B------:R-:W-:-:S07]  /*09c0*/  FFMA.FTZ R21, R22, R21, 1 ;  /* 0x3f80000016157423 */ /* 0x000fce0000010015 */
.L_x_541:
[----:B------:R-:W-:Y:S05]  /*09d0*/  BSYNC B3 ;  /* 0x0000000000037941 */ /* 0x000fea0003800000 */
.L_x_539:
        /* <DEDUP_REMOVED lines=21> */
.L_x_543:
[----:B------:R-:W-:-:S10]  /*0b30*/  HFMA2.MMA R0, -RZ, RZ, 1.9375, 0 ;  /* 0x3fc00000ff007435 */ /* 0x000fd400000001ff */
[----:B------:R-:W-:-:S04]  /*0b40*/  FFMA.FTZ R0, R23, R0, -2.5 ;  /* 0xc020000017007423 */ /* 0x000fc80000010000 */
[----:B------:R-:W-:-:S04]  /*0b50*/  FMUL.FTZ R0, R23, R0 ;  /* 0x0000000017007220 */ /* 0x000fc80000410000 */
[----:B------:R-:W-:-:S07]  /*0b60*/  FFMA.FTZ R0, R23, R0, 1 ;  /* 0x3f80000017007423 */ /* 0x000fce0000010000 */
.L_x_544:
[----:B------:R-:W-:Y:S05]  /*0b70*/  BSYNC B3 ;  /* 0x0000000000037941 */ /* 0x000fea0003800000 */
.L_x_542:
        /* <DEDUP_REMOVED lines=21> */
.L_x_546:
[----:B------:R-:W-:-:S10]  /*0cd0*/  HFMA2.MMA R21, -RZ, RZ, 1.9375, 0 ;  /* 0x3fc00000ff157435 */ /* 0x000fd400000001ff */
[----:B------:R-:W-:-:S04]  /*0ce0*/  FFMA.FTZ R21, R22, R21, -2.5 ;  /* 0xc020000016157423 */ /* 0x000fc80000010015 */
[----:B------:R-:W-:-:S04]  /*0cf0*/  FMUL.FTZ R21, R22, R21 ;  /* 0x0000001516157220 */ /* 0x000fc80000410000 */
[----:B------:R-:W-:-:S07]  /*0d00*/  FFMA.FTZ R0, R22, R21, 1 ;  /* 0x3f80000016007423 */ /* 0x000fce0000010015 */
.L_x_547:
[----:B------:R-:W-:Y:S05]  /*0d10*/  BSYNC B3 ;  /* 0x0000000000037941 */ /* 0x000fea0003800000 */
.L_x_545:
[----:B------:R-:W-:Y:S02]  /*0d20*/  IADD3 R17, R17, -0x4, RZ ;  /* 0xfffffffc11117810 */ /* 0x000fe40007ffe0ff */
[----:B------:R-:W-:Y:S01]  /*0d30*/  F2FP.F16.F32.PACK_AB R21, RZ, R0 ;  /* 0x00000000ff15723e */ /* 0x000fe200000000ff */
[----:B------:R-:W-:Y:S01]  /*0d40*/  FADD.FTZ R0, R27, R0 ;  /* 0x000000001b007221 */ /* 0x000fe20000010000 */
[----:B------:R-:W-:Y:S02]  /*0d50*/  ISETP.NE.AND P1, PT, R17, RZ, PT ;  /* 0x000000ff1100720c */ /* 0x000fe40003f25270 */
[----:B------:R-:W-:Y:S02]  /*0d60*/  PRMT R22, R21, 0x7610, R22 ;  /* 0x0000761015167816 */ /* 0x000fe40000000016 */
[----:B------:R-:W-:Y:S02]  /*0d70*/  IADD3 R21, R16, 0x8, RZ ;  /* 0x0000000810157810 */ /* 0x000fe40007ffe0ff */
[----:B------:R-:W-:Y:S01]  /*0d80*/  IADD3 R19, R19, 0x4, RZ ;  /* 0x0000000413137810 */ /* 0x000fe20007ffe0ff */
[----:B------:R0:W-:Y:S02]  /*0d90*/  STS.U16 [R16+0x6], R22 ;  /* 0x0000061610007388 */ /* 0x0001e40000000400 */
[----:B0-----:R-:W-:-:S04]  /*0da0*/  MOV R16, R21 ;  /* 0x0000001500107202 */ /* 0x001fc80000000f00 */
[----:B------:R-:W-:Y:S05]  /*0db0*/  @P1 BRA `(.L_x_548) ;  /* 0xfffffff800481947 */ /* 0x000fea000383ffff */
.L_x_535:
[----:B------:R-:W-:Y:S05]  /*0dc0*/  BSYNC B1 ;  /* 0x0000000000017941 */ /* 0x000fea0003800000 */
.L_x_534:
[----:B------:R-:W-:-:S13]  /*0dd0*/  ISETP.NE.AND P1, PT, R20, RZ, PT ;  /* 0x000000ff1400720c */ /* 0x000fda0003f25270 */
[----:B------:R-:W-:Y:S05]  /*0de0*/  @!P1 BRA `(.L_x_533) ;  /* 0x0000000000889947 */ /* 0x000fea0003800000 */
[----:B------:R-:W0:Y:S01]  /*0df0*/  S2R R17, SR_CgaCtaId ;  /* 0x0000000000117919 */ /* 0x000e220000008800 */
[----:B------:R-:W-:-:S04]  /*0e00*/  MOV R16, 0x400 ;  /* 0x0000040000107802 */ /* 0x000fc80000000f00 */
[----:B0-----:R-:W-:-:S07]  /*0e10*/  LEA R22, R17, R16, 0x18 ;  /* 0x0000001011167211 */ /* 0x001fce00078ec0ff */
.L_x_552:
        /* <DEDUP_REMOVED lines=17> */
.L_x_550:
[----:B------:R-:W-:-:S05]  /*0f30*/  MOV R16, 0x3fc00000 ;  /* 0x3fc0000000107802 */ /* 0x000fca0000000f00 */
[----:B------:R-:W-:-:S04]  /*0f40*/  FFMA.FTZ R16, R17, R16, -2.5 ;  /* 0xc020000011107423 */ /* 0x000fc80000010010 */
[----:B------:R-:W-:-:S04]  /*0f50*/  FMUL.FTZ R16, R17, R16 ;  /* 0x0000001011107220 */ /* 0x000fc80000410000 */
[----:B------:R-:W-:-:S07]  /*0f60*/  FFMA.FTZ R21, R17, R16, 1 ;  /* 0x3f80000011157423 */ /* 0x000fce0000010010 */
.L_x_551:
[----:B------:R-:W-:Y:S05]  /*0f70*/  BSYNC B1 ;  /* 0x0000000000017941 */ /* 0x000fea0003800000 */
.L_x_549:
[----:B------:R-:W-:Y:S01]  /*0f80*/  IADD3 R17, R8, R19, RZ ;  /* 0x0000001308117210 */ /* 0x000fe20007ffe0ff */
[----:B------:R-:W-:Y:S01]  /*0f90*/  FADD.FTZ R0, R21, R0 ;  /* 0x0000000015007221 */ /* 0x000fe20000010000 */
[----:B------:R-:W-:Y:S02]  /*0fa0*/  F2FP.F16.F32.PACK_AB R16, RZ, R21 ;  /* 0x00000015ff10723e */ /* 0x000fe400000000ff */
[----:B------:R-:W-:Y:S02]  /*0fb0*/  LEA R17, R17, R22, 0x1 ;  /* 0x0000001611117211 */ /* 0x000fe400078e08ff */
[----:B------:R-:W-:Y:S02]  /*0fc0*/  IADD3 R20, R20, -0x1, RZ ;  /* 0xffffffff14147810 */ /* 0x000fe40007ffe0ff */
[----:B------:R-:W-:Y:S01]  /*0fd0*/  IADD3 R19, R19, 0x1, RZ ;  /* 0x0000000113137810 */ /* 0x000fe20007ffe0ff */
[----:B------:R0:W-:Y:S01]  /*0fe0*/  STS.U16 [R17], R16 ;  /* 0x0000001011007388 */ /* 0x0001e20000000400 */
[----:B------:R-:W-:-:S13]  /*0ff0*/  ISETP.NE.AND P1, PT, R20, RZ, PT ;  /* 0x000000ff1400720c */ /* 0x000fda0003f25270 */
[----:B0-----:R-:W-:Y:S05]  /*1000*/  @P1 BRA `(.L_x_552) ;  /* 0xfffffffc00841947 */ /* 0x001fea000383ffff */
.L_x_533:
[----:B------:R-:W-:Y:S05]  /*1010*/  BSYNC B2 ;  /* 0x0000000000027941 */ /* 0x000fea0003800000 */
.L_x_532:
[----:B------:R-:W-:Y:S01]  /*1020*/  BSSY B1, `(.L_x_553) ;  /* 0x0000048000017945 */ /* 0x000fe20003800000 */
[----:B------:R-:W-:-:S03]  /*1030*/  HFMA2.MMA R17, -RZ, RZ, 0, 0 ;  /* 0x00000000ff117435 */ /* 0x000fc600000001ff */
[----:B------:R-:W-:Y:S08]  /*1040*/  @!P0 BRA `(.L_x_554) ;  /* 0x0000000400148947 */ /* 0x000ff00003800000 */
[----:B------:R-:W-:Y:S01]  /*1050*/  LOP3.LUT R17, RZ, R11, RZ, 0x33, !PT ;  /* 0x0000000bff117212 */ /* 0x000fe200078e33ff */
[----:B------:R-:W-:Y:S01]  /*1060*/  BSSY B2, `(.L_x_555) ;  /* 0x000002c000027945 */ /* 0x000fe20003800000 */
[----:B------:R-:W-:Y:S02]  /*1070*/  LOP3.LUT R16, R15, 0x3, RZ, 0xc0, !PT ;  /* 0x000000030f107812 */ /* 0x000fe400078ec0ff */
[----:B------:R-:W-:-:S04]  /*1080*/  IADD3 R17, -R17, -0x2, -R10 ;  /* 0xfffffffe11117810 */ /* 0x000fc80007ffe90a */
[----:B------:R-:W-:Y:S02]  /*1090*/  ISETP.GE.U32.AND P0, PT, R17, 0x3, PT ;  /* 0x000000031100780c */ /* 0x000fe40003f06070 */
[----:B------:R-:W-:-:S11]  /*10a0*/  MOV R17, RZ ;  /* 0x000000ff00117202 */ /* 0x000fd60000000f00 */
[----:B------:R-:W-:Y:S05]  /*10b0*/  @!P0 BRA `(.L_x_556) ;  /* 0x0000000000988947 */ /* 0x000fea0003800000 */
[----:B------:R-:W-:Y:S02]  /*10c0*/  F2FP.F16.F32.PACK_AB R18, RZ, R0 ;  /* 0x00000000ff12723e */ /* 0x000fe400000000ff */
[----:B------:R-:W-:Y:S02]  /*10d0*/  FSETP.NEU.FTZ.AND P0, PT, R0, RZ, PT ;  /* 0x000000ff0000720b */ /* 0x000fe40003f1d000 */
[----:B------:R-:W-:Y:S01]  /*10e0*/  IADD3 R25, R15, -R16, RZ ;  /* 0x800000100f197210 */ /* 0x000fe20007ffe0ff */
[----:B------:R-:W-:Y:S01]  /*10f0*/  HADD2.F32 R18, -RZ, R18.H0_H0 ;  /* 0x20000012ff127230 */ /* 0x000fe20000004100 */
[----:B------:R-:W-:-:S09]  /*1100*/  MOV R17, RZ ;  /* 0x000000ff00117202 */ /* 0x000fd20000000f00 */
.L_x_559:
[----:B------:R-:W-:Y:S01]  /*1110*/  IADD3 R25, R25, -0x4, RZ ;  /* 0xfffffffc19197810 */ /* 0x000fe20007ffe0ff */
[----:B------:R-:W-:Y:S03]  /*1120*/  BSSY B3, `(.L_x_557) ;  /* 0x000001d000037945 */ /* 0x000fe60003800000 */
        /* <DEDUP_REMOVED lines=28> */
.L_x_558:
[----:B------:R-:W-:Y:S05]  /*12f0*/  BSYNC B3 ;  /* 0x0000000000037941 */ /* 0x000fea0003800000 */
.L_x_557:
[----:B------:R-:W-:Y:S01]  /*1300*/  IADD3 R17, R17, 0x4, RZ ;  /* 0x0000000411117810 */ /* 0x000fe20007ffe0ff */
[----:B------:R-:W-:Y:S06]  /*1310*/  @P1 BRA `(.L_x_559) ;  /* 0xfffffffc007c1947 */ /* 0x000fec000383ffff */
.L_x_556:
[----:B------:R-:W-:Y:S05]  /*1320*/  BSYNC B2 ;  /* 0x0000000000027941 */ /* 0x000fea0003800000 */
.L_x_555:
[----:B------:R-:W-:-:S13]  /*1330*/  ISETP.NE.AND P0, PT, R16, RZ, PT ;  /* 0x000000ff1000720c */ /* 0x000fda0003f05270 */
[----:B------:R-:W-:Y:S05]  /*1340*/  @!P0 BRA `(.L_x_554) ;  /* 0x0000000000548947 */ /* 0x000fea0003800000 */
[----:B------:R-:W-:Y:S02]  /*1350*/  F2FP.F16.F32.PACK_AB R18, RZ, R0 ;  /* 0x00000000ff12723e */ /* 0x000fe400000000ff */
[----:B------:R-:W-:-:S03]  /*1360*/  FSETP.NEU.FTZ.AND P1, PT, R0, RZ, PT ;  /* 0x000000ff0000720b */ /* 0x000fc60003f3d000 */
[----:B------:R-:W-:-:S04]  /*1370*/  HADD2.F32 R18, -RZ, R18.H0_H0 ;  /* 0x20000012ff127230 */ /* 0x000fc80000004100 */
[----:B0-----:R0:W1:Y:S06]  /*1380*/  MUFU.RCP R19, R18 ;  /* 0x0000001200137308 */ /* 0x00106c0000001000 */
.L_x_562:
[----:B------:R-:W-:Y:S01]  /*1390*/  IADD3 R16, R16, -0x1, RZ ;  /* 0xffffffff10107810 */ /* 0x000fe20007ffe0ff */
[----:B------:R-:W-:Y:S03]  /*13a0*/  BSSY B2, `(.L_x_560) ;  /* 0x000000d000027945 */ /* 0x000fe60003800000 */
[----:B------:R-:W-:Y:S01]  /*13b0*/  ISETP.NE.AND P0, PT, R16, RZ, PT ;  /* 0x000000ff1000720c */ /* 0x000fe20003f05270 */
[----:B--2---:R-:W-:-:S12]  /*13c0*/  @!P1 BRA `(.L_x_561) ;  /* 0x0000000000289947 */ /* 0x004fd80003800000 */
[----:B------:R-:W2:Y:S01]  /*13d0*/  S2UR UR6, SR_CgaCtaId ;  /* 0x00000000000679c3 */ /* 0x000ea20000008800 */
[----:B------:R-:W-:Y:S01]  /*13e0*/  UMOV UR5, 0x400 ;  /* 0x0000040000057882 */ /* 0x000fe20000000000 */
[----:B------:R-:W-:Y:S01]  /*13f0*/  IADD3 R0, R8, R17, RZ ;  /* 0x0000001108007210 */ /* 0x000fe20007ffe0ff */
[----:B--2---:R-:W-:-:S06]  /*1400*/  ULEA UR5, UR6, UR5, 0x18 ;  /* 0x0000000506057291 */ /* 0x004fcc000f8ec03f */
[----:B------:R-:W-:-:S05]  /*1410*/  LEA R0, R0, UR5, 0x1 ;  /* 0x0000000500007c11 */ /* 0x000fca000f8e08ff */
[----:B0-----:R-:W0:Y:S02]  /*1420*/  LDS.U16 R18, [R0] ;  /* 0x0000000000127984 */ /* 0x001e240000000400 */
[----:B0-----:R-:W-:-:S05]  /*1430*/  HADD2.F32 R18, -RZ, R18.H0_H0 ;  /* 0x20000012ff127230 */ /* 0x001fca0000004100 */
[----:B-1----:R-:W-:-:S05]  /*1440*/  FMUL.FTZ R18, R18, R19 ;  /* 0x0000001312127220 */ /* 0x002fca0000410000 */
[----:B------:R-:W-:-:S05]  /*1450*/  F2FP.F16.F32.PACK_AB R18, RZ, R18 ;  /* 0x00000012ff12723e */ /* 0x000fca00000000ff */
[----:B------:R2:W-:Y:S02]  /*1460*/  STS.U16 [R0], R18 ;  /* 0x0000001200007388 */ /* 0x0005e40000000400 */
.L_x_561:
[----:B------:R-:W-:Y:S05]  /*1470*/  BSYNC B2 ;  /* 0x0000000000027941 */ /* 0x000fea0003800000 */
.L_x_560:
[----:B------:R-:W-:Y:S01]  /*1480*/  IADD3 R17, R17, 0x1, RZ ;  /* 0x0000000111117810 */ /* 0x000fe20007ffe0ff */
[----:B------:R-:W-:Y:S06]  /*1490*/  @P0 BRA `(.L_x_562) ;  /* 0xfffffffc00bc0947 */ /* 0x000fec000383ffff */
.L_x_554:
[----:B------:R-:W-:Y:S05]  /*14a0*/  BSYNC B1 ;  /* 0x0000000000017941 */ /* 0x000fea0003800000 */
.L_x_553:
[----:B------:R-:W-:-:S13]  /*14b0*/  ISETP.GE.AND P0, PT, R6, R17, PT ;  /* 0x000000110600720c */ /* 0x000fda0003f06270 */
[----:B------:R-:W-:Y:S05]  /*14c0*/  @!P0 BRA `(.L_x_529) ;  /* 0x00000000007c8947 */ /* 0x000fea0003800000 */
[----:B--2---:R-:W-:Y:S01]  /*14d0*/  IADD3 R0, -R17, 0x1, R6 ;  /* 0x0000000111007810 */ /* 0x004fe20007ffe106 */
[----:B------:R-:W-:Y:S01]  /*14e0*/  BSSY B1, `(.L_x_563) ;  /* 0x000000f000017945 */ /* 0x000fe20003800000 */
[----:B------:R-:W-:Y:S02]  /*14f0*/  IADD3 R16, R6, -R17, RZ ;  /* 0x8000001106107210 */ /* 0x000fe40007ffe0ff */
[----:B------:R-:W-:Y:S02]  /*1500*/  LOP3.LUT P0, R0, R0, 0x3, RZ, 0xc0, !PT ;  /* 0x0000000300007812 */ /* 0x000fe4000780c0ff */
[----:B------:R-:W-:-:S11]  /*1510*/  ISETP.GE.U32.AND P1, PT, R16, 0x3, PT ;  /* 0x000000031000780c */ /* 0x000fd60003f26070 */
[----:B------:R-:W-:Y:S05]  /*1520*/  @!P0 BRA `(.L_x_564) ;  /* 0x0000000000288947 */ /* 0x000fea0003800000 */
[----:B01----:R-:W0:Y:S01]  /*1530*/  S2R R19, SR_CgaCtaId ;  /* 0x0000000000137919 */ /* 0x003e220000008800 */
[----:B------:R-:W-:-:S04]  /*1540*/  MOV R16, 0x400 ;  /* 0x0000040000107802 */ /* 0x000fc80000000f00 */
[----:B0-----:R-:W-:-:S07]  /*1550*/  LEA R19, R19, R16, 0x18 ;  /* 0x0000001013137211 */ /* 0x001fce00078ec0ff */
.L_x_565:
[----:B------:R-:W-:Y:S02]  /*1560*/  IADD3 R16, R8, R17, RZ ;  /* 0x0000001108107210 */ /* 0x000fe40007ffe0ff */
[----:B------:R-:W-:Y:S02]  /*1570*/  IADD3 R0, R0, -0x1, RZ ;  /* 0xffffffff00007810 */ /* 0x000fe40007ffe0ff */
[----:B------:R-:W-:Y:S02]  /*1580*/  LEA R16, R16, R19, 0x1 ;  /* 0x0000001310107211 */ /* 0x000fe400078e08ff */
[----:B------:R-:W-:Y:S02]  /*1590*/  ISETP.NE.AND P0, PT, R0, RZ, PT ;  /* 0x000000ff0000720c */ /* 0x000fe40003f05270 */
[----:B------:R-:W-:Y:S01]  /*15a0*/  IADD3 R17, R17, 0x1, RZ ;  /* 0x0000000111117810 */ /* 0x000fe20007ffe0ff */
[----:B------:R2:W-:Y:S10]  /*15b0*/  STS.U16 [R16], RZ ;  /* 0x000000ff10007388 */ /* 0x0005f40000000400 */
[----:B--2---:R-:W-:Y:S05]  /*15c0*/  @P0 BRA `(.L_x_565) ;  /* 0xfffffffc00e40947 */ /* 0x004fea000383ffff */
.L_x_564:
[----:B------:R-:W-:Y:S05]  /*15d0*/  BSYNC B1 ;  /* 0x0000000000017941 */ /* 0x000fea0003800000 */
.L_x_563:
[----:B------:R-:W-:Y:S05]  /*15e0*/  @!P1 BRA `(.L_x_529) ;  /* 0x0000000000349947 */ /* 0x000fea0003800000 */
[----:B01----:R-:W0:Y:S01]  /*15f0*/  S2R R19, SR_CgaCtaId ;  /* 0x0000000000137919 */ /* 0x003e220000008800 */
[----:B------:R-:W-:-:S04]  /*1600*/  MOV R0, 0x400 ;  /* 0x0000040000007802 */ /* 0x000fc80000000f00 */
[----:B0-----:R-:W-:-:S07]  /*1610*/  LEA R0, R19, R0, 0x18 ;  /* 0x0000000013007211 */ /* 0x001fce00078ec0ff */
.L_x_566:
[----:B------:R-:W-:-:S04]  /*1620*/  IADD3 R19, R8, R17, RZ ;  /* 0x0000001108137210 */ /* 0x000fc80007ffe0ff */
[----:B---3--:R-:W-:Y:S02]  /*1630*/  LEA R16, R19, R0, 0x1 ;  /* 0x0000000013107211 */ /* 0x008fe400078e08ff */
[C---:B------:R-:W-:Y:S02]  /*1640*/  IADD3 R19, R17.reuse, 0x3, RZ ;  /* 0x0000000311137810 */ /* 0x040fe40007ffe0ff */
[----:B------:R-:W-:Y:S01]  /*1650*/  IADD3 R17, R17, 0x4, RZ ;  /* 0x0000000411117810 */ /* 0x000fe20007ffe0ff */
[----:B------:R3:W-:Y:S01]  /*1660*/  STS.U16 [R16], RZ ;  /* 0x000000ff10007388 */ /* 0x0007e20000000400 */
[----:B------:R-:W-:-:S03]  /*1670*/  ISETP.GE.AND P0, PT, R19, R6, PT ;  /* 0x000000061300720c */ /* 0x000fc60003f06270 */
[----:B------:R3:W-:Y:S04]  /*1680*/  STS.U16 [R16+0x2], RZ ;  /* 0x000002ff10007388 */ /* 0x0007e80000000400 */
[----:B------:R3:W-:Y:S04]  /*1690*/  STS.U16 [R16+0x4], RZ ;  /* 0x000004ff10007388 */ /* 0x0007e80000000400 */
[----:B------:R3:W-:Y:S02]  /*16a0*/  STS.U16 [R16+0x6], RZ ;  /* 0x000006ff10007388 */ /* 0x0007e40000000400 */
[----:B------:R-:W-:Y:S05]  /*16b0*/  @!P0 BRA `(.L_x_566) ;  /* 0xfffffffc00d88947 */ /* 0x000fea000383ffff */
.L_x_529:
[----:B------:R-:W-:Y:S05]  /*16c0*/  BSYNC B0 ;  /* 0x0000000000007941 */ /* 0x000fea0003800000 */
.L_x_528:
[----:B------:R-:W-:Y:S01]  /*16d0*/  ISETP.NE.AND P0, PT, R3, RZ, PT ;  /* 0x000000ff0300720c */ /* 0x000fe20003f05270 */
[----:B------:R-:W-:-:S12]  /*16e0*/  BSSY B0, `(.L_x_567) ;  /* 0x0000132000007945 */ /* 0x000fd80003800000 */
[----:B------:R-:W-:Y:S05]  /*16f0*/  @P0 BRA `(.L_x_568) ;  /* 0x0000001000c00947 */ /* 0x000fea0003800000 */
[----:B------:R-:W4:Y:S01]  /*1700*/  LDC R3, c[0x0][0x210] ;  /* 0x00008400ff037b82 */ /* 0x000f220000000800 */
[----:B---3--:R-:W-:Y:S01]  /*1710*/  I2FP.F32.S32 R16, R9 ;  /* 0x0000000900107245 */ /* 0x008fe20000201400 */
[----:B--2---:R-:W-:Y:S01]  /*1720*/  HFMA2.MMA R0, -RZ, RZ, 1.875, 0 ;  /* 0x3f800000ff007435 */ /* 0x004fe200000001ff */
[----:B----4-:R-:W-:-:S03]  /*1730*/  FSETP.GE.FTZ.AND P0, PT, R3, 1, PT ;  /* 0x3f8000000300780b */ /* 0x010fc60003f16000 */
        /* <DEDUP_REMOVED lines=16> */
[----:B------:R-:W-:Y:S05]  /*1840*/  CALL.REL.NOINC `($__internal_6_$__cuda_sm20_dblrcp_rn_slowpath_v3) ;  /* 0x0000003800b87944 */ /* 0x000fea0003c00000 */
.L_x_570:
[----:B------:R-:W-:Y:S01]  /*1850*/  UMOV UR6, 0xf0000000 ;  /* 0xf000000000067882 */ /* 0x000fe20000000000 */
[----:B------:R-:W-:Y:S01]  /*1860*/  UMOV UR7, 0x380fffff ;  /* 0x380fffff00077882 */ /* 0x000fe20000000000 */
[----:B------:R-:W0:Y:S01]  /*1870*/  F2F.F32.F64 R0, R20 ;  /* 0x0000001400007310 */ /* 0x000e220000301000 */
[----:B------:R-:W-:-:S14]  /*1880*/  DSETP.GEU.AND P0, PT, |R20|, UR6, PT ;  /* 0x0000000614007e2a */ /* 0x000fdc000bf0e200 */
[----:B0-----:R-:W-:-:S07]  /*1890*/  @!P0 FMUL R0, R0, 1.175494350822287508e-38 ;  /* 0x0080000000008820 */ /* 0x001fce0000400000 */
.L_x_569:
[----:B------:R-:W-:Y:S01]  /*18a0*/  ISETP.GE.AND P0, PT, R24, 0x1, PT ;  /* 0x000000011800780c */ /* 0x000fe20003f06270 */
[----:B------:R-:W-:Y:S01]  /*18b0*/  BSSY B2, `(.L_x_571) ;  /* 0x00000a9000027945 */ /* 0x000fe20003800000 */
[----:B------:R-:W-:-:S11]  /*18c0*/  MOV R3, RZ ;  /* 0x000000ff00037202 */ /* 0x000fd60000000f00 */
[----:B------:R-:W-:Y:S05]  /*18d0*/  @!P0 BRA `(.L_x_572) ;  /* 0x0000000800988947 */ /* 0x000fea0003800000 */
[----:B------:R-:W-:Y:S01]  /*18e0*/  LOP3.LUT R16, RZ, R12, RZ, 0x33, !PT ;  /* 0x0000000cff107212 */ /* 0x000fe200078e33ff */
[----:B------:R-:W-:Y:S01]  /*18f0*/  BSSY B1, `(.L_x_573) ;  /* 0x0000080000017945 */ /* 0x000fe20003800000 */
[----:B01----:R-:W-:Y:S01]  /*1900*/  HFMA2.MMA R19, -RZ, RZ, 0, 0 ;  /* 0x00000000ff137435 */ /* 0x003fe200000001ff */
[----:B------:R-:W-:Y:S02]  /*1910*/  LOP3.LUT R17, R24, 0x3, RZ, 0xc0, !PT ;  /* 0x0000000318117812 */ /* 0x000fe400078ec0ff */
[----:B------:R-:W-:Y:S02]  /*1920*/  IADD3 R16, -R16, -0x2, -R9 ;  /* 0xfffffffe10107810 */ /* 0x000fe40007ffe909 */
[----:B------:R-:W-:Y:S02]  /*1930*/  MOV R3, RZ ;  /* 0x000000ff00037202 */ /* 0x000fe40000000f00 */
[----:B------:R-:W-:-:S13]  /*1940*/  ISETP.GE.U32.AND P1, PT, R16, 0x3, PT ;  /* 0x000000031000780c */ /* 0x000fda0003f26070 */
[----:B------:R-:W-:Y:S05]  /*1950*/  @!P1 BRA `(.L_x_574) ;  /* 0x0000000400e49947 */ /* 0x000fea0003800000 */
[----:B------:R-:W0:Y:S01]  /*1960*/  S2UR UR6, SR_CgaCtaId ;  /* 0x00000000000679c3 */ /* 0x000e220000008800 */
[----:B------:R-:W-:Y:S01]  /*1970*/  UIADD3 UR5, UR4, 0x1, URZ ;  /* 0x0000000104057890 */ /* 0x000fe2000fffe03f */
[----:B------:R-:W-:Y:S02]  /*1980*/  IADD3 R3, R6, 0x1, RZ ;  /* 0x0000000106037810 */ /* 0x000fe40007ffe0ff */
[----:B------:R-:W-:-:S03]  /*1990*/  MOV R19, RZ ;  /* 0x000000ff00137202 */ /* 0x000fc60000000f00 */
[----:B------:R-:W-:Y:S01]  /*19a0*/  IMAD R2, R2, UR5, RZ ;  /* 0x0000000502027c24 */ /* 0x000fe2000f8e02ff */
[----:B------:R-:W-:-:S03]  /*19b0*/  UMOV UR5, 0x400 ;  /* 0x0000040000057882 */ /* 0x000fc60000000000 */
[----:B------:R-:W-:Y:S01]  /*19c0*/  IMAD R6, R3, UR8, R2 ;  /* 0x0000000803067c24 */ /* 0x000fe2000f8e0202 */
[----:B------:R-:W-:Y:S02]  /*19d0*/  IADD3 R2, R24, -R17, RZ ;  /* 0x8000001118027210 */ /* 0x000fe40007ffe0ff */
[----:B------:R-:W-:Y:S01]  /*19e0*/  MOV R3, RZ ;  /* 0x000000ff00037202 */ /* 0x000fe20000000f00 */
[----:B0-----:R-:W-:-:S06]  /*19f0*/  ULEA UR5, UR6, UR5, 0x18 ;  /* 0x0000000506057291 */ /* 0x001fcc000f8ec03f */
[----:B------:R-:W-:-:S07]  /*1a00*/  LEA R6, R6, UR5, 0x1 ;  /* 0x0000000506067c11 */ /* 0x000fce000f8e08ff */
.L_x_587:
        /* <DEDUP_REMOVED lines=17> */
.L_x_576:
[----:B------:R-:W-:-:S10]  /*1b20*/  HFMA2.MMA R16, -RZ, RZ, 1.9375, 0 ;  /* 0x3fc00000ff107435 */ /* 0x000fd400000001ff */
[----:B------:R-:W-:-:S04]  /*1b30*/  FFMA.FTZ R16, R21, R16, -2.5 ;  /* 0xc020000015107423 */ /* 0x000fc80000010010 */
[----:B------:R-:W-:-:S04]  /*1b40*/  FMUL.FTZ R16, R21, R16 ;  /* 0x0000001015107220 */ /* 0x000fc80000410000 */
[----:B------:R-:W-:-:S07]  /*1b50*/  FFMA.FTZ R16, R21, R16, 1 ;  /* 0x3f80000015107423 */ /* 0x000fce0000010010 */
.L_x_577:
[----:B------:R-:W-:Y:S05]  /*1b60*/  BSYNC B3 ;  /* 0x0000000000037941 */ /* 0x000fea0003800000 */
.L_x_575:
        /* <DEDUP_REMOVED lines=8> */
[----:B------:R0:W-:Y:S03]  /*1bf0*/  STS.U16 [R6], R18 ;  /* 0x0000001206007388 */ /* 0x0001e60000000400 */
        /* <DEDUP_REMOVED lines=12> */
.L_x_579:
[----:B------:R-:W-:-:S10]  /*1cc0*/  HFMA2.MMA R16, -RZ, RZ, 1.9375, 0 ;  /* 0x3fc00000ff107435 */ /* 0x000fd400000001ff */
[----:B------:R-:W-:-:S04]  /*1cd0*/  FFMA.FTZ R16, R21, R16, -2.5 ;  /* 0xc020000015107423 */ /* 0x000fc80000010010 */
[----:B------:R-:W-:-:S04]  /*1ce0*/  FMUL.FTZ R16, R21, R16 ;  /* 0x0000001015107220 */ /* 0x000fc80000410000 */
[----:B------:R-:W-:-:S07]  /*1cf0*/  FFMA.FTZ R16, R21, R16, 1 ;  /* 0x3f80000015107423 */ /* 0x000fce0000010010 */
.L_x_580:
[----:B------:R-:W-:Y:S05]  /*1d00*/  BSYNC B3 ;  /* 0x0000000000037941 */ /* 0x000fea0003800000 */
.L_x_578:
        /* <DEDUP_REMOVED lines=21> */
.L_x_582:
[----:B------:R-:W-:-:S10]  /*1e60*/  HFMA2.MMA R3, -RZ, RZ, 1.9375, 0 ;  /* 0x3fc00000ff037435 */ /* 0x000fd400000001ff */
[----:B------:R-:W-:-:S04]  /*1e70*/  FFMA.FTZ R3, R18, R3, -2.5 ;  /* 0xc020000012037423 */ /* 0x000fc80000010003 */
[----:B------:R-:W-:-:S04]  /*1e80*/  FMUL.FTZ R3, R18, R3 ;  /* 0x0000000312037220 */ /* 0x000fc80000410000 */
[----:B------:R-:W-:-:S07]  /*1e90*/  FFMA.FTZ R3, R18, R3, 1 ;  /* 0x3f80000012037423 */ /* 0x000fce0000010003 */
.L_x_583:
[----:B------:R-:W-:Y:S05]  /*1ea0*/  BSYNC B3 ;  /* 0x0000000000037941 */ /* 0x000fea0003800000 */
.L_x_581:
        /* <DEDUP_REMOVED lines=21> */
.L_x_585:
[----:B------:R-:W-:-:S10]  /*2000*/  HFMA2.MMA R16, -RZ, RZ, 1.9375, 0 ;  /* 0x3fc00000ff107435 */ /* 0x000fd400000001ff */
[----:B------:R-:W-:-:S04]  /*2010*/  FFMA.FTZ R16, R21, R16, -2.5 ;  /* 0xc020000015107423 */ /* 0x000fc80000010010 */
[----:B------:R-:W-:-:S04]  /*2020*/  FMUL.FTZ R16, R21, R16 ;  /* 0x0000001015107220 */ /* 0x000fc80000410000 */
[----:B------:R-:W-:-:S07]  /*2030*/  FFMA.FTZ R3, R21, R16, 1 ;  /* 0x3f80000015037423 */ /* 0x000fce0000010010 */
.L_x_586:
[----:B------:R-:W-:Y:S05]  /*2040*/  BSYNC B3 ;  /* 0x0000000000037941 */ /* 0x000fea0003800000 */
.L_x_584:
        /* <DEDUP_REMOVED lines=10> */
.L_x_574:
[----:B------:R-:W-:Y:S05]  /*20f0*/  BSYNC B1 ;  /* 0x0000000000017941 */ /* 0x000fea0003800000 */
.L_x_573:
[----:B------:R-:W-:-:S13]  /*2100*/  ISETP.NE.AND P1, PT, R17, RZ, PT ;  /* 0x000000ff1100720c */ /* 0x000fda0003f25270 */
[----:B------:R-:W-:Y:S05]  /*2110*/  @!P1 BRA `(.L_x_572) ;  /* 0x0000000000889947 */ /* 0x000fea0003800000 */
[----:B------:R-:W0:Y:S01]  /*2120*/  S2R R21, SR_CgaCtaId ;  /* 0x0000000000157919 */ /* 0x000e220000008800 */
[----:B------:R-:W-:-:S04]  /*2130*/  MOV R2, 0x400 ;  /* 0x0000040000027802 */ /* 0x000fc80000000f00 */
[----:B0-----:R-:W-:-:S07]  /*2140*/  LEA R23, R21, R2, 0x18 ;  /* 0x0000000215177211 */ /* 0x001fce00078ec0ff */
.L_x_591:
        /* <DEDUP_REMOVED lines=17> */
.L_x_589:
[----:B------:R-:W-:-:S05]  /*2260*/  MOV R2, 0x3fc00000 ;  /* 0x3fc0000000027802 */ /* 0x000fca0000000f00 */
[----:B------:R-:W-:-:S04]  /*2270*/  FFMA.FTZ R2, R21, R2, -2.5 ;  /* 0xc020000015027423 */ /* 0x000fc80000010002 */
[----:B------:R-:W-:-:S04]  /*2280*/  FMUL.FTZ R2, R21, R2 ;  /* 0x0000000215027220 */ /* 0x000fc80000410000 */
[----:B------:R-:W-:-:S07]  /*2290*/  FFMA.FTZ R2, R21, R2, 1 ;  /* 0x3f80000015027423 */ /* 0x000fce0000010002 */
.L_x_590:
[----:B------:R-:W-:Y:S05]  /*22a0*/  BSYNC B1 ;  /* 0x0000000000017941 */ /* 0x000fea0003800000 */
.L_x_588:
        /* <DEDUP_REMOVED lines=8> */
[----:B--2---:R-:W-:Y:S05]  /*2330*/  @P1 BRA `(.L_x_591) ;  /* 0xfffffffc00841947 */ /* 0x004fea000383ffff */
.L_x_572:
[----:B------:R-:W-:Y:S05]  /*2340*/  BSYNC B2 ;  /* 0x0000000000027941 */ /* 0x000fea0003800000 */
.L_x_571:
[----:B------:R-:W-:Y:S01]  /*2350*/  BSSY B1, `(.L_x_592) ;  /* 0x0000048000017945 */ /* 0x000fe20003800000 */
[----:B------:R-:W-:-:S03]  /*2360*/  HFMA2.MMA R17, -RZ, RZ, 0, 0 ;  /* 0x00000000ff117435 */ /* 0x000fc600000001ff */
[----:B------:R-:W-:Y:S08]  /*2370*/  @!P0 BRA `(.L_x_593) ;  /* 0x0000000400148947 */ /* 0x000ff00003800000 */
[----:B------:R-:W-:Y:S01]  /*2380*/  LOP3.LUT R0, RZ, R12, RZ, 0x33, !PT ;  /* 0x0000000cff007212 */ /* 0x000fe200078e33ff */
[----:B------:R-:W-:Y:S01]  /*2390*/  BSSY B2, `(.L_x_594) ;  /* 0x000002c000027945 */ /* 0x000fe20003800000 */
[----:B------:R-:W-:Y:S02]  /*23a0*/  LOP3.LUT R7, R24, 0x3, RZ, 0xc0, !PT ;  /* 0x0000000318077812 */ /* 0x000fe400078ec0ff */
[----:B------:R-:W-:Y:S02]  /*23b0*/  IADD3 R0, -R0, -0x2, -R9 ;  /* 0xfffffffe00007810 */ /* 0x000fe40007ffe909 */
[----:B------:R-:W-:Y:S02]  /*23c0*/  MOV R17, RZ ;  /* 0x000000ff00117202 */ /* 0x000fe40000000f00 */
[----:B------:R-:W-:-:S13]  /*23d0*/  ISETP.GE.U32.AND P0, PT, R0, 0x3, PT ;  /* 0x000000030000780c */ /* 0x000fda0003f06070 */
[----:B------:R-:W-:Y:S05]  /*23e0*/  @!P0 BRA `(.L_x_595) ;  /* 0x0000000000988947 */ /* 0x000fea0003800000 */
[----:B------:R-:W-:Y:S02]  /*23f0*/  F2FP.F16.F32.PACK_AB R0, RZ, R3 ;  /* 0x00000003ff00723e */ /* 0x000fe400000000ff */
[----:B------:R-:W-:Y:S02]  /*2400*/  FSETP.NEU.FTZ.AND P0, PT, R3, RZ, PT ;  /* 0x000000ff0300720b */ /* 0x000fe40003f1d000 */
[----:B0-----:R-:W-:Y:S01]  /*2410*/  IADD3 R20, R24, -R7, RZ ;  /* 0x8000000718147210 */ /* 0x001fe20007ffe0ff */
[----:B------:R-:W-:Y:S01]  /*2420*/  HADD2.F32 R0, -RZ, R0.H0_H0 ;  /* 0x20000000ff007230 */ /* 0x000fe20000004100 */
[----:B------:R-:W-:-:S09]  /*2430*/  MOV R17, RZ ;  /* 0x000000ff00117202 */ /* 0x000fd20000000f00 */
.L_x_598:
[----:B------:R-:W-:Y:S01]  /*2440*/  IADD3 R20, R20, -0x4, RZ ;  /* 0xfffffffc14147810 */ /* 0x000fe20007ffe0ff */
[----:B------:R-:W-:Y:S03]  /*2450*/  BSSY B3, `(.L_x_596) ;  /* 0x000001d000037945 */ /* 0x000fe60003800000 */
[----:B------:R-:W-:Y:S01]  /*2460*/  ISETP.NE.AND P1, PT, R20, RZ, PT ;  /* 0x000000ff1400720c */ /* 0x000fe20003f25270 */
[----:B0-----:R-:W-:-:S12]  /*2470*/  @!P0 BRA `(.L_x_597) ;  /* 0x0000000000688947 */ /* 0x001fd80003800000 */
[----:B------:R-:W0:Y:S01]  /*2480*/  S2UR UR6, SR_CgaCtaId ;  /* 0x00000000000679c3 */ /* 0x000e220000008800 */
[----:B------:R-:W-:Y:S01]  /*2490*/  UMOV UR5, 0x400 ;  /* 0x0000040000057882 */ /* 0x000fe20000000000 */
[----:B------:R-:W-:Y:S01]  /*24a0*/  IADD3 R2, R14, R17, RZ ;  /* 0x000000110e027210 */ /* 0x000fe20007ffe0ff */
[----:B------:R-:W2:Y:S01]  /*24b0*/  MUFU.RCP R21, R0 ;  /* 0x0000000000157308 */ /* 0x000ea20000001000 */
[----:B0-----:R-:W-:-:S06]  /*24c0*/  ULEA UR5, UR6, UR5, 0x18 ;  /* 0x0000000506057291 */ /* 0x001fcc000f8ec03f */
[----:B------:R-:W-:-:S05]  /*24d0*/  LEA R2, R2, UR5, 0x1 ;  /* 0x0000000502027c11 */ /* 0x000fca000f8e08ff */
[----:B------:R-:W0:Y:S04]  /*24e0*/  LDS.U16 R6, [R2] ;  /* 0x0000000002067984 */ /* 0x000e280000000400 */
[----:B------:R-:W3:Y:S04]  /*24f0*/  LDS.U16 R16, [R2+0x2] ;  /* 0x0000020002107984 */ /* 0x000ee80000000400 */
[----:B------:R-:W4:Y:S04]  /*2500*/  LDS.U16 R18, [R2+0x4] ;  /* 0x0000040002127984 */ /* 0x000f280000000400 */
[----:B-1----:R-:W1:Y:S01]  /*2510*/  LDS.U16 R19, [R2+0x6] ;  /* 0x0000060002137984 */ /* 0x002e620000000400 */
[----:B0-----:R-:W-:-:S02]  /*2520*/  HADD2.F32 R6, -RZ, R6.H0_H0 ;  /* 0x20000006ff067230 */ /* 0x001fc40000004100 */
[----:B---3--:R-:W-:-:S03]  /*2530*/  HADD2.F32 R16, -RZ, R16.H0_H0 ;  /* 0x20000010ff107230 */ /* 0x008fc60000004100 */
[-C--:B--2---:R-:W-:Y:S01]  /*2540*/  FMUL.FTZ R6, R6, R21.reuse ;  /* 0x0000001506067220 */ /* 0x084fe20000410000 */
[----:B----4-:R-:W-:Y:S02]  /*2550*/  HADD2.F32 R18, -RZ, R18.H0_H0 ;  /* 0x20000012ff127230 */ /* 0x010fe40000004100 */
[-C--:B------:R-:W-:Y:S02]  /*2560*/  FMUL.FTZ R16, R16, R21.reuse ;  /* 0x0000001510107220 */ /* 0x080fe40000410000 */
[----:B------:R-:W-:Y:S01]  /*2570*/  F2FP.F16.F32.PACK_AB R6, RZ, R6 ;  /* 0x00000006ff06723e */ /* 0x000fe200000000ff */
[----:B-1----:R-:W-:Y:S02]  /*2580*/  HADD2.F32 R19, -RZ, R19.H0_H0 ;  /* 0x20000013ff137230 */ /* 0x002fe40000004100 */
        /* <DEDUP_REMOVED lines=9> */
.L_x_597:
[----:B------:R-:W-:Y:S05]  /*2620*/  BSYNC B3 ;  /* 0x0000000000037941 */ /* 0x000fea0003800000 */
.L_x_596:
[----:B------:R-:W-:Y:S01]  /*2630*/  IADD3 R17, R17, 0x4, RZ ;  /* 0x0000000411117810 */ /* 0x000fe20007ffe0ff */
[----:B------:R-:W-:Y:S06]  /*2640*/  @P1 BRA `(.L_x_598) ;  /* 0xfffffffc007c1947 */ /* 0x000fec000383ffff */
.L_x_595:
[----:B------:R-:W-:Y:S05]  /*2650*/  BSYNC B2 ;  /* 0x0000000000027941 */ /* 0x000fea0003800000 */
.L_x_594:
[----:B------:R-:W-:-:S13]  /*2660*/  ISETP.NE.AND P0, PT, R7, RZ, PT ;  /* 0x000000ff0700720c */ /* 0x000fda0003f05270 */
[----:B------:R-:W-:Y:S05]  /*2670*/  @!P0 BRA `(.L_x_593) ;  /* 0x0000000000548947 */ /* 0x000fea0003800000 */
[----:B------:R-:W-:Y:S02]  /*2680*/  F2FP.F16.F32.PACK_AB R0, RZ, R3 ;  /* 0x00000003ff00723e */ /* 0x000fe400000000ff */
[----:B------:R-:W-:-:S03]  /*2690*/  FSETP.NEU.FTZ.AND P1, PT, R3, RZ, PT ;  /* 0x000000ff0300720b */ /* 0x000fc60003f3d000 */
[----:B------:R-:W-:-:S04]  /*26a0*/  HADD2.F32 R0, -RZ, R0.H0_H0 ;  /* 0x20000000ff007230 */ /* 0x000fc80000004100 */
[----:B01----:R0:W1:Y:S06]  /*26b0*/  MUFU.RCP R19, R0 ;  /* 0x0000000000137308 */ /* 0x00306c0000001000 */
.L_x_601:
[----:B------:R-:W-:Y:S01]  /*26c0*/  IADD3 R7, R7, -0x1, RZ ;  /* 0xffffffff07077810 */ /* 0x000fe20007ffe0ff */
[----:B------:R-:W-:Y:S03]  /*26d0*/  BSSY B2, `(.L_x_599) ;  /* 0x000000d000027945 */ /* 0x000fe60003800000 */
[----:B------:R-:W-:Y:S01]  /*26e0*/  ISETP.NE.AND P0, PT, R7, RZ, PT ;  /* 0x000000ff0700720c */ /* 0x000fe20003f05270 */
[----:B--2---:R-:W-:-:S12]  /*26f0*/  @!P1 BRA `(.L_x_600) ;  /* 0x0000000000289947 */ /* 0x004fd80003800000 */
[----:B------:R-:W2:Y:S01]  /*2700*/  S2UR UR6, SR_CgaCtaId ;  /* 0x00000000000679c3 */ /* 0x000ea20000008800 */
[----:B------:R-:W-:Y:S01]  /*2710*/  UMOV UR5, 0x400 ;  /* 0x0000040000057882 */ /* 0x000fe20000000000 */
[----:B0-----:R-:W-:Y:S01]  /*2720*/  IADD3 R0, R14, R17, RZ ;  /* 0x000000110e007210 */ /* 0x001fe20007ffe0ff */
[----:B--2---:R-:W-:-:S06]  /*2730*/  ULEA UR5, UR6, UR5, 0x18 ;  /* 0x0000000506057291 */ /* 0x004fcc000f8ec03f */
[----:B------:R-:W-:-:S05]  /*2740*/  LEA R0, R0, UR5, 0x1 ;  /* 0x0000000500007c11 */ /* 0x000fca000f8e08ff */
[----:B------:R-:W0:Y:S02]  /*2750*/  LDS.U16 R2, [R0] ;  /* 0x0000000000027984 */ /* 0x000e240000000400 */
[----:B0-----:R-:W-:-:S05]  /*2760*/  HADD2.F32 R2, -RZ, R2.H0_H0 ;  /* 0x20000002ff027230 */ /* 0x001fca0000004100 */
[----:B-1----:R-:W-:-:S05]  /*2770*/  FMUL.FTZ R2, R2, R19 ;  /* 0x0000001302027220 */ /* 0x002fca0000410000 */
[----:B------:R-:W-:-:S05]  /*2780*/  F2FP.F16.F32.PACK_AB R2, RZ, R2 ;  /* 0x00000002ff02723e */ /* 0x000fca00000000ff */
[----:B------:R2:W-:Y:S02]  /*2790*/  STS.U16 [R0], R2 ;  /* 0x0000000200007388 */ /* 0x0005e40000000400 */
.L_x_600:
[----:B------:R-:W-:Y:S05]  /*27a0*/  BSYNC B2 ;  /* 0x0000000000027941 */ /* 0x000fea0003800000 */
.L_x_599:
[----:B------:R-:W-:Y:S01]  /*27b0*/  IADD3 R17, R17, 0x1, RZ ;  /* 0x0000000111117810 */ /* 0x000fe20007ffe0ff */
[----:B------:R-:W-:Y:S06]  /*27c0*/  @P0 BRA `(.L_x_601) ;  /* 0xfffffffc00bc0947 */ /* 0x000fec000383ffff */
.L_x_593:
[----:B------:R-:W-:Y:S05]  /*27d0*/  BSYNC B1 ;  /* 0x0000000000017941 */ /* 0x000fea0003800000 */
.L_x_592:
[----:B------:R-:W-:-:S13]  /*27e0*/  ISETP.LE.AND P0, PT, R17, UR4, PT ;  /* 0x0000000411007c0c */ /* 0x000fda000bf03270 */
[----:B------:R-:W-:Y:S05]  /*27f0*/  @!P0 BRA `(.L_x_568) ;  /* 0x0000000000808947 */ /* 0x000fea0003800000 */
[----:B0-2---:R-:W-:Y:S01]  /*2800*/  MOV R0, UR4 ;  /* 0x0000000400007c02 */ /* 0x005fe20008000f00 */
[----:B------:R-:W-:Y:S01]  /*2810*/  BSSY B1, `(.L_x_602) ;  /* 0x0000010000017945 */ /* 0x000fe20003800000 */
[C---:B------:R-:W-:Y:S02]  /*2820*/  IADD3 R2, -R17.reuse, UR4, RZ ;  /* 0x0000000411027c10 */ /* 0x040fe4000fffe1ff */
[----:B------:R-:W-:Y:S02]  /*2830*/  IADD3 R0, -R17, 0x1, R0 ;  /* 0x0000000111007810 */ /* 0x000fe40007ffe100 */
[----:B------:R-:W-:Y:S02]  /*2840*/  ISETP.GE.U32.AND P1, PT, R2, 0x3, PT ;  /* 0x000000030200780c */ /* 0x000fe40003f26070 */
[----:B------:R-:W-:-:S13]  /*2850*/  LOP3.LUT P0, R0, R0, 0x3, RZ, 0xc0, !PT ;  /* 0x0000000300007812 */ /* 0x000fda000780c0ff */
[----:B------:R-:W-:Y:S05]  /*2860*/  @!P0 BRA `(.L_x_603) ;  /* 0x0000000000288947 */ /* 0x000fea0003800000 */
[----:B------:R-:W0:Y:S01]  /*2870*/  S2R R3, SR_CgaCtaId ;  /* 0x0000000000037919 */ /* 0x000e220000008800 */
[----:B------:R-:W-:-:S04]  /*2880*/  MOV R2, 0x400 ;  /* 0x0000040000027802 */ /* 0x000fc80000000f00 */
[----:B0-----:R-:W-:-:S07]  /*2890*/  LEA R3, R3, R2, 0x18 ;  /* 0x0000000203037211 */ /* 0x001fce00078ec0ff */
.L_x_604:
[----:B------:R-:W-:Y:S02]  /*28a0*/  IADD3 R2, R14, R17, RZ ;  /* 0x000000110e027210 */ /* 0x000fe40007ffe0ff */
[----:B------:R-:W-:Y:S02]  /*28b0*/  IADD3 R0, R0, -0x1, RZ ;  /* 0xffffffff00007810 */ /* 0x000fe40007ffe0ff */
[----:B------:R-:W-:Y:S02]  /*28c0*/  LEA R2, R2, R3, 0x1 ;  /* 0x0000000302027211 */ /* 0x000fe400078e08ff */
[----:B------:R-:W-:Y:S02]  /*28d0*/  ISETP.NE.AND P0, PT, R0, RZ, PT ;  /* 0x000000ff0000720c */ /* 0x000fe40003f05270 */
[----:B------:R-:W-:Y:S01]  /*28e0*/  IADD3 R17, R17, 0x1, RZ ;  /* 0x0000000111117810 */ /* 0x000fe20007ffe0ff */
[----:B------:R0:W-:Y:S10]  /*28f0*/  STS.U16 [R2], RZ ;  /* 0x000000ff02007388 */ /* 0x0001f40000000400 */
[----:B0-----:R-:W-:Y:S05]  /*2900*/  @P0 BRA `(.L_x_604) ;  /* 0xfffffffc00e40947 */ /* 0x001fea000383ffff */
.L_x_603:
[----:B------:R-:W-:Y:S05]  /*2910*/  BSYNC B1 ;  /* 0x0000000000017941 */ /* 0x000fea0003800000 */
.L_x_602:
[----:B------:R-:W-:Y:S05]  /*2920*/  @!P1 BRA `(.L_x_568) ;  /* 0x0000000000349947 */ /* 0x000fea0003800000 */
[----:B------:R-:W0:Y:S01]  /*2930*/  S2R R3, SR_CgaCtaId ;  /* 0x0000000000037919 */ /* 0x000e220000008800 */
[----:B------:R-:W-:-:S04]  /*2940*/  MOV R0, 0x400 ;  /* 0x0000040000007802 */ /* 0x000fc80000000f00 */
[----:B0-----:R-:W-:-:S07]  /*2950*/  LEA R3, R3, R0, 0x18 ;  /* 0x0000000003037211 */ /* 0x001fce00078ec0ff */
.L_x_605:
[----:B------:R-:W-:-:S04]  /*2960*/  IADD3 R0, R14, R17, RZ ;  /* 0x000000110e007210 */ /* 0x000fc80007ffe0ff */
[----:B----4-:R-:W-:Y:S02]  /*2970*/  LEA R2, R0, R3, 0x1 ;  /* 0x0000000300027211 */ /* 0x010fe400078e08ff */
[C---:B------:R-:W-:Y:S02]  /*2980*/  IADD3 R0, R17.reuse, 0x3, RZ ;  /* 0x0000000311007810 */ /* 0x040fe40007ffe0ff */
[----:B------:R-:W-:Y:S01]  /*2990*/  IADD3 R17, R17, 0x4, RZ ;  /* 0x0000000411117810 */ /* 0x000fe20007ffe0ff */
[----:B------:R4:W-:Y:S01]  /*29a0*/  STS.U16 [R2], RZ ;  /* 0x000000ff02007388 */ /* 0x0009e20000000400 */
[----:B------:R-:W-:-:S03]  /*29b0*/  ISETP.GE.AND P0, PT, R0, UR4, PT ;  /* 0x0000000400007c0c */ /* 0x000fc6000bf06270 */
[----:B------:R4:W-:Y:S04]  /*29c0*/  STS.U16 [R2+0x2], RZ ;  /* 0x000002ff02007388 */ /* 0x0009e80000000400 */
[----:B------:R4:W-:Y:S04]  /*29d0*/  STS.U16 [R2+0x4], RZ ;  /* 0x000004ff02007388 */ /* 0x0009e80000000400 */
[----:B------:R4:W-:Y:S02]  /*29e0*/  STS.U16 [R2+0x6], RZ ;  /* 0x000006ff02007388 */ /* 0x0009e40000000400 */
[----:B------:R-:W-:Y:S05]  /*29f0*/  @!P0 BRA `(.L_x_605) ;  /* 0xfffffffc00d88947 */ /* 0x000fea000383ffff */
.L_x_568:
[----:B------:R-:W-:Y:S05]  /*2a00*/  BSYNC B0 ;  /* 0x0000000000007941 */ /* 0x000fea0003800000 */
.L_x_567:
        /* <DEDUP_REMOVED lines=9> */
[----:B0-2---:R-:W-:Y:S01]  /*2aa0*/  SHF.R.S32.HI R0, RZ, 0x1f, R4 ;  /* 0x0000001fff007819 */ /* 0x005fe20000011404 */
[----:B------:R-:W-:Y:S01]  /*2ab0*/  ULDC.64 UR8, c[0x0][0x298] ;  /* 0x0000a60000087ab9 */ /* 0x000fe20000000a00 */
[----:B------:R-:W-:Y:S01]  /*2ac0*/  LOP3.LUT R11, RZ, R11, RZ, 0x33, !PT ;  /* 0x0000000bff0b7212 */ /* 0x000fe200078e33ff */
[----:B----4-:R-:W-:Y:S01]  /*2ad0*/  IMAD.WIDE.U32 R2, R4, UR8, RZ ;  /* 0x0000000804027c25 */ /* 0x010fe2000f8e00ff */
[----:B------:R-:W-:Y:S01]  /*2ae0*/  LOP3.LUT R12, RZ, R12, RZ, 0x33, !PT ;  /* 0x0000000cff0c7212 */ /* 0x000fe200078e33ff */
[----:B------:R-:W-:Y:S01]  /*2af0*/  UMOV UR4, 0x400 ;  /* 0x0000040000047882 */ /* 0x000fe20000000000 */
[--C-:B-1----:R-:W-:Y:S01]  /*2b00*/  IADD3 R19, -R11, -0x2, -R10.reuse ;  /* 0xfffffffe0b137810 */ /* 0x102fe20007ffe90a */
[----:B------:R-:W-:Y:S01]  /*2b10*/  IMAD R7, R0, UR8, RZ ;  /* 0x0000000800077c24 */ /* 0x000fe2000f8e02ff */
[----:B------:R-:W-:Y:S02]  /*2b20*/  SHF.R.S32.HI R0, RZ, 0x1f, R5 ;  /* 0x0000001fff007819 */ /* 0x000fe40000011405 */
[----:B------:R-:W-:Y:S01]  /*2b30*/  LOP3.LUT R19, R19, 0x3, RZ, 0xc0, !PT ;  /* 0x0000000313137812 */ /* 0x000fe200078ec0ff */
[----:B------:R-:W-:Y:S01]  /*2b40*/  IMAD R7, R4, UR9, R7 ;  /* 0x0000000904077c24 */ /* 0x000fe2000f8e0207 */
[--C-:B------:R-:W-:Y:S01]  /*2b50*/  IADD3 R4, -R11, -0x3, -R10.reuse ;  /* 0xfffffffd0b047810 */ /* 0x100fe20007ffe90a */
[----:B------:R-:W-:Y:S01]  /*2b60*/  ULDC.64 UR8, c[0x0][0x2a0] ;  /* 0x0000a80000087ab9 */ /* 0x000fe20000000a00 */
[----:B------:R-:W-:-:S02]  /*2b70*/  IADD3 R23, R19, R11, R10 ;  /* 0x0000000b13177210 */ /* 0x000fc40007ffe00a */
[----:B------:R-:W-:Y:S02]  /*2b80*/  IADD3 R3, R3, R7, RZ ;  /* 0x0000000703037210 */ /* 0x000fe40007ffe0ff */
[----:B------:R-:W-:Y:S01]  /*2b90*/  ISETP.GE.U32.AND P1, PT, R4, 0x3, PT ;  /* 0x000000030400780c */ /* 0x000fe20003f26070 */
[----:B------:R-:W-:Y:S01]  /*2ba0*/  IMAD R4, R0, UR8, RZ ;  /* 0x0000000800047c24 */ /* 0x000fe2000f8e02ff */
[----:B------:R-:W-:Y:S01]  /*2bb0*/  SHF.R.S32.HI R0, RZ, 0x1f, R10 ;  /* 0x0000001fff007819 */ /* 0x000fe2000001140a */
[C---:B------:R-:W-:Y:S01]  /*2bc0*/  IMAD.WIDE.U32 R2, R5.reuse, UR8, R2 ;  /* 0x0000000805027c25 */ /* 0x040fe2000f8e0002 */
[C-C-:B------:R-:W-:Y:S01]  /*2bd0*/  IADD3 R7, -R12.reuse, -0x2, -R9.reuse ;  /* 0xfffffffe0c077810 */ /* 0x140fe20007ffe909 */
[----:B-----5:R-:W-:Y:S01]  /*2be0*/  ULEA UR7, UR7, UR4, 0x18 ;  /* 0x0000000407077291 */ /* 0x020fe2000f8ec03f */
[----:B------:R-:W-:Y:S01]  /*2bf0*/  IADD3 R6, -R12, -0x3, -R9 ;  /* 0xfffffffd0c067810 */ /* 0x000fe20007ffe909 */
[----:B------:R-:W-:Y:S01]  /*2c00*/  IMAD R25, R5, UR9, R4 ;  /* 0x0000000905197c24 */ /* 0x000fe2000f8e0204 */
[----:B------:R-:W-:Y:S01]  /*2c10*/  ULDC.64 UR8, c[0x0][0x258] ;  /* 0x0000960000087ab9 */ /* 0x000fe20000000a00 */
[----:B------:R-:W-:Y:S01]  /*2c20*/  LOP3.LUT R18, R7, 0x3, RZ, 0xc0, !PT ;  /* 0x0000000307127812 */ /* 0x000fe200078ec0ff */
[----:B------:R-:W-:Y:S01]  /*2c30*/  IMAD R5, R0, UR8, RZ ;  /* 0x0000000800057c24 */ /* 0x000fe2000f8e02ff */
[----:B------:R-:W-:Y:S01]  /*2c40*/  LEA R8, R8, UR7, 0x1 ;  /* 0x0000000708087c11 */ /* 0x000fe2000f8e08ff */
[----:B------:R-:W-:Y:S01]  /*2c50*/  UMOV UR4, UR6 ;  /* 0x0000000600047c82 */ /* 0x000fe20008000000 */
[----:B------:R-:W-:Y:S01]  /*2c60*/  ISETP.GE.U32.AND P2, PT, R6, 0x3, PT ;  /* 0x000000030600780c */ /* 0x000fe20003f46070 */
[C---:B------:R-:W-:Y:S01]  /*2c70*/  IMAD R5, R10.reuse, UR9, R5 ;  /* 0x000000090a057c24 */ /* 0x040fe2000f8e0205 */
[----:B------:R-:W-:Y:S01]  /*2c80*/  LEA R0, R13, UR7, 0x1 ;  /* 0x000000070d007c11 */ /* 0x000fe2000f8e08ff */
[----:B------:R-:W-:Y:S01]  /*2c90*/  IMAD.WIDE.U32 R10, R10, UR8, RZ ;  /* 0x000000080a0a7c25 */ /* 0x000fe2000f8e00ff */
[----:B------:R-:W-:Y:S01]  /*2ca0*/  LEA R14, R14, UR7, 0x1 ;  /* 0x000000070e0e7c11 */ /* 0x000fe2000f8e08ff */
[----:B------:R-:W-:Y:S01]  /*2cb0*/  ULDC UR6, c[0x0][0x14] ;  /* 0x0000050000067ab9 */ /* 0x000fe20000000800 */
[----:B------:R-:W-:Y:S01]  /*2cc0*/  IADD3 R20, R7, -R18, RZ ;  /* 0x8000001207147210 */ /* 0x000fe20007ffe0ff */
[----:B------:R-:W-:Y:S01]  /*2cd0*/  ULDC.64 UR8, c[0x0][0x208] ;  /* 0x0000820000087ab9 */ /* 0x000fe20000000a00 */
[----:B------:R-:W-:-:S02]  /*2ce0*/  IADD3 R21, R11, R5, RZ ;  /* 0x000000050b157210 */ /* 0x000fc40007ffe0ff */
[----:B------:R-:W-:Y:S02]  /*2cf0*/  IADD3 R22, R8, 0x4, RZ ;  /* 0x0000000408167810 */ /* 0x000fe40007ffe0ff */
[----:B------:R-:W-:Y:S02]  /*2d00*/  IADD3 R23, -R23, RZ, RZ ;  /* 0x000000ff17177210 */ /* 0x000fe40007ffe1ff */
[----:B------:R-:W-:-:S07]  /*2d10*/  IADD3 R25, R3, R25, RZ ;  /* 0x0000001903197210 */ /* 0x000fce0007ffe0ff */
.L_x_625:
[----:B0-----:R-:W0:Y:S01]  /*2d20*/  LDC R13, c[0x0][0x228] ;  /* 0x00008a00ff0d7b82 */ /* 0x001e220000000800 */
[----:B---3--:R-:W-:Y:S01]  /*2d30*/  IABS R16, UR4 ;  /* 0x0000000400107c13 */ /* 0x008fe20008000000 */
[----:B------:R-:W-:Y:S01]  /*2d40*/  BSSY B0, `(.L_x_606) ;  /* 0x00000b2000007945 */ /* 0x000fe20003800000 */
[----:B0-----:R-:W-:-:S04]  /*2d50*/  IABS R12, R13 ;  /* 0x0000000d000c7213 */ /* 0x001fc80000000000 */
[----:B------:R-:W0:Y:S08]  /*2d60*/  I2F.RP R6, R12 ;  /* 0x0000000c00067306 */ /* 0x000e300000209400 */
[----:B0-----:R-:W0:Y:S02]  /*2d70*/  MUFU.RCP R6, R6 ;  /* 0x0000000600067308 */ /* 0x001e240000001000 */
[----:B0-----:R-:W-:-:S06]  /*2d80*/  IADD3 R4, R6, 0xffffffe, RZ ;  /* 0x0ffffffe06047810 */ /* 0x001fcc0007ffe0ff */
[----:B------:R0:W1:Y:S02]  /*2d90*/  F2I.FTZ.U32.TRUNC.NTZ R5, R4 ;  /* 0x0000000400057305 */ /* 0x000064000021f000 */
[----:B0-----:R-:W-:Y:S01]  /*2da0*/  HFMA2.MMA R4, -RZ, RZ, 0, 0 ;  /* 0x00000000ff047435 */ /* 0x001fe200000001ff */
[----:B-1----:R-:W-:-:S05]  /*2db0*/  IADD3 R7, RZ, -R5, RZ ;  /* 0x80000005ff077210 */ /* 0x002fca0007ffe0ff */
[----:B------:R-:W-:-:S04]  /*2dc0*/  IMAD R7, R7, R12, RZ ;  /* 0x0000000c07077224 */ /* 0x000fc800078e02ff */
[----:B------:R-:W-:Y:S01]  /*2dd0*/  IMAD.HI.U32 R5, R5, R7, R4 ;  /* 0x0000000705057227 */ /* 0x000fe200078e0004 */
[----:B------:R-:W-:Y:S02]  /*2de0*/  MOV R7, R16 ;  /* 0x0000001000077202 */ /* 0x000fe40000000f00 */
[----:B------:R-:W-:-:S03]  /*2df0*/  LOP3.LUT R4, R13, UR4, RZ, 0x3c, !PT ;  /* 0x000000040d047c12 */ /* 0x000fc6000f8e3cff */
[----:B------:R-:W-:Y:S01]  /*2e00*/  IMAD.HI.U32 R27, R5, R7, RZ ;  /* 0x00000007051b7227 */ /* 0x000fe200078e00ff */
[----:B------:R-:W-:-:S04]  /*2e10*/  ISETP.GE.AND P3, PT, R4, RZ, PT ;  /* 0x000000ff0400720c */ /* 0x000fc80003f66270 */
[----:B------:R-:W-:-:S05]  /*2e20*/  IADD3 R5, -R27, RZ, RZ ;  /* 0x000000ff1b057210 */ /* 0x000fca0007ffe1ff */
[----:B------:R-:W-:-:S05]  /*2e30*/  IMAD R5, R12, R5, R7 ;  /* 0x000000050c057224 */ /* 0x000fca00078e0207 */
[----:B------:R-:W-:-:S13]  /*2e40*/  ISETP.GT.U32.AND P4, PT, R12, R5, PT ;  /* 0x000000050c00720c */ /* 0x000fda0003f84070 */
[-C--:B------:R-:W-:Y:S02]  /*2e50*/  @!P4 IADD3 R5, R5, -R12.reuse, RZ ;  /* 0x8000000c0505c210 */ /* 0x080fe40007ffe0ff */
[----:B------:R-:W-:Y:S02]  /*2e60*/  @!P4 IADD3 R27, R27, 0x1, RZ ;  /* 0x000000011b1bc810 */ /* 0x000fe40007ffe0ff */
[----:B------:R-:W-:Y:S02]  /*2e70*/  ISETP.GE.U32.AND P0, PT, R5, R12, PT ;  /* 0x0000000c0500720c */ /* 0x000fe40003f06070 */
[----:B------:R-:W-:-:S11]  /*2e80*/  ISETP.NE.AND P4, PT, R13, RZ, PT ;  /* 0x000000ff0d00720c */ /* 0x000fd60003f85270 */
[----:B------:R-:W-:Y:S02]  /*2e90*/  @P0 IADD3 R27, R27, 0x1, RZ ;  /* 0x000000011b1b0810 */ /* 0x000fe40007ffe0ff */
[----:B------:R-:W-:Y:S02]  /*2ea0*/  ISETP.GE.AND P0, PT, R24, 0x1, PT ;  /* 0x000000011800780c */ /* 0x000fe40003f06270 */
[----:B------:R-:W-:Y:S02]  /*2eb0*/  @!P3 IADD3 R27, -R27, RZ, RZ ;  /* 0x000000ff1b1bb210 */ /* 0x000fe40007ffe1ff */
[----:B------:R-:W-:-:S04]  /*2ec0*/  @!P4 LOP3.LUT R27, RZ, R13, RZ, 0x33, !PT ;  /* 0x0000000dff1bc212 */ /* 0x000fc800078e33ff */
[----:B------:R-:W-:-:S05]  /*2ed0*/  IADD3 R26, -R27, RZ, RZ ;  /* 0x000000ff1b1a7210 */ /* 0x000fca0007ffe1ff */
[----:B------:R-:W-:Y:S01]  /*2ee0*/  IMAD R26, R13, R26, UR4 ;  /* 0x000000040d1a7e24 */ /* 0x000fe2000f8e021a */
[----:B------:R-:W-:Y:S06]  /*2ef0*/  @!P0 BRA `(.L_x_607) ;  /* 0x0000000800588947 */ /* 0x000fec0003800000 */
[----:B------:R-:W-:Y:S01]  /*2f00*/  SHF.R.S32.HI R4, RZ, 0x1f, R27 ;  /* 0x0000001fff047819 */ /* 0x000fe2000001141b */
[----:B------:R-:W-:Y:S01]  /*2f10*/  ULDC.64 UR10, c[0x0][0x240] ;  /* 0x00009000000a7ab9 */ /* 0x000fe20000000a00 */
[----:B------:R-:W-:Y:S02]  /*2f20*/  MOV R5, R21 ;  /* 0x0000001500057202 */ /* 0x000fe40000000f00 */
[----:B------:R-:W-:Y:S01]  /*2f30*/  SHF.R.S32.HI R6, RZ, 0x1f, R26 ;  /* 0x0000001fff067819 */ /* 0x000fe2000001141a */
[----:B------:R-:W-:Y:S01]  /*2f40*/  IMAD R12, R4, UR10, RZ ;  /* 0x0000000a040c7c24 */ /* 0x000fe2000f8e02ff */
[----:B------:R-:W-:Y:S02]  /*2f50*/  MOV R4, R10 ;  /* 0x0000000a00047202 */ /* 0x000fe40000000f00 */
[----:B------:R-:W-:Y:S01]  /*2f60*/  MOV R31, RZ ;  /* 0x000000ff001f7202 */ /* 0x000fe20000000f00 */
[C---:B------:R-:W-:Y:S02]  /*2f70*/  IMAD R7, R27.reuse, UR11, R12 ;  /* 0x0000000b1b077c24 */ /* 0x040fe4000f8e020c */
[----:B------:R-:W-:Y:S01]  /*2f80*/  IMAD.WIDE.U32 R4, R27, UR10, R4 ;  /* 0x0000000a1b047c25 */ /* 0x000fe2000f8e0004 */
[----:B------:R-:W-:-:S03]  /*2f90*/  ULDC.64 UR10, c[0x0][0x248] ;  /* 0x00009200000a7ab9 */ /* 0x000fc60000000a00 */
[----:B------:R-:W-:Y:S01]  /*2fa0*/  IMAD R13, R6, UR10, RZ ;  /* 0x0000000a060d7c24 */ /* 0x000fe2000f8e02ff */
[----:B------:R-:W-:-:S03]  /*2fb0*/  IADD3 R5, R5, R7, RZ ;  /* 0x0000000705057210 */ /* 0x000fc60007ffe0ff */
[C---:B------:R-:W-:Y:S02]  /*2fc0*/  IMAD R13, R26.reuse, UR11, R13 ;  /* 0x0000000b1a0d7c24 */ /* 0x040fe4000f8e020d */
[----:B------:R-:W-:-:S05]  /*2fd0*/  IMAD.WIDE.U32 R4, R26, UR10, R4 ;  /* 0x0000000a1a047c25 */ /* 0x000fca000f8e0004 */
[----:B------:R-:W-:-:S07]  /*2fe0*/  IADD3 R29, R5, R13, RZ ;  /* 0x0000000d051d7210 */ /* 0x000fce0007ffe0ff */
.L_x_613:
[----:B------:R-:W-:Y:S01]  /*2ff0*/  IADD3 R33, R9, R31, RZ ;  /* 0x0000001f09217210 */ /* 0x000fe20007ffe0ff */
[----:B------:R-:W0:Y:S01]  /*3000*/  LDC.64 R6, c[0x0][0x218] ;  /* 0x00008600ff067b82 */ /* 0x000e220000000a00 */
[----:B------:R-:W-:Y:S01]  /*3010*/  ULDC.64 UR10, c[0x0][0x250] ;  /* 0x00009400000a7ab9 */ /* 0x000fe20000000a00 */
[----:B------:R-:W-:Y:S02]  /*3020*/  MOV R13, R29 ;  /* 0x0000001d000d7202 */ /* 0x000fe40000000f00 */
[----:B------:R-:W-:-:S05]  /*3030*/  SHF.R.S32.HI R12, RZ, 0x1f, R33 ;  /* 0x0000001fff0c7819 */ /* 0x000fca0000011421 */
[----:B------:R-:W-:Y:S01]  /*3040*/  IMAD R28, R12, UR10, RZ ;  /* 0x0000000a0c1c7c24 */ /* 0x000fe2000f8e02ff */
[----:B------:R-:W-:-:S05]  /*3050*/  MOV R12, R4 ;  /* 0x00000004000c7202 */ /* 0x000fca0000000f00 */
[----:B------:R-:W-:-:S04]  /*3060*/  IMAD.WIDE.U32 R16, R33, UR10, R12 ;  /* 0x0000000a21107c25 */ /* 0x000fc8000f8e000c */
[----:B------:R-:W-:Y:S01]  /*3070*/  IMAD R13, R33, UR11, R28 ;  /* 0x0000000b210d7c24 */ /* 0x000fe2000f8e021c */
[----:B------:R-:W-:-:S04]  /*3080*/  SHF.L.U32 R33, R16, 0x1, RZ ;  /* 0x0000000110217819 */ /* 0x000fc800000006ff */
[----:B------:R-:W-:Y:S02]  /*3090*/  IADD3 R13, R17, R13, RZ ;  /* 0x0000000d110d7210 */ /* 0x000fe40007ffe0ff */
[----:B0-----:R-:W-:Y:S01]  /*30a0*/  IADD3 R12, P0, R33, R6, RZ ;  /* 0x00000006210c7210 */ /* 0x001fe20007f1e0ff */
[----:B------:R-:W0:Y:S01]  /*30b0*/  LDS.U16 R17, [R8] ;  /* 0x0000000008117984 */ /* 0x000e220000000400 */
[----:B------:R-:W-:-:S04]  /*30c0*/  SHF.L.U64.HI R30, R16, 0x1, R13 ;  /* 0x00000001101e7819 */ /* 0x000fc8000001020d */
[----:B------:R-:W-:-:S05]  /*30d0*/  IADD3.X R13, R30, R7, RZ, P0, !PT ;  /* 0x000000071e0d7210 */ /* 0x000fca00007fe4ff */
[----:B------:R-:W2:Y:S01]  /*30e0*/  LDG.E.U16 R16, desc[UR8][R12.64] ;  /* 0x000000080c107981 */ /* 0x000ea2000c1e1500 */
[----:B------:R-:W-:Y:S01]  /*30f0*/  ISETP.GE.AND P0, PT, R15, 0x2, PT ;  /* 0x000000020f00780c */ /* 0x000fe20003f06270 */
[----:B------:R-:W-:Y:S01]  /*3100*/  BSSY B1, `(.L_x_608) ;  /* 0x000006f000017945 */ /* 0x000fe20003800000 */
[----:B0-----:R-:W-:Y:S02]  /*3110*/  HADD2.F32 R17, -RZ, R17.H0_H0 ;  /* 0x20000011ff117230 */ /* 0x001fe40000004100 */
[----:B--2---:R-:W-:-:S05]  /*3120*/  HADD2.F32 R16, -RZ, R16.H0_H0 ;  /* 0x20000010ff107230 */ /* 0x004fca0000004100 */
[----:B------:R-:W-:-:S05]  /*3130*/  F2FP.F16.F32.PACK_AB R16, R17, R16 ;  /* 0x000000101110723e */ /* 0x000fca00000000ff */
[--C-:B------:R-:W-:Y:S02]  /*3140*/  HADD2.F32 R17, -RZ, R16.reuse.H0_H0 ;  /* 0x20000010ff117230 */ /* 0x100fe40000004100 */
[----:B------:R-:W-:-:S05]  /*3150*/  HADD2.F32 R16, -RZ, R16.H1_H1 ;  /* 0x30000010ff107230 */ /* 0x000fca0000004100 */
[----:B------:R-:W-:-:S05]  /*3160*/  FMUL.FTZ R16, R17, R16 ;  /* 0x0000001011107220 */ /* 0x000fca0000410000 */
[----:B------:R-:W-:-:S05]  /*3170*/  F2FP.F16.F32.PACK_AB R16, RZ, R16 ;  /* 0x00000010ff10723e */ /* 0x000fca00000000ff */
[----:B------:R-:W-:Y:S01]  /*3180*/  HADD2.F32 R16, -RZ, R16.H0_H0 ;  /* 0x20000010ff107230 */ /* 0x000fe20000004100 */
[----:B------:R-:W-:Y:S06]  /*3190*/  @!P0 BRA `(.L_x_609) ;  /* 0x0000000400948947 */ /* 0x000fec0003800000 */
[----:B------:R-:W-:Y:S01]  /*31a0*/  BSSY B2, `(.L_x_610) ;  /* 0x000003c000027945 */ /* 0x000fe20003800000 */
[----:B------:R-:W-:Y:S01]  /*31b0*/  HFMA2.MMA R17, -RZ, RZ, 0, 5.9604644775390625e-08 ;  /* 0x00000001ff117435 */ /* 0x000fe200000001ff */
[----:B------:R-:W-:Y:S02]  /*31c0*/  ISETP.NE.AND P0, PT, R19, RZ, PT ;  /* 0x000000ff1300720c */ /* 0x000fe40003f05270 */
[----:B------:R-:W-:Y:S11]  /*31d0*/  @!P1 BRA `(.L_x_611) ;  /* 0x0000000000e09947 */ /* 0x000ff60003800000 */
[----:B------:R-:W-:Y:S02]  /*31e0*/  IADD3 R6, P3, P4, R33, 0x8, R6 ;  /* 0x0000000821067810 */ /* 0x000fe40007c7e006 */
[----:B------:R-:W-:Y:S02]  /*31f0*/  MOV R17, 0x1 ;  /* 0x0000000100117802 */ /* 0x000fe40000000f00 */
[----:B------:R-:W-:Y:S02]  /*3200*/  IADD3.X R7, R30, R7, RZ, P3, P4 ;  /* 0x000000071e077210 */ /* 0x000fe40001fe84ff */
[----:B------:R-:W-:Y:S02]  /*3210*/  MOV R28, R22 ;  /* 0x00000016001c7202 */ /* 0x000fe40000000f00 */
[----:B------:R-:W-:-:S07]  /*3220*/  MOV R30, R23 ;  /* 0x00000017001e7202 */ /* 0x000fce0000000f00 */
.L_x_612:
[----:B------:R-:W2:Y:S04]  /*3230*/  LDG.E.U16 R36, desc[UR8][R6.64+-0x6] ;  /* 0xfffffa0806247981 */ /* 0x000ea8000c1e1500 */
[----:B------:R-:W3:Y:S04]  /*3240*/  LDG.E.U16 R34, desc[UR8][R6.64+-0x4] ;  /* 0xfffffc0806227981 */ /* 0x000ee8000c1e1500 */
[----:B------:R-:W4:Y:S04]  /*3250*/  LDG.E.U16 R33, desc[UR8][R6.64+-0x2] ;  /* 0xfffffe0806217981 */ /* 0x000f28000c1e1500 */
[----:B------:R0:W5:Y:S01]  /*3260*/  LDG.E.U16 R32, desc[UR8][R6.64] ;  /* 0x0000000806207981 */ /* 0x000162000c1e1500 */
[----:B------:R-:W-:-:S02]  /*3270*/  IADD3 R30, R30, -0x4, RZ ;  /* 0xfffffffc1e1e7810 */ /* 0x000fc40007ffe0ff */
[----:B------:R-:W-:Y:S01]  /*3280*/  IADD3 R17, R17, 0x4, RZ ;  /* 0x0000000411117810 */ /* 0x000fe20007ffe0ff */
[----:B------:R-:W1:Y:S01]  /*3290*/  LDS.U16 R35, [R28+-0x2] ;  /* 0xfffffe001c237984 */ /* 0x000e620000000400 */
[----:B------:R-:W-:Y:S02]  /*32a0*/  ISETP.NE.AND P3, PT, R30, 0x2, PT ;  /* 0x000000021e00780c */ /* 0x000fe40003f65270 */
[----:B0-----:R-:W-:-:S04]  /*32b0*/  IADD3 R6, P4, R6, 0x8, RZ ;  /* 0x0000000806067810 */ /* 0x001fc80007f9e0ff */
[----:B------:R-:W-:Y:S01]  /*32c0*/  IADD3.X R7, RZ, R7, RZ, P4, !PT ;  /* 0x00000007ff077210 */ /* 0x000fe200027fe4ff */
[----:B-1----:R-:W-:Y:S02]  /*32d0*/  HADD2.F32 R35, -RZ, R35.H0_H0 ;  /* 0x20000023ff237230 */ /* 0x002fe40000004100 */
[----:B--2---:R-:W-:Y:S02]  /*32e0*/  HADD2.F32 R36, -RZ, R36.H0_H0 ;  /* 0x20000024ff247230 */ /* 0x004fe40000004100 */
[----:B---3--:R-:W-:-:S03]  /*32f0*/  HADD2.F32 R34, -RZ, R34.H0_H0 ;  /* 0x20000022ff227230 */ /* 0x008fc60000004100 */
[----:B------:R-:W-:-:S05]  /*3300*/  F2FP.F16.F32.PACK_AB R35, R36, R35 ;  /* 0x000000232423723e */ /* 0x000fca00000000ff */
[--C-:B------:R-:W-:Y:S02]  /*3310*/  HADD2.F32 R36, -RZ, R35.reuse.H1_H1 ;  /* 0x30000023ff247230 */ /* 0x100fe40000004100 */
[----:B------:R-:W-:-:S05]  /*3320*/  HADD2.F32 R35, -RZ, R35.H0_H0 ;  /* 0x20000023ff237230 */ /* 0x000fca0000004100 */
[----:B------:R-:W-:Y:S01]  /*3330*/  FMUL.FTZ R35, R36, R35 ;  /* 0x0000002324237220 */ /* 0x000fe20000410000 */
[----:B----4-:R-:W-:-:S04]  /*3340*/  HADD2.F32 R36, -RZ, R33.H0_H0 ;  /* 0x20000021ff247230 */ /* 0x010fc80000004100 */
[----:B------:R-:W-:-:S05]  /*3350*/  F2FP.F16.F32.PACK_AB R35, RZ, R35 ;  /* 0x00000023ff23723e */ /* 0x000fca00000000ff */
[----:B------:R-:W-:-:S05]  /*3360*/  HADD2.F32 R35, -RZ, R35.H0_H0 ;  /* 0x20000023ff237230 */ /* 0x000fca0000004100 */
[----:B------:R-:W-:Y:S02]  /*3370*/  FADD.FTZ R16, R35, R16 ;  /* 0x0000001023107221 */ /* 0x000fe40000010000 */
[----:B------:R-:W0:Y:S02]  /*3380*/  LDS.U16 R35, [R28] ;  /* 0x000000001c237984 */ /* 0x000e240000000400 */
[----:B0-----:R-:W-:-:S05]  /*3390*/  HADD2.F32 R35, -RZ, R35.H0_H0 ;  /* 0x20000023ff237230 */ /* 0x001fca0000004100 */
[----:B------:R-:W-:-:S05]  /*33a0*/  F2FP.F16.F32.PACK_AB R35, R34, R35 ;  /* 0x000000232223723e */ /* 0x000fca00000000ff */
[--C-:B------:R-:W-:Y:S02]  /*33b0*/  HADD2.F32 R34, -RZ, R35.reuse.H1_H1 ;  /* 0x30000023ff227230 */ /* 0x100fe40000004100 */
[----:B------:R-:W-:-:S05]  /*33c0*/  HADD2.F32 R35, -RZ, R35.H0_H0 ;  /* 0x20000023ff237230 */ /* 0x000fca0000004100 */
[----:B------:R-:W-:Y:S02]  /*33d0*/  FMUL.FTZ R34, R34, R35 ;  /* 0x0000002322227220 */ /* 0x000fe40000410000 */
[----:B------:R-:W0:Y:S03]  /*33e0*/  LDS.U16 R35, [R28+0x2] ;  /* 0x000002001c237984 */ /* 0x000e260000000400 */
[----:B------:R-:W-:Y:S01]  /*33f0*/  F2FP.F16.F32.PACK_AB R34, RZ, R34 ;  /* 0x00000022ff22723e */ /* 0x000fe200000000ff */
[----:B0-----:R-:W-:-:S05]  /*3400*/  HADD2.F32 R35, -RZ, R35.H0_H0 ;  /* 0x20000023ff237230 */ /* 0x001fca0000004100 */
[----:B------:R-:W-:Y:S01]  /*3410*/  F2FP.F16.F32.PACK_AB R33, R36, R35 ;  /* 0x000000232421723e */ /* 0x000fe200000000ff */
[----:B------:R-:W-:-:S04]  /*3420*/  HADD2.F32 R35, -RZ, R34.H0_H0 ;  /* 0x20000022ff237230 */ /* 0x000fc80000004100 */
[--C-:B------:R-:W-:Y:S02]  /*3430*/  HADD2.F32 R34, -RZ, R33.reuse.H1_H1 ;  /* 0x30000021ff227230 */ /* 0x100fe40000004100 */
[----:B------:R-:W-:Y:S01]  /*3440*/  FADD.FTZ R16, R16, R35 ;  /* 0x0000002310107221 */ /* 0x000fe20000010000 */
[----:B------:R-:W-:Y:S02]  /*3450*/  HADD2.F32 R33, -RZ, R33.H0_H0 ;  /* 0x20000021ff217230 */ /* 0x000fe40000004100 */
[----:B-----5:R-:W-:-:S03]  /*3460*/  HADD2.F32 R35, -RZ, R32.H0_H0 ;  /* 0x20000020ff237230 */ /* 0x020fc60000004100 */
[----:B------:R-:W-:Y:S02]  /*3470*/  FMUL.FTZ R33, R34, R33 ;  /* 0x0000002122217220 */ /* 0x000fe40000410000 */
[----:B------:R0:W1:Y:S03]  /*3480*/  LDS.U16 R34, [R28+0x4] ;  /* 0x000004001c227984 */ /* 0x0000660000000400 */
[----:B------:R-:W-:-:S05]  /*3490*/  F2FP.F16.F32.PACK_AB R33, RZ, R33 ;  /* 0x00000021ff21723e */ /* 0x000fca00000000ff */
[----:B------:R-:W-:Y:S01]  /*34a0*/  HADD2.F32 R33, -RZ, R33.H0_H0 ;  /* 0x20000021ff217230 */ /* 0x000fe20000004100 */
[----:B0-----:R-:W-:-:S04]  /*34b0*/  IADD3 R28, R28, 0x8, RZ ;  /* 0x000000081c1c7810 */ /* 0x001fc80007ffe0ff */
[----:B------:R-:W-:Y:S01]  /*34c0*/  FADD.FTZ R16, R16, R33 ;  /* 0x0000002110107221 */ /* 0x000fe20000010000 */
[----:B-1----:R-:W-:-:S05]  /*34d0*/  HADD2.F32 R34, -RZ, R34.H0_H0 ;  /* 0x20000022ff227230 */ /* 0x002fca0000004100 */
[----:B------:R-:W-:-:S05]  /*34e0*/  F2FP.F16.F32.PACK_AB R34, R35, R34 ;  /* 0x000000222322723e */ /* 0x000fca00000000ff */
[--C-:B------:R-:W-:Y:S02]  /*34f0*/  HADD2.F32 R32, -RZ, R34.reuse.H1_H1 ;  /* 0x30000022ff207230 */ /* 0x100fe40000004100 */
[----:B------:R-:W-:-:S05]  /*3500*/  HADD2.F32 R35, -RZ, R34.H0_H0 ;  /* 0x20000022ff237230 */ /* 0x000fca0000004100 */
[----:B------:R-:W-:-:S05]  /*3510*/  FMUL.FTZ R32, R32, R35 ;  /* 0x0000002320207220 */ /* 0x000fca0000410000 */
[----:B------:R-:W-:-:S05]  /*3520*/  F2FP.F16.F32.PACK_AB R32, RZ, R32 ;  /* 0x00000020ff20723e */ /* 0x000fca00000000ff */
[----:B------:R-:W-:-:S05]  /*3530*/  HADD2.F32 R33, -RZ, R32.H0_H0 ;  /* 0x20000020ff217230 */ /* 0x000fca0000004100 */
[----:B------:R-:W-:Y:S01]  /*3540*/  FADD.FTZ R16, R16, R33 ;  /* 0x0000002110107221 */ /* 0x000fe20000010000 */
[----:B------:R-:W-:Y:S06]  /*3550*/  @P3 BRA `(.L_x_612) ;  /* 0xfffffffc00343947 */ /* 0x000fec000383ffff */
.L_x_611:
[----:B------:R-:W-:Y:S05]  /*3560*/  BSYNC B2 ;  /* 0x0000000000027941 */ /* 0x000fea0003800000 */
.L_x_610:
[----:B------:R-:W-:Y:S05]  /*3570*/  @!P0 BRA `(.L_x_609) ;  /* 0x00000000009c8947 */ /* 0x000fea0003800000 */
[----:B------:R-:W-:-:S05]  /*3580*/  IMAD.WIDE R12, R17, 0x2, R12 ;  /* 0x00000002110c7825 */ /* 0x000fca00078e020c */
[----:B------:R-:W2:Y:S01]  /*3590*/  LDG.E.U16 R7, desc[UR8][R12.64] ;  /* 0x000000080c077981 */ /* 0x000ea2000c1e1500 */
[----:B------:R-:W-:Y:S02]  /*35a0*/  LEA R17, R17, R8, 0x1 ;  /* 0x0000000811117211 */ /* 0x000fe400078e08ff */
[----:B------:R-:W-:-:S03]  /*35b0*/  ISETP.NE.AND P0, PT, R19, 0x1, PT ;  /* 0x000000011300780c */ /* 0x000fc60003f05270 */
[----:B------:R-:W0:Y:S02]  /*35c0*/  LDS.U16 R6, [R17] ;  /* 0x0000000011067984 */ /* 0x000e240000000400 */
[----:B0-----:R-:W-:Y:S02]  /*35d0*/  HADD2.F32 R6, -RZ, R6.H0_H0 ;  /* 0x20000006ff067230 */ /* 0x001fe40000004100 */
[----:B--2---:R-:W-:-:S05]  /*35e0*/  HADD2.F32 R7, -RZ, R7.H0_H0 ;  /* 0x20000007ff077230 */ /* 0x004fca0000004100 */
[----:B------:R-:W-:-:S05]  /*35f0*/  F2FP.F16.F32.PACK_AB R6, R7, R6 ;  /* 0x000000060706723e */ /* 0x000fca00000000ff */
[--C-:B------:R-:W-:Y:S02]  /*3600*/  HADD2.F32 R7, -RZ, R6.reuse.H1_H1 ;  /* 0x30000006ff077230 */ /* 0x100fe40000004100 */
[----:B------:R-:W-:-:S05]  /*3610*/  HADD2.F32 R6, -RZ, R6.H0_H0 ;  /* 0x20000006ff067230 */ /* 0x000fca0000004100 */
[----:B------:R-:W-:-:S05]  /*3620*/  FMUL.FTZ R6, R7, R6 ;  /* 0x0000000607067220 */ /* 0x000fca0000410000 */
[----:B------:R-:W-:-:S05]  /*3630*/  F2FP.F16.F32.PACK_AB R6, RZ, R6 ;  /* 0x00000006ff06723e */ /* 0x000fca00000000ff */
[----:B------:R-:W-:-:S05]  /*3640*/  HADD2.F32 R7, -RZ, R6.H0_H0 ;  /* 0x20000006ff077230 */ /* 0x000fca0000004100 */
[----:B------:R-:W-:Y:S01]  /*3650*/  FADD.FTZ R16, R16, R7 ;  /* 0x0000000710107221 */ /* 0x000fe20000010000 */
[----:B------:R-:W-:Y:S06]  /*3660*/  @!P0 BRA `(.L_x_609) ;  /* 0x0000000000608947 */ /* 0x000fec0003800000 */
[----:B------:R-:W-:Y:S01]  /*3670*/  ISETP.NE.AND P0, PT, R19, 0x2, PT ;  /* 0x000000021300780c */ /* 0x000fe20003f05270 */
[----:B------:R-:W2:Y:S04]  /*3680*/  LDG.E.U16 R7, desc[UR8][R12.64+0x2] ;  /* 0x000002080c077981 */ /* 0x000ea8000c1e1500 */
[----:B------:R-:W0:Y:S08]  /*3690*/  LDS.U16 R6, [R17+0x2] ;  /* 0x0000020011067984 */ /* 0x000e300000000400 */
[----:B------:R1:W3:Y:S04]  /*36a0*/  @P0 LDG.E.U16 R30, desc[UR8][R12.64+0x4] ;  /* 0x000004080c1e0981 */ /* 0x0002e8000c1e1500 */
[----:B------:R-:W4:Y:S01]  /*36b0*/  @P0 LDS.U16 R28, [R17+0x4] ;  /* 0x00000400111c0984 */ /* 0x000f220000000400 */
[----:B0-----:R-:W-:-:S02]  /*36c0*/  HADD2.F32 R6, -RZ, R6.H0_H0 ;  /* 0x20000006ff067230 */ /* 0x001fc40000004100 */
[----:B----4-:R-:W-:-:S05]  /*36d0*/  @P0 HADD2.F32 R28, -RZ, R28.H0_H0 ;  /* 0x2000001cff1c0230 */ /* 0x010fca0000004100 */
[----:B------:R-:W-:-:S05]  /*36e0*/  @P0 F2FP.F16.F32.PACK_AB R28, RZ, R28 ;  /* 0x0000001cff1c023e */ /* 0x000fca00000000ff */
[----:B-1----:R-:W-:Y:S02]  /*36f0*/  @P0 HADD2.F32 R13, -RZ, R28.H0_H0 ;  /* 0x2000001cff0d0230 */ /* 0x002fe40000004100 */
[----:B--2---:R-:W-:-:S05]  /*3700*/  HADD2.F32 R7, -RZ, R7.H0_H0 ;  /* 0x20000007ff077230 */ /* 0x004fca0000004100 */
[----:B------:R-:W-:-:S05]  /*3710*/  F2FP.F16.F32.PACK_AB R6, R7, R6 ;  /* 0x000000060706723e */ /* 0x000fca00000000ff */
[----:B------:R-:W-:Y:S02]  /*3720*/  HADD2.F32 R7, -RZ, R6.H1_H1 ;  /* 0x30000006ff077230 */ /* 0x000fe40000004100 */
[----:B---3--:R-:W-:Y:S02]  /*3730*/  @P0 HADD2.F32 R30, -RZ, R30.H0_H0 ;  /* 0x2000001eff1e0230 */ /* 0x008fe40000004100 */
[----:B------:R-:W-:-:S03]  /*3740*/  HADD2.F32 R6, -RZ, R6.H0_H0 ;  /* 0x20000006ff067230 */ /* 0x000fc60000004100 */
[----:B------:R-:W-:Y:S02]  /*3750*/  @P0 F2FP.F16.F32.PACK_AB R30, RZ, R30 ;  /* 0x0000001eff1e023e */ /* 0x000fe400000000ff */
[----:B------:R-:W-:-:S03]  /*3760*/  FMUL.FTZ R6, R7, R6 ;  /* 0x0000000607067220 */ /* 0x000fc60000410000 */
[----:B------:R-:W-:Y:S02]  /*3770*/  @P0 HADD2.F32 R30, -RZ, R30.H0_H0 ;  /* 0x2000001eff1e0230 */ /* 0x000fe40000004100 */
[----:B------:R-:W-:-:S03]  /*3780*/  F2FP.F16.F32.PACK_AB R6, RZ, R6 ;  /* 0x00000006ff06723e */ /* 0x000fc600000000ff */
[----:B------:R-:W-:Y:S02]  /*3790*/  @P0 FMUL.FTZ R13, R30, R13 ;  /* 0x0000000d1e0d0220 */ /* 0x000fe40000410000 */
[----:B------:R-:W-:-:S03]  /*37a0*/  HADD2.F32 R7, -RZ, R6.H0_H0 ;  /* 0x20000006ff077230 */ /* 0x000fc60000004100 */
[----:B------:R-:W-:Y:S02]  /*37b0*/  @P0 F2FP.F16.F32.PACK_AB R13, RZ, R13 ;  /* 0x0000000dff0d023e */ /* 0x000fe400000000ff */
[----:B------:R-:W-:-:S03]  /*37c0*/  FADD.FTZ R16, R16, R7 ;  /* 0x0000000710107221 */ /* 0x000fc60000010000 */
[----:B------:R-:W-:-:S05]  /*37d0*/  @P0 HADD2.F32 R13, -RZ, R13.H0_H0 ;  /* 0x2000000dff0d0230 */ /* 0x000fca0000004100 */
[----:B------:R-:W-:-:S07]  /*37e0*/  @P0 FADD.FTZ R16, R16, R13 ;  /* 0x0000000d10100221 */ /* 0x000fce0000010000 */
.L_x_609:
[----:B------:R-:W-:Y:S05]  /*37f0*/  BSYNC B1 ;  /* 0x0000000000017941 */ /* 0x000fea0003800000 */
.L_x_608:
[----:B------:R-:W-:Y:S02]  /*3800*/  F2FP.F16.F32.PACK_AB R16, RZ, R16 ;  /* 0x00000010ff10723e */ /* 0x000fe400000000ff */
[C---:B------:R-:W-:Y:S02]  /*3810*/  LEA R6, R31.reuse, R0, 0x1 ;  /* 0x000000001f067211 */ /* 0x040fe400078e08ff */
[----:B------:R-:W-:-:S03]  /*3820*/  IADD3 R31, R31, 0x1, RZ ;  /* 0x000000011f1f7810 */ /* 0x000fc60007ffe0ff */
[----:B------:R0:W-:Y:S01]  /*3830*/  STS.U16 [R6], R16 ;  /* 0x0000001006007388 */ /* 0x0001e20000000400 */
[----:B------:R-:W-:-:S13]  /*3840*/  ISETP.GE.AND P0, PT, R31, R24, PT ;  /* 0x000000181f00720c */ /* 0x000fda0003f06270 */
[----:B0-----:R-:W-:Y:S05]  /*3850*/  @!P0 BRA `(.L_x_613) ;  /* 0xfffffff400e48947 */ /* 0x001fea000383ffff */
.L_x_607:
[----:B------:R-:W-:Y:S05]  /*3860*/  BSYNC B0 ;  /* 0x0000000000007941 */ /* 0x000fea0003800000 */
.L_x_606:
[----:B------:R-:W0:Y:S01]  /*3870*/  LDS.U16 R4, [R0] ;  /* 0x0000000000047984 */ /* 0x000e220000000400 */
[----:B------:R-:W-:Y:S01]  /*3880*/  ISETP.GE.AND P0, PT, R24, 0x2, PT ;  /* 0x000000021800780c */ /* 0x000fe20003f06270 */
[----:B------:R-:W-:Y:S02]  /*3890*/  BSSY B2, `(.L_x_614) ;  /* 0x0000190000027945 */ /* 0x000fe40003800000 */
[----:B------:R-:W1:Y:S01]  /*38a0*/  LDS.U16 R5, [R14] ;  /* 0x000000000e057984 */ /* 0x000e620000000400 */
[----:B0-----:R-:W-:Y:S02]  /*38b0*/  HADD2.F32 R4, -RZ, R4.H0_H0 ;  /* 0x20000004ff047230 */ /* 0x001fe40000004100 */
[----:B-1----:R-:W-:-:S05]  /*38c0*/  HADD2.F32 R5, -RZ, R5.H0_H0 ;  /* 0x20000005ff057230 */ /* 0x002fca0000004100 */
        /* <DEDUP_REMOVED lines=8> */
[----:B------:R-:W-:-:S03]  /*3950*/  MOV R5, 0x1 ;  /* 0x0000000100057802 */ /* 0x000fc60000000f00 */
[----:B------:R-:W-:Y:S05]  /*3960*/  @!P2 BRA `(.L_x_617) ;  /* 0x000000140060a947 */ /* 0x000fea0003800000 */
[----:B------:R-:W-:Y:S01]  /*3970*/  ISETP.GT.AND P0, PT, R20, RZ, PT ;  /* 0x000000ff1400720c */ /* 0x000fe20003f04270 */
[----:B------:R-:W-:Y:S01]  /*3980*/  BSSY B0, `(.L_x_618) ;  /* 0x0000124000007945 */ /* 0x000fe20003800000 */
[----:B------:R-:W-:Y:S01]  /*3990*/  HFMA2.MMA R5, -RZ, RZ, 0, 5.9604644775390625e-08 ;  /* 0x00000001ff057435 */ /* 0x000fe200000001ff */
[----:B------:R-:W-:-:S10]  /*39a0*/  MOV R4, R20 ;  /* 0x0000001400047202 */ /* 0x000fd40000000f00 */
[----:B------:R-:W-:Y:S05]  /*39b0*/  @!P0 BRA `(.L_x_619) ;  /* 0x0000001000808947 */ /* 0x000fea0003800000 */
[----:B------:R-:W-:Y:S01]  /*39c0*/  ISETP.GT.AND P3, PT, R4, 0xc, PT ;  /* 0x0000000c0400780c */ /* 0x000fe20003f64270 */
[----:B------:R-:W-:Y:S01]  /*39d0*/  BSSY B3, `(.L_x_620) ;  /* 0x00000ba000037945 */ /* 0x000fe20003800000 */
[----:B------:R-:W-:-:S11]  /*39e0*/  PLOP3.LUT P0, PT, PT, PT, PT, 0x80, 0x0 ;  /* 0x000000000000781c */ /* 0x000fd60003f0f070 */
[----:B------:R-:W-:Y:S05]  /*39f0*/  @!P3 BRA `(.L_x_621) ;  /* 0x0000000800dcb947 */ /* 0x000fea0003800000 */
[----:B------:R-:W-:-:S13]  /*3a00*/  PLOP3.LUT P0, PT, PT, PT, PT, 0x8, 0x0 ;  /* 0x000000000000781c */ /* 0x000fda0003f0e170 */
.L_x_622:
[C---:B------:R-:W-:Y:S02]  /*3a10*/  LEA R7, R5.reuse, R14, 0x1 ;  /* 0x0000000e05077211 */ /* 0x040fe400078e08ff */
[C---:B------:R-:W-:Y:S02]  /*3a20*/  LEA R6, R5.reuse, R0, 0x1 ;  /* 0x0000000005067211 */ /* 0x040fe400078e08ff */
[----:B------:R-:W-:Y:S01]  /*3a30*/  IADD3 R4, R4, -0x10, RZ ;  /* 0xfffffff004047810 */ /* 0x000fe20007ffe0ff */
[----:B------:R-:W0:Y:S01]  /*3a40*/  LDS.U16 R16, [R7] ;  /* 0x0000000007107984 */ /* 0x000e220000000400 */
[----:B------:R-:W-:Y:S02]  /*3a50*/  IADD3 R5, R5, 0x10, RZ ;  /* 0x0000001005057810 */ /* 0x000fe40007ffe0ff */
[----:B------:R-:W-:Y:S01]  /*3a60*/  ISETP.GT.AND P3, PT, R4, 0xc, PT ;  /* 0x0000000c0400780c */ /* 0x000fe20003f64270 */
[----:B------:R-:W1:Y:S04]  /*3a70*/  LDS.U16 R17, [R6] ;  /* 0x0000000006117984 */ /* 0x000e680000000400 */
[----:B------:R-:W2:Y:S04]  /*3a80*/  LDS.U16 R33, [R7+0x2] ;  /* 0x0000020007217984 */ /* 0x000ea80000000400 */
[----:B------:R-:W3:Y:S04]  /*3a90*/  LDS.U16 R31, [R6+0x2] ;  /* 0x00000200061f7984 */ /* 0x000ee80000000400 */
[----:B------:R-:W4:Y:S04]  /*3aa0*/  LDS.U16 R29, [R7+0x4] ;  /* 0x00000400071d7984 */ /* 0x000f280000000400 */
[----:B------:R-:W5:Y:S04]  /*3ab0*/  LDS.U16 R30, [R6+0x4] ;  /* 0x00000400061e7984 */ /* 0x000f680000000400 */
[----:B------:R-:W5:Y:S04]  /*3ac0*/  LDS.U16 R13, [R7+0x6] ;  /* 0x00000600070d7984 */ /* 0x000f680000000400 */
[----:B------:R-:W5:Y:S01]  /*3ad0*/  LDS.U16 R28, [R6+0x6] ;  /* 0x00000600061c7984 */ /* 0x000f620000000400 */
[----:B0-----:R-:W-:-:S02]  /*3ae0*/  HADD2.F32 R16, -RZ, R16.H0_H0 ;  /* 0x20000010ff107230 */ /* 0x001fc40000004100 */
[----:B-1----:R-:W-:Y:S02]  /*3af0*/  HADD2.F32 R17, -RZ, R17.H0_H0 ;  /* 0x20000011ff117230 */ /* 0x002fe40000004100 */
[----:B--2---:R-:W-:-:S03]  /*3b00*/  HADD2.F32 R34, -RZ, R33.H0_H0 ;  /* 0x20000021ff227230 */ /* 0x004fc60000004100 */
[----:B------:R-:W-:Y:S02]  /*3b10*/  F2FP.F16.F32.PACK_AB R32, R17, R16 ;  /* 0x000000101120723e */ /* 0x000fe400000000ff */
[----:B------:R-:W0:Y:S01]  /*3b20*/  LDS.U16 R16, [R7+0x8] ;  /* 0x0000080007107984 */ /* 0x000e220000000400 */
[----:B---3--:R-:W-:Y:S02]  /*3b30*/  HADD2.F32 R31, -RZ, R31.H0_H0 ;  /* 0x2000001fff1f7230 */ /* 0x008fe40000004100 */
[--C-:B------:R-:W-:Y:S01]  /*3b40*/  HADD2.F32 R33, -RZ, R32.reuse.H1_H1 ;  /* 0x30000020ff217230 */ /* 0x100fe20000004100 */
[----:B------:R-:W1:Y:S01]  /*3b50*/  LDS.U16 R17, [R6+0x8] ;  /* 0x0000080006117984 */ /* 0x000e620000000400 */
[----:B------:R-:W-:Y:S01]  /*3b60*/  HADD2.F32 R32, -RZ, R32.H0_H0 ;  /* 0x20000020ff207230 */ /* 0x000fe20000004100 */
[----:B------:R-:W-:Y:S01]  /*3b70*/  F2FP.F16.F32.PACK_AB R31, R31, R34 ;  /* 0x000000221f1f723e */ /* 0x000fe200000000ff */
[----:B----4-:R-:W-:Y:S02]  /*3b80*/  HADD2.F32 R29, -RZ, R29.H0_H0 ;  /* 0x2000001dff1d7230 */ /* 0x010fe40000004100 */
[----:B-----5:R-:W-:-:S02]  /*3b90*/  HADD2.F32 R30, -RZ, R30.H0_H0 ;  /* 0x2000001eff1e7230 */ /* 0x020fc40000004100 */
[----:B------:R-:W-:Y:S01]  /*3ba0*/  FMUL.FTZ R32, R33, R32 ;  /* 0x0000002021207220 */ /* 0x000fe20000410000 */
[----:B------:R-:W-:Y:S02]  /*3bb0*/  HADD2.F32 R33, -RZ, R31.H0_H0 ;  /* 0x2000001fff217230 */ /* 0x000fe40000004100 */
[----:B------:R-:W-:Y:S01]  /*3bc0*/  HADD2.F32 R13, -RZ, R13.H0_H0 ;  /* 0x2000000dff0d7230 */ /* 0x000fe20000004100 */
[----:B------:R-:W-:Y:S01]  /*3bd0*/  F2FP.F16.F32.PACK_AB R29, R30, R29 ;  /* 0x0000001d1e1d723e */ /* 0x000fe200000000ff */
[----:B------:R-:W-:Y:S01]  /*3be0*/  HADD2.F32 R30, -RZ, R31.H1_H1 ;  /* 0x3000001fff1e7230 */ /* 0x000fe20000004100 */
[----:B------:R-:W-:Y:S01]  /*3bf0*/  F2FP.F16.F32.PACK_AB R32, RZ, R32 ;  /* 0x00000020ff20723e */ /* 0x000fe200000000ff */
[----:B------:R-:W-:-:S03]  /*3c00*/  HADD2.F32 R34, -RZ, R28.H0_H0 ;  /* 0x2000001cff227230 */ /* 0x000fc60000004100 */
[----:B------:R-:W-:Y:S01]  /*3c10*/  FMUL.FTZ R30, R30, R33 ;  /* 0x000000211e1e7220 */ /* 0x000fe20000410000 */
[----:B------:R-:W-:Y:S02]  /*3c20*/  HADD2.F32 R31, -RZ, R32.H0_H0 ;  /* 0x20000020ff1f7230 */ /* 0x000fe40000004100 */
[--C-:B------:R-:W-:Y:S02]  /*3c30*/  HADD2.F32 R32, -RZ, R29.reuse.H1_H1 ;  /* 0x3000001dff207230 */ /* 0x100fe40000004100 */
[----:B------:R-:W-:Y:S02]  /*3c40*/  HADD2.F32 R33, -RZ, R29.H0_H0 ;  /* 0x2000001dff217230 */ /* 0x000fe40000004100 */
[----:B------:R-:W-:Y:S01]  /*3c50*/  FADD.FTZ R28, R31, R12 ;  /* 0x0000000c1f1c7221 */ /* 0x000fe20000010000 */
[----:B------:R-:W-:Y:S01]  /*3c60*/  F2FP.F16.F32.PACK_AB R29, R34, R13 ;  /* 0x0000000d221d723e */ /* 0x000fe200000000ff */
[----:B------:R-:W2:Y:S01]  /*3c70*/  LDS.U16 R12, [R6+0xa] ;  /* 0x00000a00060c7984 */ /* 0x000ea20000000400 */
[----:B------:R-:W-:Y:S01]  /*3c80*/  F2FP.F16.F32.PACK_AB R31, RZ, R30 ;  /* 0x0000001eff1f723e */ /* 0x000fe200000000ff */
[----:B------:R-:W-:-:S02]  /*3c90*/  FMUL.FTZ R30, R32, R33 ;  /* 0x00000021201e7220 */ /* 0x000fc40000410000 */
[----:B------:R-:W3:Y:S02]  /*3ca0*/  LDS.U16 R13, [R7+0xa] ;  /* 0x00000a00070d7984 */ /* 0x000ee40000000400 */
[----:B------:R-:W-:-:S05]  /*3cb0*/  HADD2.F32 R31, -RZ, R31.H0_H0 ;  /* 0x2000001fff1f7230 */ /* 0x000fca0000004100 */
[----:B------:R-:W-:Y:S01]  /*3cc0*/  FADD.FTZ R32, R28, R31 ;  /* 0x0000001f1c207221 */ /* 0x000fe20000010000 */
[----:B0-----:R-:W-:Y:S01]  /*3cd0*/  HADD2.F32 R33, -RZ, R16.H0_H0 ;  /* 0x20000010ff217230 */ /* 0x001fe20000004100 */
[----:B------:R-:W0:Y:S01]  /*3ce0*/  LDS.U16 R31, [R6+0xe] ;  /* 0x00000e00061f7984 */ /* 0x000e220000000400 */
[----:B-1----:R-:W-:-:S03]  /*3cf0*/  HADD2.F32 R34, -RZ, R17.H0_H0 ;  /* 0x20000011ff227230 */ /* 0x002fc60000004100 */
[----:B------:R-:W1:Y:S04]  /*3d00*/  LDS.U16 R16, [R6+0xc] ;  /* 0x00000c0006107984 */ /* 0x000e680000000400 */
[----:B------:R-:W4:Y:S01]  /*3d10*/  LDS.U16 R17, [R7+0xc] ;  /* 0x00000c0007117984 */ /* 0x000f220000000400 */
[----:B------:R-:W-:Y:S01]  /*3d20*/  F2FP.F16.F32.PACK_AB R28, R34, R33 ;  /* 0x00000021221c723e */ /* 0x000fe200000000ff */
[--C-:B------:R-:W-:Y:S01]  /*3d30*/  HADD2.F32 R34, -RZ, R29.reuse.H1_H1 ;  /* 0x3000001dff227230 */ /* 0x100fe20000004100 */
[----:B------:R-:W-:Y:S01]  /*3d40*/  F2FP.F16.F32.PACK_AB R33, RZ, R30 ;  /* 0x0000001eff21723e */ /* 0x000fe200000000ff */
[----:B------:R-:W-:Y:S01]  /*3d50*/  HADD2.F32 R29, -RZ, R29.H0_H0 ;  /* 0x2000001dff1d7230 */ /* 0x000fe20000004100 */
[----:B------:R-:W5:Y:S01]  /*3d60*/  LDS.U16 R30, [R7+0xe] ;  /* 0x00000e00071e7984 */ /* 0x000f620000000400 */
[----:B------:R-:W-:-:S02]  /*3d70*/  HADD2.F32 R35, -RZ, R28.H0_H0 ;  /* 0x2000001cff237230 */ /* 0x000fc40000004100 */
[----:B------:R-:W-:Y:S02]  /*3d80*/  HADD2.F32 R33, -RZ, R33.H0_H0 ;  /* 0x20000021ff217230 */ /* 0x000fe40000004100 */
[----:B------:R-:W-:Y:S01]  /*3d90*/  FMUL.FTZ R29, R34, R29 ;  /* 0x0000001d221d7220 */ /* 0x000fe20000410000 */
[----:B------:R-:W-:Y:S02]  /*3da0*/  HADD2.F32 R34, -RZ, R28.H1_H1 ;  /* 0x3000001cff227230 */ /* 0x000fe40000004100 */
[----:B------:R-:W5:Y:S01]  /*3db0*/  LDS.U16 R28, [R7+0x10] ;  /* 0x00001000071c7984 */ /* 0x000f620000000400 */
[----:B------:R-:W-:Y:S02]  /*3dc0*/  FADD.FTZ R33, R32, R33 ;  /* 0x0000002120217221 */ /* 0x000fe40000010000 */
[----:B------:R-:W-:Y:S01]  /*3dd0*/  FMUL.FTZ R32, R34, R35 ;  /* 0x0000002322207220 */ /* 0x000fe20000410000 */
[----:B------:R-:W-:Y:S02]  /*3de0*/  F2FP.F16.F32.PACK_AB R34, RZ, R29 ;  /* 0x0000001dff22723e */ /* 0x000fe400000000ff */
[----:B------:R-:W5:Y:S01]  /*3df0*/  LDS.U16 R29, [R6+0x10] ;  /* 0x00001000061d7984 */ /* 0x000f620000000400 */
[----:B--2---:R-:W-:Y:S01]  /*3e00*/  HADD2.F32 R12, -RZ, R12.H0_H0 ;  /* 0x2000000cff0c7230 */ /* 0x004fe20000004100 */
[----:B------:R-:W-:Y:S01]  /*3e10*/  F2FP.F16.F32.PACK_AB R32, RZ, R32 ;  /* 0x00000020ff20723e */ /* 0x000fe200000000ff */
[----:B------:R-:W-:-:S02]  /*3e20*/  HADD2.F32 R34, -RZ, R34.H0_H0 ;  /* 0x20000022ff227230 */ /* 0x000fc40000004100 */
[----:B---3--:R-:W-:Y:S02]  /*3e30*/  HADD2.F32 R13, -RZ, R13.H0_H0 ;  /* 0x2000000dff0d7230 */ /* 0x008fe40000004100 */
[----:B------:R-:W-:Y:S02]  /*3e40*/  HADD2.F32 R32, -RZ, R32.H0_H0 ;  /* 0x20000020ff207230 */ /* 0x000fe40000004100 */
[----:B------:R-:W-:Y:S01]  /*3e50*/  FADD.FTZ R33, R33, R34 ;  /* 0x0000002221217221 */ /* 0x000fe20000010000 */
[----:B------:R-:W-:-:S03]  /*3e60*/  F2FP.F16.F32.PACK_AB R12, R12, R13 ;  /* 0x0000000d0c0c723e */ /* 0x000fc600000000ff */
[----:B------:R-:W-:Y:S01]  /*3e70*/  FADD.FTZ R33, R33, R32 ;  /* 0x0000002021217221 */ /* 0x000fe20000010000 */
[----:B0-----:R-:W-:Y:S02]  /*3e80*/  HADD2.F32 R31, -RZ, R31.H0_H0 ;  /* 0x2000001fff1f7230 */ /* 0x001fe40000004100 */
[----:B------:R-:W-:Y:S02]  /*3e90*/  HADD2.F32 R13, -RZ, R12.H1_H1 ;  /* 0x3000000cff0d7230 */ /* 0x000fe40000004100 */
[----:B-1----:R-:W-:Y:S02]  /*3ea0*/  HADD2.F32 R16, -RZ, R16.H0_H0 ;  /* 0x20000010ff107230 */ /* 0x002fe40000004100 */
[----:B------:R-:W-:Y:S02]  /*3eb0*/  HADD2.F32 R12, -RZ, R12.H0_H0 ;  /* 0x2000000cff0c7230 */ /* 0x000fe40000004100 */
[----:B----4-:R-:W-:-:S03]  /*3ec0*/  HADD2.F32 R17, -RZ, R17.H0_H0 ;  /* 0x20000011ff117230 */ /* 0x010fc60000004100 */
[----:B------:R-:W-:Y:S02]  /*3ed0*/  FMUL.FTZ R12, R13, R12 ;  /* 0x0000000c0d0c7220 */ /* 0x000fe40000410000 */
[----:B------:R-:W-:Y:S01]  /*3ee0*/  F2FP.F16.F32.PACK_AB R17, R16, R17 ;  /* 0x000000111011723e */ /* 0x000fe200000000ff */
[----:B-----5:R-:W-:Y:S01]  /*3ef0*/  HADD2.F32 R34, -RZ, R30.H0_H0 ;  /* 0x2000001eff227230 */ /* 0x020fe20000004100 */
[----:B------:R-:W0:Y:S01]  /*3f00*/  LDS.U16 R16, [R7+0x12] ;  /* 0x0000120007107984 */ /* 0x000e220000000400 */
[----:B------:R-:W-:Y:S02]  /*3f10*/  F2FP.F16.F32.PACK_AB R12, RZ, R12 ;  /* 0x0000000cff0c723e */ /* 0x000fe400000000ff */
[--C-:B------:R-:W-:Y:S01]  /*3f20*/  HADD2.F32 R30, -RZ, R17.reuse.H1_H1 ;  /* 0x30000011ff1e7230 */ /* 0x100fe20000004100 */
[----:B------:R-:W1:Y:S01]  /*3f30*/  LDS.U16 R13, [R6+0x12] ;  /* 0x00001200060d7984 */ /* 0x000e620000000400 */
[----:B------:R-:W-:Y:S01]  /*3f40*/  HADD2.F32 R17, -RZ, R17.H0_H0 ;  /* 0x20000011ff117230 */ /* 0x000fe20000004100 */
[----:B------:R-:W-:Y:S01]  /*3f50*/  F2FP.F16.F32.PACK_AB R31, R31, R34 ;  /* 0x000000221f1f723e */ /* 0x000fe200000000ff */
[----:B------:R-:W-:-:S02]  /*3f60*/  HADD2.F32 R28, -RZ, R28.H0_H0 ;  /* 0x2000001cff1c7230 */ /* 0x000fc40000004100 */
[----:B------:R-:W-:Y:S02]  /*3f70*/  HADD2.F32 R12, -RZ, R12.H0_H0 ;  /* 0x2000000cff0c7230 */ /* 0x000fe40000004100 */
[----:B------:R-:W-:Y:S01]  /*3f80*/  FMUL.FTZ R32, R30, R17 ;  /* 0x000000111e207220 */ /* 0x000fe20000410000 */
[----:B------:R-:W-:Y:S01]  /*3f90*/  HADD2.F32 R35, -RZ, R29.H0_H0 ;  /* 0x2000001dff237230 */ /* 0x000fe20000004100 */
[----:B------:R-:W2:Y:S01]  /*3fa0*/  LDS.U16 R17, [R7+0x14] ;  /* 0x0000140007117984 */ /* 0x000ea20000000400 */
[--C-:B------:R-:W-:Y:S02]  /*3fb0*/  HADD2.F32 R29, -RZ, R31.reuse.H1_H1 ;  /* 0x3000001fff1d7230 */ /* 0x100fe40000004100 */
[----:B------:R-:W-:Y:S01]  /*3fc0*/  FADD.FTZ R12, R33, R12 ;  /* 0x0000000c210c7221 */ /* 0x000fe20000010000 */
[----:B------:R-:W-:Y:S01]  /*3fd0*/  HADD2.F32 R34, -RZ, R31.H0_H0 ;  /* 0x2000001fff227230 */ /* 0x000fe20000004100 */
[----:B------:R-:W3:Y:S01]  /*3fe0*/  LDS.U16 R30, [R6+0x14] ;  /* 0x00001400061e7984 */ /* 0x000ee20000000400 */
[----:B------:R-:W-:-:S02]  /*3ff0*/  F2FP.F16.F32.PACK_AB R28, R35, R28 ;  /* 0x0000001c231c723e */ /* 0x000fc400000000ff */
[----:B------:R-:W-:Y:S01]  /*4000*/  F2FP.F16.F32.PACK_AB R32, RZ, R32 ;  /* 0x00000020ff20723e */ /* 0x000fe200000000ff */
[----:B------:R-:W-:Y:S02]  /*4010*/  FMUL.FTZ R34, R29, R34 ;  /* 0x000000221d227220 */ /* 0x000fe40000410000 */
[--C-:B------:R-:W-:Y:S02]  /*4020*/  HADD2.F32 R31, -RZ, R28.reuse.H1_H1 ;  /* 0x3000001cff1f7230 */ /* 0x100fe40000004100 */
[----:B------:R-:W-:Y:S01]  /*4030*/  HADD2.F32 R28, -RZ, R28.H0_H0 ;  /* 0x2000001cff1c7230 */ /* 0x000fe20000004100 */
[----:B------:R-:W-:Y:S01]  /*4040*/  F2FP.F16.F32.PACK_AB R34, RZ, R34 ;  /* 0x00000022ff22723e */ /* 0x000fe200000000ff */
[----:B------:R-:W-:-:S03]  /*4050*/  HADD2.F32 R29, -RZ, R32.H0_H0 ;  /* 0x20000020ff1d7230 */ /* 0x000fc60000004100 */
[----:B------:R-:W-:Y:S01]  /*4060*/  FMUL.FTZ R28, R31, R28 ;  /* 0x0000001c1f1c7220 */ /* 0x000fe20000410000 */
[----:B------:R-:W-:Y:S02]  /*4070*/  HADD2.F32 R34, -RZ, R34.H0_H0 ;  /* 0x20000022ff227230 */ /* 0x000fe40000004100 */
[----:B------:R-:W-:Y:S02]  /*4080*/  FADD.FTZ R29, R12, R29 ;  /* 0x0000001d0c1d7221 */ /* 0x000fe40000010000 */
[----:B------:R-:W4:Y:S01]  /*4090*/  LDS.U16 R12, [R7+0x16] ;  /* 0x00001600070c7984 */ /* 0x000f220000000400 */
[----:B------:R-:W-:Y:S01]  /*40a0*/  F2FP.F16.F32.PACK_AB R32, RZ, R28 ;  /* 0x0000001cff20723e */ /* 0x000fe200000000ff */
[----:B------:R-:W-:Y:S02]  /*40b0*/  FADD.FTZ R31, R29, R34 ;  /* 0x000000221d1f7221 */ /* 0x000fe40000010000 */
[----:B------:R-:W5:Y:S02]  /*40c0*/  LDS.U16 R28, [R6+0x18] ;  /* 0x00001800061c7984 */ /* 0x000f640000000400 */
[----:B------:R-:W-:-:S02]  /*40d0*/  HADD2.F32 R32, -RZ, R32.H0_H0 ;  /* 0x20000020ff207230 */ /* 0x000fc40000004100 */
[----:B0-----:R-:W-:Y:S01]  /*40e0*/  HADD2.F32 R16, -RZ, R16.H0_H0 ;  /* 0x20000010ff107230 */ /* 0x001fe20000004100 */
[----:B------:R-:W0:Y:S01]  /*40f0*/  LDS.U16 R34, [R6+0x1e] ;  /* 0x00001e0006227984 */ /* 0x000e220000000400 */
[----:B-1----:R-:W-:-:S03]  /*4100*/  HADD2.F32 R33, -RZ, R13.H0_H0 ;  /* 0x2000000dff217230 */ /* 0x002fc60000004100 */
[----:B------:R-:W1:Y:S02]  /*4110*/  LDS.U16 R13, [R6+0x16] ;  /* 0x00001600060d7984 */ /* 0x000e640000000400 */
[----:B------:R-:W-:Y:S02]  /*4120*/  F2FP.F16.F32.PACK_AB R29, R33, R16 ;  /* 0x00000010211d723e */ /* 0x000fe400000000ff */
[----:B------:R-:W1:Y:S01]  /*4130*/  LDS.U16 R16, [R7+0x18] ;  /* 0x0000180007107984 */ /* 0x000e620000000400 */
[----:B--2---:R-:W-:Y:S02]  /*4140*/  HADD2.F32 R33, -RZ, R17.H0_H0 ;  /* 0x20000011ff217230 */ /* 0x004fe40000004100 */
[----:B------:R-:W-:Y:S01]  /*4150*/  FADD.FTZ R17, R31, R32 ;  /* 0x000000201f117221 */ /* 0x000fe20000010000 */
[----:B------:R-:W-:Y:S01]  /*4160*/  HADD2.F32 R35, -RZ, R29.H1_H1 ;  /* 0x3000001dff237230 */ /* 0x000fe20000004100 */
[----:B------:R-:W2:Y:S01]  /*4170*/  LDS.U16 R32, [R6+0x1a] ;  /* 0x00001a0006207984 */ /* 0x000ea20000000400 */
[----:B---3--:R-:W-:-:S03]  /*4180*/  HADD2.F32 R30, -RZ, R30.H0_H0 ;  /* 0x2000001eff1e7230 */ /* 0x008fc60000004100 */
[----:B------:R-:W3:Y:S02]  /*4190*/  LDS.U16 R31, [R7+0x1c] ;  /* 0x00001c00071f7984 */ /* 0x000ee40000000400 */
[----:B------:R-:W-:Y:S01]  /*41a0*/  F2FP.F16.F32.PACK_AB R33, R30, R33 ;  /* 0x000000211e21723e */ /* 0x000fe200000000ff */
[----:B------:R-:W-:Y:S02]  /*41b0*/  HADD2.F32 R30, -RZ, R29.H0_H0 ;  /* 0x2000001dff1e7230 */ /* 0x000fe40000004100 */
[----:B------:R-:W3:Y:S02]  /*41c0*/  LDS.U16 R29, [R7+0x1a] ;  /* 0x00001a00071d7984 */ /* 0x000ee40000000400 */
[--C-:B------:R-:W-:Y:S02]  /*41d0*/  HADD2.F32 R36, -RZ, R33.reuse.H1_H1 ;  /* 0x30000021ff247230 */ /* 0x100fe40000004100 */
[----:B------:R-:W-:Y:S01]  /*41e0*/  FMUL.FTZ R35, R35, R30 ;  /* 0x0000001e23237220 */ /* 0x000fe20000410000 */
[----:B------:R-:W-:Y:S01]  /*41f0*/  HADD2.F32 R33, -RZ, R33.H0_H0 ;  /* 0x20000021ff217230 */ /* 0x000fe20000004100 */
[----:B------:R0:W3:Y:S03]  /*4200*/  LDS.U16 R30, [R6+0x1c] ;  /* 0x00001c00061e7984 */ /* 0x0000e60000000400 */
[----:B------:R-:W-:Y:S01]  /*4210*/  F2FP.F16.F32.PACK_AB R35, RZ, R35 ;  /* 0x00000023ff23723e */ /* 0x000fe200000000ff */
[----:B------:R-:W-:Y:S01]  /*4220*/  FMUL.FTZ R36, R36, R33 ;  /* 0x0000002124247220 */ /* 0x000fe20000410000 */
[----:B----4-:R-:W-:Y:S01]  /*4230*/  HADD2.F32 R12, -RZ, R12.H0_H0 ;  /* 0x2000000cff0c7230 */ /* 0x010fe20000004100 */
[----:B------:R4:W3:Y:S01]  /*4240*/  LDS.U16 R33, [R7+0x1e] ;  /* 0x00001e0007217984 */ /* 0x0008e20000000400 */
[----:B-----5:R-:W-:-:S02]  /*4250*/  HADD2.F32 R28, -RZ, R28.H0_H0 ;  /* 0x2000001cff1c7230 */ /* 0x020fc40000004100 */
[----:B------:R-:W-:Y:S01]  /*4260*/  F2FP.F16.F32.PACK_AB R36, RZ, R36 ;  /* 0x00000024ff24723e */ /* 0x000fe200000000ff */
[----:B0-----:R-:W-:-:S04]  /*4270*/  HADD2.F32 R34, -RZ, R34.H0_H0 ;  /* 0x20000022ff227230 */ /* 0x001fc80000004100 */
[----:B------:R-:W-:Y:S02]  /*4280*/  HADD2.F32 R6, -RZ, R36.H0_H0 ;  /* 0x20000024ff067230 */ /* 0x000fe40000004100 */
[----:B-1----:R-:W-:-:S05]  /*4290*/  HADD2.F32 R13, -RZ, R13.H0_H0 ;  /* 0x2000000dff0d7230 */ /* 0x002fca0000004100 */
[----:B------:R-:W-:Y:S01]  /*42a0*/  F2FP.F16.F32.PACK_AB R12, R13, R12 ;  /* 0x0000000c0d0c723e */ /* 0x000fe200000000ff */
[----:B------:R-:W-:Y:S02]  /*42b0*/  HADD2.F32 R13, -RZ, R16.H0_H0 ;  /* 0x20000010ff0d7230 */ /* 0x000fe40000004100 */
[----:B------:R-:W-:Y:S02]  /*42c0*/  HADD2.F32 R16, -RZ, R35.H0_H0 ;  /* 0x20000023ff107230 */ /* 0x000fe40000004100 */
[----:B--2---:R-:W-:Y:S01]  /*42d0*/  HADD2.F32 R32, -RZ, R32.H0_H0 ;  /* 0x20000020ff207230 */ /* 0x004fe20000004100 */
[----:B----4-:R-:W-:Y:S01]  /*42e0*/  F2FP.F16.F32.PACK_AB R7, R28, R13 ;  /* 0x0000000d1c07723e */ /* 0x010fe200000000ff */
[--C-:B------:R-:W-:Y:S02]  /*42f0*/  HADD2.F32 R13, -RZ, R12.reuse.H1_H1 ;  /* 0x3000000cff0d7230 */ /* 0x100fe40000004100 */
[----:B------:R-:W-:Y:S01]  /*4300*/  FADD.FTZ R17, R17, R16 ;  /* 0x0000001011117221 */ /* 0x000fe20000010000 */
[----:B------:R-:W-:-:S02]  /*4310*/  HADD2.F32 R12, -RZ, R12.H0_H0 ;  /* 0x2000000cff0c7230 */ /* 0x000fc40000004100 */
[----:B---3--:R-:W-:Y:S02]  /*4320*/  HADD2.F32 R31, -RZ, R31.H0_H0 ;  /* 0x2000001fff1f7230 */ /* 0x008fe40000004100 */
[----:B------:R-:W-:Y:S01]  /*4330*/  FADD.FTZ R6, R17, R6 ;  /* 0x0000000611067221 */ /* 0x000fe20000010000 */
[----:B------:R-:W-:Y:S02]  /*4340*/  HADD2.F32 R29, -RZ, R29.H0_H0 ;  /* 0x2000001dff1d7230 */ /* 0x000fe40000004100 */
[----:B------:R-:W-:Y:S01]  /*4350*/  FMUL.FTZ R13, R13, R12 ;  /* 0x0000000c0d0d7220 */ /* 0x000fe20000410000 */
[--C-:B------:R-:W-:Y:S02]  /*4360*/  HADD2.F32 R12, -RZ, R7.reuse.H1_H1 ;  /* 0x30000007ff0c7230 */ /* 0x100fe40000004100 */
[----:B------:R-:W-:Y:S01]  /*4370*/  HADD2.F32 R7, -RZ, R7.H0_H0 ;  /* 0x20000007ff077230 */ /* 0x000fe20000004100 */
[----:B------:R-:W-:Y:S01]  /*4380*/  F2FP.F16.F32.PACK_AB R29, R32, R29 ;  /* 0x0000001d201d723e */ /* 0x000fe200000000ff */
[----:B------:R-:W-:Y:S01]  /*4390*/  HADD2.F32 R30, -RZ, R30.H0_H0 ;  /* 0x2000001eff1e7230 */ /* 0x000fe20000004100 */
[----:B------:R-:W-:-:S02]  /*43a0*/  F2FP.F16.F32.PACK_AB R13, RZ, R13 ;  /* 0x0000000dff0d723e */ /* 0x000fc400000000ff */
[----:B------:R-:W-:Y:S01]  /*43b0*/  FMUL.FTZ R7, R12, R7 ;  /* 0x000000070c077220 */ /* 0x000fe20000410000 */
[----:B------:R-:W-:Y:S01]  /*43c0*/  HADD2.F32 R16, -RZ, R29.H1_H1 ;  /* 0x3000001dff107230 */ /* 0x000fe20000004100 */
[----:B------:R-:W-:Y:S01]  /*43d0*/  F2FP.F16.F32.PACK_AB R31, R30, R31 ;  /* 0x0000001f1e1f723e */ /* 0x000fe200000000ff */
[----:B------:R-:W-:Y:S02]  /*43e0*/  HADD2.F32 R33, -RZ, R33.H0_H0 ;  /* 0x20000021ff217230 */ /* 0x000fe40000004100 */
[----:B------:R-:W-:Y:S01]  /*43f0*/  HADD2.F32 R29, -RZ, R29.H0_H0 ;  /* 0x2000001dff1d7230 */ /* 0x000fe20000004100 */
[----:B------:R-:W-:Y:S01]  /*4400*/  F2FP.F16.F32.PACK_AB R7, RZ, R7 ;  /* 0x00000007ff07723e */ /* 0x000fe200000000ff */
[--C-:B------:R-:W-:Y:S01]  /*4410*/  HADD2.F32 R12, -RZ, R31.reuse.H1_H1 ;  /* 0x3000001fff0c7230 */ /* 0x100fe20000004100 */
[----:B------:R-:W-:Y:S01]  /*4420*/  F2FP.F16.F32.PACK_AB R33, R34, R33 ;  /* 0x000000212221723e */ /* 0x000fe200000000ff */
[----:B------:R-:W-:Y:S02]  /*4430*/  HADD2.F32 R31, -RZ, R31.H0_H0 ;  /* 0x2000001fff1f7230 */ /* 0x000fe40000004100 */
[----:B------:R-:W-:Y:S01]  /*4440*/  FMUL.FTZ R16, R16, R29 ;  /* 0x0000001d10107220 */ /* 0x000fe20000410000 */
[----:B------:R-:W-:-:S02]  /*4450*/  HADD2.F32 R13, -RZ, R13.H0_H0 ;  /* 0x2000000dff0d7230 */ /* 0x000fc40000004100 */
[--C-:B------:R-:W-:Y:S02]  /*4460*/  HADD2.F32 R17, -RZ, R33.reuse.H1_H1 ;  /* 0x30000021ff117230 */ /* 0x100fe40000004100 */
[----:B------:R-:W-:Y:S01]  /*4470*/  FMUL.FTZ R12, R12, R31 ;  /* 0x0000001f0c0c7220 */ /* 0x000fe20000410000 */
[----:B------:R-:W-:Y:S01]  /*4480*/  HADD2.F32 R28, -RZ, R33.H0_H0 ;  /* 0x20000021ff1c7230 */ /* 0x000fe20000004100 */
[----:B------:R-:W-:Y:S01]  /*4490*/  F2FP.F16.F32.PACK_AB R16, RZ, R16 ;  /* 0x00000010ff10723e */ /* 0x000fe200000000ff */
[----:B------:R-:W-:Y:S02]  /*44a0*/  HADD2.F32 R7, -RZ, R7.H0_H0 ;  /* 0x20000007ff077230 */ /* 0x000fe40000004100 */
[----:B------:R-:W-:Y:S01]  /*44b0*/  FADD.FTZ R6, R6, R13 ;  /* 0x0000000d06067221 */ /* 0x000fe20000010000 */
[----:B------:R-:W-:Y:S01]  /*44c0*/  F2FP.F16.F32.PACK_AB R12, RZ, R12 ;  /* 0x0000000cff0c723e */ /* 0x000fe200000000ff */
[----:B------:R-:W-:Y:S01]  /*44d0*/  FMUL.FTZ R17, R17, R28 ;  /* 0x0000001c11117220 */ /* 0x000fe20000410000 */
[----:B------:R-:W-:-:S02]  /*44e0*/  HADD2.F32 R13, -RZ, R16.H0_H0 ;  /* 0x20000010ff0d7230 */ /* 0x000fc40000004100 */
[----:B------:R-:W-:Y:S01]  /*44f0*/  FADD.FTZ R6, R6, R7 ;  /* 0x0000000706067221 */ /* 0x000fe20000010000 */
[----:B------:R-:W-:Y:S01]  /*4500*/  HADD2.F32 R7, -RZ, R12.H0_H0 ;  /* 0x2000000cff077230 */ /* 0x000fe20000004100 */
[----:B------:R-:W-:Y:S02]  /*4510*/  F2FP.F16.F32.PACK_AB R17, RZ, R17 ;  /* 0x00000011ff11723e */ /* 0x000fe400000000ff */
[----:B------:R-:W-:-:S03]  /*4520*/  FADD.FTZ R6, R6, R13 ;  /* 0x0000000d06067221 */ /* 0x000fc60000010000 */
[----:B------:R-:W-:Y:S02]  /*4530*/  HADD2.F32 R17, -RZ, R17.H0_H0 ;  /* 0x20000011ff117230 */ /* 0x000fe40000004100 */
[----:B------:R-:W-:-:S04]  /*4540*/  FADD.FTZ R6, R6, R7 ;  /* 0x0000000706067221 */ /* 0x000fc80000010000 */
[----:B------:R-:W-:Y:S01]  /*4550*/  FADD.FTZ R12, R6, R17 ;  /* 0x00000011060c7221 */ /* 0x000fe20000010000 */
[----:B------:R-:W-:Y:S06]  /*4560*/  @P3 BRA `(.L_x_622) ;  /* 0xfffffff400283947 */ /* 0x000fec000383ffff */
.L_x_621:
[----:B------:R-:W-:Y:S05]  /*4570*/  BSYNC B3 ;  /* 0x0000000000037941 */ /* 0x000fea0003800000 */
.L_x_620:
        /* <DEDUP_REMOVED lines=14> */
[----:B------:R-:W5:Y:S01]  /*4660*/  LDS.U16 R34, [R13+0xe] ;  /* 0x00000e000d227984 */ /* 0x000f620000000400 */
[----:B0-----:R-:W-:-:S02]  /*4670*/  HADD2.F32 R6, -RZ, R6.H0_H0 ;  /* 0x20000006ff067230 */ /* 0x001fc40000004100 */
[----:B-1----:R-:W-:Y:S02]  /*4680*/  HADD2.F32 R7, -RZ, R7.H0_H0 ;  /* 0x20000007ff077230 */ /* 0x002fe40000004100 */
[----:B--2---:R-:W-:-:S03]  /*4690*/  HADD2.F32 R17, -RZ, R17.H0_H0 ;  /* 0x20000011ff117230 */ /* 0x004fc60000004100 */
[----:B------:R-:W-:Y:S01]  /*46a0*/  F2FP.F16.F32.PACK_AB R6, R7, R6 ;  /* 0x000000060706723e */ /* 0x000fe200000000ff */
[----:B---3--:R-:W-:-:S04]  /*46b0*/  HADD2.F32 R28, -RZ, R28.H0_H0 ;  /* 0x2000001cff1c7230 */ /* 0x008fc80000004100 */
[--C-:B------:R-:W-:Y:S02]  /*46c0*/  HADD2.F32 R7, -RZ, R6.reuse.H1_H1 ;  /* 0x30000006ff077230 */ /* 0x100fe40000004100 */
[----:B------:R-:W-:Y:S02]  /*46d0*/  HADD2.F32 R6, -RZ, R6.H0_H0 ;  /* 0x20000006ff067230 */ /* 0x000fe40000004100 */
[----:B----4-:R-:W-:Y:S02]  /*46e0*/  HADD2.F32 R30, -RZ, R30.H0_H0 ;  /* 0x2000001eff1e7230 */ /* 0x010fe40000004100 */
[----:B-----5:R-:W-:Y:S02]  /*46f0*/  HADD2.F32 R29, -RZ, R29.H0_H0 ;  /* 0x2000001dff1d7230 */ /* 0x020fe40000004100 */
[----:B------:R-:W-:Y:S02]  /*4700*/  FMUL.FTZ R31, R7, R6 ;  /* 0x00000006071f7220 */ /* 0x000fe40000410000 */
[----:B------:R-:W0:Y:S01]  /*4710*/  LDS.U16 R6, [R16+0x6] ;  /* 0x0000060010067984 */ /* 0x000e220000000400 */
[----:B------:R-:W-:-:S02]  /*4720*/  HADD2.F32 R34, -RZ, R34.H0_H0 ;  /* 0x20000022ff227230 */ /* 0x000fc40000004100 */
[----:B------:R-:W-:Y:S01]  /*4730*/  F2FP.F16.F32.PACK_AB R32, RZ, R31 ;  /* 0x0000001fff20723e */ /* 0x000fe200000000ff */
[----:B------:R-:W1:Y:S01]  /*4740*/  LDS.U16 R7, [R13+0x6] ;  /* 0x000006000d077984 */ /* 0x000e620000000400 */
[----:B------:R-:W-:-:S03]  /*4750*/  F2FP.F16.F32.PACK_AB R31, R28, R17 ;  /* 0x000000111c1f723e */ /* 0x000fc600000000ff */
[----:B------:R-:W-:Y:S01]  /*4760*/  HADD2.F32 R33, -RZ, R32.H0_H0 ;  /* 0x20000020ff217230 */ /* 0x000fe20000004100 */
[----:B------:R-:W2:Y:S01]  /*4770*/  LDS.U16 R17, [R16+0x8] ;  /* 0x0000080010117984 */ /* 0x000ea20000000400 */
[----:B------:R-:W-:-:S03]  /*4780*/  HADD2.F32 R35, -RZ, R31.H1_H1 ;  /* 0x3000001fff237230 */ /* 0x000fc60000004100 */
[----:B------:R-:W3:Y:S01]  /*4790*/  LDS.U16 R28, [R13+0x8] ;  /* 0x000008000d1c7984 */ /* 0x000ee20000000400 */
[----:B------:R-:W-:Y:S01]  /*47a0*/  FADD.FTZ R12, R12, R33 ;  /* 0x000000210c0c7221 */ /* 0x000fe20000010000 */
[----:B------:R-:W-:Y:S01]  /*47b0*/  F2FP.F16.F32.PACK_AB R33, R29, R30 ;  /* 0x0000001e1d21723e */ /* 0x000fe200000000ff */
[----:B------:R-:W-:Y:S01]  /*47c0*/  HADD2.F32 R30, -RZ, R31.H0_H0 ;  /* 0x2000001fff1e7230 */ /* 0x000fe20000004100 */
[----:B------:R-:W4:Y:S03]  /*47d0*/  LDS.U16 R29, [R16+0xa] ;  /* 0x00000a00101d7984 */ /* 0x000f260000000400 */
[--C-:B------:R-:W-:Y:S01]  /*47e0*/  HADD2.F32 R36, -RZ, R33.reuse.H1_H1 ;  /* 0x30000021ff247230 */ /* 0x100fe20000004100 */
[----:B------:R-:W5:Y:S01]  /*47f0*/  LDS.U16 R32, [R13+0xa] ;  /* 0x00000a000d207984 */ /* 0x000f620000000400 */
[----:B------:R-:W-:Y:S02]  /*4800*/  HADD2.F32 R33, -RZ, R33.H0_H0 ;  /* 0x20000021ff217230 */ /* 0x000fe40000004100 */
[----:B------:R-:W-:Y:S01]  /*4810*/  FMUL.FTZ R35, R35, R30 ;  /* 0x0000001e23237220 */ /* 0x000fe20000410000 */
[----:B------:R-:W5:Y:S02]  /*4820*/  LDS.U16 R31, [R16+0xc] ;  /* 0x00000c00101f7984 */ /* 0x000f640000000400 */
[----:B------:R-:W-:-:S02]  /*4830*/  FMUL.FTZ R36, R36, R33 ;  /* 0x0000002124247220 */ /* 0x000fc40000410000 */
[----:B------:R-:W-:Y:S01]  /*4840*/  F2FP.F16.F32.PACK_AB R35, RZ, R35 ;  /* 0x00000023ff23723e */ /* 0x000fe200000000ff */
[----:B------:R0:W5:Y:S02]  /*4850*/  LDS.U16 R30, [R13+0xc] ;  /* 0x00000c000d1e7984 */ /* 0x0001640000000400 */
[----:B------:R-:W-:Y:S02]  /*4860*/  F2FP.F16.F32.PACK_AB R36, RZ, R36 ;  /* 0x00000024ff24723e */ /* 0x000fe400000000ff */
[----:B------:R3:W5:Y:S01]  /*4870*/  LDS.U16 R33, [R16+0xe] ;  /* 0x00000e0010217984 */ /* 0x0007620000000400 */
[----:B------:R-:W-:Y:S02]  /*4880*/  HADD2.F32 R35, -RZ, R35.H0_H0 ;  /* 0x20000023ff237230 */ /* 0x000fe40000004100 */
[----:B0-----:R-:W-:-:S03]  /*4890*/  HADD2.F32 R13, -RZ, R36.H0_H0 ;  /* 0x20000024ff0d7230 */ /* 0x001fc60000004100 */
[----:B------:R-:W-:Y:S01]  /*48a0*/  FADD.FTZ R12, R12, R35 ;  /* 0x000000230c0c7221 */ /* 0x000fe20000010000 */
[----:B------:R-:W-:Y:S02]  /*48b0*/  HADD2.F32 R6, -RZ, R6.H0_H0 ;  /* 0x20000006ff067230 */ /* 0x000fe40000004100 */
[----:B-1----:R-:W-:-:S05]  /*48c0*/  HADD2.F32 R7, -RZ, R7.H0_H0 ;  /* 0x20000007ff077230 */ /* 0x002fca0000004100 */
[----:B------:R-:W-:Y:S01]  /*48d0*/  F2FP.F16.F32.PACK_AB R6, R7, R6 ;  /* 0x000000060706723e */ /* 0x000fe200000000ff */
[----:B--2---:R-:W-:Y:S02]  /*48e0*/  HADD2.F32 R7, -RZ, R17.H0_H0 ;  /* 0x20000011ff077230 */ /* 0x004fe40000004100 */
[----:B---3--:R-:W-:Y:S02]  /*48f0*/  HADD2.F32 R28, -RZ, R28.H0_H0 ;  /* 0x2000001cff1c7230 */ /* 0x008fe40000004100 */
[--C-:B------:R-:W-:Y:S02]  /*4900*/  HADD2.F32 R16, -RZ, R6.reuse.H1_H1 ;  /* 0x30000006ff107230 */ /* 0x100fe40000004100 */
[----:B----4-:R-:W-:Y:S01]  /*4910*/  HADD2.F32 R29, -RZ, R29.H0_H0 ;  /* 0x2000001dff1d7230 */ /* 0x010fe20000004100 */
[----:B------:R-:W-:Y:S01]  /*4920*/  F2FP.F16.F32.PACK_AB R7, R28, R7 ;  /* 0x000000071c07723e */ /* 0x000fe200000000ff */
[----:B------:R-:W-:Y:S02]  /*4930*/  HADD2.F32 R17, -RZ, R6.H0_H0 ;  /* 0x20000006ff117230 */ /* 0x000fe40000004100 */
[----:B------:R-:W-:Y:S01]  /*4940*/  FADD.FTZ R6, R12, R13 ;  /* 0x0000000d0c067221 */ /* 0x000fe20000010000 */
[----:B-----5:R-:W-:-:S02]  /*4950*/  HADD2.F32 R32, -RZ, R32.H0_H0 ;  /* 0x20000020ff207230 */ /* 0x020fc40000004100 */
[----:B------:R-:W-:Y:S02]  /*4960*/  HADD2.F32 R12, -RZ, R7.H1_H1 ;  /* 0x30000007ff0c7230 */ /* 0x000fe40000004100 */
[----:B------:R-:W-:Y:S01]  /*4970*/  FMUL.FTZ R13, R16, R17 ;  /* 0x00000011100d7220 */ /* 0x000fe20000410000 */
[----:B------:R-:W-:Y:S01]  /*4980*/  HADD2.F32 R31, -RZ, R31.H0_H0 ;  /* 0x2000001fff1f7230 */ /* 0x000fe20000004100 */
[----:B------:R-:W-:Y:S01]  /*4990*/  F2FP.F16.F32.PACK_AB R29, R32, R29 ;  /* 0x0000001d201d723e */ /* 0x000fe200000000ff */
[----:B------:R-:W-:Y:S02]  /*49a0*/  HADD2.F32 R7, -RZ, R7.H0_H0 ;  /* 0x20000007ff077230 */ /* 0x000fe40000004100 */
[----:B------:R-:W-:Y:S01]  /*49b0*/  HADD2.F32 R30, -RZ, R30.H0_H0 ;  /* 0x2000001eff1e7230 */ /* 0x000fe20000004100 */
[----:B------:R-:W-:Y:S01]  /*49c0*/  F2FP.F16.F32.PACK_AB R13, RZ, R13 ;  /* 0x0000000dff0d723e */ /* 0x000fe200000000ff */
[----:B------:R-:W-:Y:S02]  /*49d0*/  HADD2.F32 R16, -RZ, R29.H1_H1 ;  /* 0x3000001dff107230 */ /* 0x000fe40000004100 */
[----:B------:R-:W-:Y:S01]  /*49e0*/  FMUL.FTZ R7, R12, R7 ;  /* 0x000000070c077220 */ /* 0x000fe20000410000 */
[----:B------:R-:W-:Y:S01]  /*49f0*/  HADD2.F32 R33, -RZ, R33.H0_H0 ;  /* 0x20000021ff217230 */ /* 0x000fe20000004100 */
[----:B------:R-:W-:Y:S01]  /*4a00*/  F2FP.F16.F32.PACK_AB R31, R30, R31 ;  /* 0x0000001f1e1f723e */ /* 0x000fe200000000ff */
[----:B------:R-:W-:-:S02]  /*4a10*/  HADD2.F32 R29, -RZ, R29.H0_H0 ;  /* 0x2000001dff1d7230 */ /* 0x000fc40000004100 */
[----:B------:R-:W-:Y:S01]  /*4a20*/  F2FP.F16.F32.PACK_AB R7, RZ, R7 ;  /* 0x00000007ff07723e */ /* 0x000fe200000000ff */
[----:B------:R-:W-:Y:S01]  /*4a30*/  HADD2.F32 R13, -RZ, R13.H0_H0 ;  /* 0x2000000dff0d7230 */ /* 0x000fe20000004100 */
[----:B------:R-:W-:Y:S01]  /*4a40*/  F2FP.F16.F32.PACK_AB R33, R34, R33 ;  /* 0x000000212221723e */ /* 0x000fe200000000ff */
[--C-:B------:R-:W-:Y:S02]  /*4a50*/  HADD2.F32 R12, -RZ, R31.reuse.H1_H1 ;  /* 0x3000001fff0c7230 */ /* 0x100fe40000004100 */
[----:B------:R-:W-:Y:S01]  /*4a60*/  FMUL.FTZ R16, R16, R29 ;  /* 0x0000001d10107220 */ /* 0x000fe20000410000 */
[----:B------:R-:W-:Y:S02]  /*4a70*/  HADD2.F32 R31, -RZ, R31.H0_H0 ;  /* 0x2000001fff1f7230 */ /* 0x000fe40000004100 */
[----:B------:R-:W-:Y:S01]  /*4a80*/  FADD.FTZ R6, R6, R13 ;  /* 0x0000000d06067221 */ /* 0x000fe20000010000 */
[--C-:B------:R-:W-:Y:S02]  /*4a90*/  HADD2.F32 R17, -RZ, R33.reuse.H1_H1 ;  /* 0x30000021ff117230 */ /* 0x100fe40000004100 */
[----:B------:R-:W-:-:S02]  /*4aa0*/  HADD2.F32 R28, -RZ, R33.H0_H0 ;  /* 0x20000021ff1c7230 */ /* 0x000fc40000004100 */
[----:B------:R-:W-:Y:S01]  /*4ab0*/  FMUL.FTZ R12, R12, R31 ;  /* 0x0000001f0c0c7220 */ /* 0x000fe20000410000 */
[----:B------:R-:W-:Y:S01]  /*4ac0*/  F2FP.F16.F32.PACK_AB R16, RZ, R16 ;  /* 0x00000010ff10723e */ /* 0x000fe200000000ff */
[----:B------:R-:W-:Y:S02]  /*4ad0*/  HADD2.F32 R7, -RZ, R7.H0_H0 ;  /* 0x20000007ff077230 */ /* 0x000fe40000004100 */
[----:B------:R-:W-:Y:S01]  /*4ae0*/  FMUL.FTZ R17, R17, R28 ;  /* 0x0000001c11117220 */ /* 0x000fe20000410000 */
[----:B------:R-:W-:Y:S01]  /*4af0*/  F2FP.F16.F32.PACK_AB R12, RZ, R12 ;  /* 0x0000000cff0c723e */ /* 0x000fe200000000ff */
[----:B------:R-:W-:Y:S02]  /*4b00*/  HADD2.F32 R13, -RZ, R16.H0_H0 ;  /* 0x20000010ff0d7230 */ /* 0x000fe40000004100 */
[----:B------:R-:W-:Y:S01]  /*4b10*/  FADD.FTZ R6, R6, R7 ;  /* 0x0000000706067221 */ /* 0x000fe20000010000 */
[----:B------:R-:W-:Y:S01]  /*4b20*/  F2FP.F16.F32.PACK_AB R17, RZ, R17 ;  /* 0x00000011ff11723e */ /* 0x000fe200000000ff */
[----:B------:R-:W-:-:S02]  /*4b30*/  HADD2.F32 R7, -RZ, R12.H0_H0 ;  /* 0x2000000cff077230 */ /* 0x000fc40000004100 */
[----:B------:R-:W-:Y:S02]  /*4b40*/  FADD.FTZ R6, R6, R13 ;  /* 0x0000000d06067221 */ /* 0x000fe40000010000 */
[----:B------:R-:W-:Y:S02]  /*4b50*/  HADD2.F32 R17, -RZ, R17.H0_H0 ;  /* 0x20000011ff117230 */ /* 0x000fe40000004100 */
[----:B------:R-:W-:-:S04]  /*4b60*/  FADD.FTZ R6, R6, R7 ;  /* 0x0000000706067221 */ /* 0x000fc80000010000 */
[----:B------:R-:W-:-:S07]  /*4b70*/  FADD.FTZ R12, R6, R17 ;  /* 0x00000011060c7221 */ /* 0x000fce0000010000 */
.L_x_624:
[----:B------:R-:W-:Y:S05]  /*4b80*/  BSYNC B3 ;  /* 0x0000000000037941 */ /* 0x000fea0003800000 */
.L_x_623:
[----:B------:R-:W-:-:S13]  /*4b90*/  ISETP.NE.OR P0, PT, R4, RZ, P0 ;  /* 0x000000ff0400720c */ /* 0x000fda0000705670 */
[----:B------:R-:W-:Y:S05]  /*4ba0*/  @!P0 BREAK B0 ;  /* 0x0000000000008942 */ /* 0x000fea0003800000 */
[----:B------:R-:W-:Y:S05]  /*4bb0*/  @!P0 BRA `(.L_x_617) ;  /* 0x0000000000cc8947 */ /* 0x000fea0003800000 */
.L_x_619:
[----:B------:R-:W-:Y:S05]  /*4bc0*/  BSYNC B0 ;  /* 0x0000000000007941 */ /* 0x000fea0003800000 */
.L_x_618:
[C---:B------:R-:W-:Y:S02]  /*4bd0*/  LEA R31, R5.reuse, R14, 0x1 ;  /* 0x0000000e051f7211 */ /* 0x040fe400078e08ff */
[C---:B------:R-:W-:Y:S02]  /*4be0*/  LEA R32, R5.reuse, R0, 0x1 ;  /* 0x0000000005207211 */ /* 0x040fe400078e08ff */
[----:B------:R-:W-:Y:S01]  /*4bf0*/  IADD3 R4, R4, -0x4, RZ ;  /* 0xfffffffc04047810 */ /* 0x000fe20007ffe0ff */
        /* <DEDUP_REMOVED lines=16> */
[----:B------:R-:W-:Y:S01]  /*4d00*/  HADD2.F32 R28, -RZ, R28.H0_H0 ;  /* 0x2000001cff1c7230 */ /* 0x000fe20000004100 */
[----:B------:R-:W-:Y:S01]  /*4d10*/  F2FP.F16.F32.PACK_AB R29, R30, R29 ;  /* 0x0000001d1e1d723e */ /* 0x000fe200000000ff */
[----:B----4-:R-:W-:Y:S02]  /*4d20*/  HADD2.F32 R30, -RZ, R6.H0_H0 ;  /* 0x20000006ff1e7230 */ /* 0x010fe40000004100 */
[----:B-----5:R-:W-:Y:S02]  /*4d30*/  HADD2.F32 R7, -RZ, R7.H0_H0 ;  /* 0x20000007ff077230 */ /* 0x020fe40000004100 */
[----:B------:R-:W-:Y:S01]  /*4d40*/  FMUL.FTZ R17, R17, R28 ;  /* 0x0000001c11117220 */ /* 0x000fe20000410000 */
[----:B------:R-:W-:Y:S02]  /*4d50*/  HADD2.F32 R6, -RZ, R29.H1_H1 ;  /* 0x3000001dff067230 */ /* 0x000fe40000004100 */
[----:B------:R-:W-:Y:S01]  /*4d60*/  HADD2.F32 R13, -RZ, R13.H0_H0 ;  /* 0x2000000dff0d7230 */ /* 0x000fe20000004100 */
[----:B------:R-:W-:Y:S01]  /*4d70*/  F2FP.F16.F32.PACK_AB R30, R7, R30 ;  /* 0x0000001e071e723e */ /* 0x000fe200000000ff */
[----:B------:R-:W-:Y:S01]  /*4d80*/  HADD2.F32 R29, -RZ, R29.H0_H0 ;  /* 0x2000001dff1d7230 */ /* 0x000fe20000004100 */
[----:B------:R-:W-:Y:S01]  /*4d90*/  F2FP.F16.F32.PACK_AB R17, RZ, R17 ;  /* 0x00000011ff11723e */ /* 0x000fe200000000ff */
[----:B------:R-:W-:-:S02]  /*4da0*/  HADD2.F32 R16, -RZ, R16.H0_H0 ;  /* 0x20000010ff107230 */ /* 0x000fc40000004100 */
[--C-:B------:R-:W-:Y:S02]  /*4db0*/  HADD2.F32 R7, -RZ, R30.reuse.H1_H1 ;  /* 0x3000001eff077230 */ /* 0x100fe40000004100 */
[----:B------:R-:W-:Y:S01]  /*4dc0*/  FMUL.FTZ R6, R6, R29 ;  /* 0x0000001d06067220 */ /* 0x000fe20000410000 */
[----:B------:R-:W-:Y:S01]  /*4dd0*/  HADD2.F32 R30, -RZ, R30.H0_H0 ;  /* 0x2000001eff1e7230 */ /* 0x000fe20000004100 */
[----:B------:R-:W-:Y:S01]  /*4de0*/  F2FP.F16.F32.PACK_AB R13, R16, R13 ;  /* 0x0000000d100d723e */ /* 0x000fe200000000ff */
[----:B------:R-:W-:Y:S02]  /*4df0*/  HADD2.F32 R17, -RZ, R17.H0_H0 ;  /* 0x20000011ff117230 */ /* 0x000fe40000004100 */
[----:B------:R-:W-:Y:S01]  /*4e00*/  F2FP.F16.F32.PACK_AB R6, RZ, R6 ;  /* 0x00000006ff06723e */ /* 0x000fe200000000ff */
[----:B------:R-:W-:Y:S01]  /*4e10*/  FMUL.FTZ R7, R7, R30 ;  /* 0x0000001e07077220 */ /* 0x000fe20000410000 */
[--C-:B------:R-:W-:Y:S02]  /*4e20*/  HADD2.F32 R16, -RZ, R13.reuse.H1_H1 ;  /* 0x3000000dff107230 */ /* 0x100fe40000004100 */
[----:B------:R-:W-:Y:S01]  /*4e30*/  FADD.FTZ R17, R17, R12 ;  /* 0x0000000c11117221 */ /* 0x000fe20000010000 */
[----:B------:R-:W-:Y:S01]  /*4e40*/  HADD2.F32 R13, -RZ, R13.H0_H0 ;  /* 0x2000000dff0d7230 */ /* 0x000fe20000004100 */
[----:B------:R-:W-:Y:S01]  /*4e50*/  F2FP.F16.F32.PACK_AB R7, RZ, R7 ;  /* 0x00000007ff07723e */ /* 0x000fe200000000ff */
[----:B------:R-:W-:-:S03]  /*4e60*/  HADD2.F32 R6, -RZ, R6.H0_H0 ;  /* 0x20000006ff067230 */ /* 0x000fc60000004100 */
[----:B------:R-:W-:Y:S01]  /*4e70*/  FMUL.FTZ R13, R16, R13 ;  /* 0x0000000d100d7220 */ /* 0x000fe20000410000 */
[----:B------:R-:W-:Y:S02]  /*4e80*/  HADD2.F32 R7, -RZ, R7.H0_H0 ;  /* 0x20000007ff077230 */ /* 0x000fe40000004100 */
[----:B------:R-:W-:Y:S02]  /*4e90*/  FADD.FTZ R6, R17, R6 ;  /* 0x0000000611067221 */ /* 0x000fe40000010000 */
[----:B------:R-:W-:Y:S02]  /*4ea0*/  F2FP.F16.F32.PACK_AB R13, RZ, R13 ;  /* 0x0000000dff0d723e */ /* 0x000fe400000000ff */
[----:B------:R-:W-:-:S03]  /*4eb0*/  FADD.FTZ R6, R6, R7 ;  /* 0x0000000706067221 */ /* 0x000fc60000010000 */
[----:B------:R-:W-:-:S05]  /*4ec0*/  HADD2.F32 R13, -RZ, R13.H0_H0 ;  /* 0x2000000dff0d7230 */ /* 0x000fca0000004100 */
[----:B------:R-:W-:Y:S01]  /*4ed0*/  FADD.FTZ R12, R6, R13 ;  /* 0x0000000d060c7221 */ /* 0x000fe20000010000 */
[----:B------:R-:W-:Y:S06]  /*4ee0*/  @P0 BRA `(.L_x_618) ;  /* 0xfffffffc00380947 */ /* 0x000fec000383ffff */
.L_x_617:
[----:B------:R-:W-:Y:S05]  /*4ef0*/  BSYNC B1 ;  /* 0x0000000000017941 */ /* 0x000fea0003800000 */
.L_x_616:
[----:B------:R-:W-:-:S13]  /*4f00*/  ISETP.NE.AND P0, PT, R18, RZ, PT ;  /* 0x000000ff1200720c */ /* 0x000fda0003f05270 */
[----:B------:R-:W-:Y:S05]  /*4f10*/  @!P0 BRA `(.L_x_615) ;  /* 0x00000000009c8947 */ /* 0x000fea0003800000 */
[C---:B------:R-:W-:Y:S02]  /*4f20*/  LEA R4, R5.reuse, R14, 0x1 ;  /* 0x0000000e05047211 */ /* 0x040fe400078e08ff */
[----:B------:R-:W-:Y:S02]  /*4f30*/  LEA R5, R5, R0, 0x1 ;  /* 0x0000000005057211 */ /* 0x000fe400078e08ff */
[----:B------:R-:W-:Y:S01]  /*4f40*/  ISETP.NE.AND P0, PT, R18, 0x1, PT ;  /* 0x000000011200780c */ /* 0x000fe20003f05270 */
[----:B------:R-:W0:Y:S04]  /*4f50*/  LDS.U16 R6, [R4] ;  /* 0x0000000004067984 */ /* 0x000e280000000400 */
[----:B------:R-:W1:Y:S01]  /*4f60*/  LDS.U16 R7, [R5] ;  /* 0x0000000005077984 */ /* 0x000e620000000400 */
[----:B0-----:R-:W-:-:S02]  /*4f70*/  HADD2.F32 R6, -RZ, R6.H0_H0 ;  /* 0x20000006ff067230 */ /* 0x001fc40000004100 */
        /* <DEDUP_REMOVED lines=9> */
[----:B------:R-:W0:Y:S01]  /*5010*/  LDS.U16 R6, [R4+0x2] ;  /* 0x0000020004067984 */ /* 0x000e220000000400 */
[----:B------:R-:W-:-:S03]  /*5020*/  ISETP.NE.AND P0, PT, R18, 0x2, PT ;  /* 0x000000021200780c */ /* 0x000fc60003f05270 */
[----:B------:R-:W1:Y:S01]  /*5030*/  LDS.U16 R7, [R5+0x2] ;  /* 0x0000020005077984 */ /* 0x000e620000000400 */
[----:B0-----:R-:W-:Y:S02]  /*5040*/  HADD2.F32 R6, -RZ, R6.H0_H0 ;  /* 0x20000006ff067230 */ /* 0x001fe40000004100 */
        /* <DEDUP_REMOVED lines=9> */
[----:B------:R-:W0:Y:S04]  /*50e0*/  LDS.U16 R4, [R4+0x4] ;  /* 0x0000040004047984 */ /* 0x000e280000000400 */
        /* <DEDUP_REMOVED lines=9> */
[----:B------:R-:W-:-:S07]  /*5180*/  FADD.FTZ R12, R12, R7 ;  /* 0x000000070c0c7221 */ /* 0x000fce0000010000 */
.L_x_615:
[----:B------:R-:W-:Y:S05]  /*5190*/  BSYNC B2 ;  /* 0x0000000000027941 */ /* 0x000fea0003800000 */
.L_x_614:
[----:B------:R-:W-:Y:S05]  /*51a0*/  WARPSYNC.ALL ;  /* 0x0000000000007948 */ /* 0x000fea0003800000 */
[----:B------:R-:W-:Y:S01]  /*51b0*/  SHF.R.S32.HI R6, RZ, 0x1f, R27 ;  /* 0x0000001fff067819 */ /* 0x000fe2000001141b */
[----:B------:R-:W-:Y:S01]  /*51c0*/  ULDC.64 UR10, c[0x0][0x288] ;  /* 0x0000a200000a7ab9 */ /* 0x000fe20000000a00 */
[----:B------:R-:W-:Y:S01]  /*51d0*/  MOV R4, R2 ;  /* 0x0000000200047202 */ /* 0x000fe20000000f00 */
[----:B------:R-:W-:Y:S01]  /*51e0*/  UIADD3 UR4, UR6, UR4, URZ ;  /* 0x0000000406047290 */ /* 0x000fe2000fffe03f */
[----:B------:R-:W-:Y:S01]  /*51f0*/  MOV R5, R25 ;  /* 0x0000001900057202 */ /* 0x000fe20000000f00 */
[----:B------:R-:W-:Y:S01]  /*5200*/  IMAD R6, R6, UR10, RZ ;  /* 0x0000000a06067c24 */ /* 0x000fe2000f8e02ff */
[----:B------:R-:W-:Y:S01]  /*5210*/  SHF.R.S32.HI R7, RZ, 0x1f, R26 ;  /* 0x0000001fff077819 */ /* 0x000fe2000001141a */
[----:B------:R-:W-:Y:S01]  /*5220*/  UISETP.GE.AND UP0, UPT, UR4, UR5, UPT ;  /* 0x000000050400728c */ /* 0x000fe2000bf06270 */
[----:B------:R-:W-:Y:S01]  /*5230*/  F2FP.F16.F32.PACK_AB R12, RZ, R12 ;  /* 0x0000000cff0c723e */ /* 0x000fe200000000ff */
[----:B------:R-:W-:-:S04]  /*5240*/  IMAD.WIDE.U32 R4, R27, UR10, R4 ;  /* 0x0000000a1b047c25 */ /* 0x000fc8000f8e0004 */
[----:B------:R-:W-:Y:S01]  /*5250*/  IMAD R27, R27, UR11, R6 ;  /* 0x0000000b1b1b7c24 */ /* 0x000fe2000f8e0206 */
[----:B------:R-:W-:Y:S02]  /*5260*/  ULDC.64 UR10, c[0x0][0x290] ;  /* 0x0000a400000a7ab9 */ /* 0x000fe40000000a00 */
        /* <DEDUP_REMOVED lines=12> */
        .weak           $__internal_6_$__cuda_sm20_dblrcp_rn_slowpath_v3
        .type           $__internal_6_$__cuda_sm20_dblrcp_rn_slowpath_v3,@function
        .size           $__internal_6_$__cuda_sm20_dblrcp_rn_slowpath_v3,(.L_x_1777 - $__internal_6_$__cuda_sm20_dblrcp_rn_slowpath_v3)
$__internal_6_$__cuda_sm20_dblrcp_rn_slowpath_v3:
        /* <DEDUP_REMOVED lines=11> */
[----:B------:R-:W-:Y:S02]  /*53e0*/  IADD3 R19, R17, -0x3fe00000, RZ ;  /* 0xc020000011137810 */ /* 0x000fe40007ffe0ff */
[----:B------:R-:W-:Y:S02]  /*53f0*/  MOV R18, R16 ;  /* 0x0000001000127202 */ /* 0x000fe40000000f00 */
[----:B------:R-:W0:Y:S01]  /*5400*/  MUFU.RCP64H R21, R19 ;  /* 0x0000001300157308 */ /* 0x000e220000001800 */
[----:B------:R-:W-:-:S06]  /*5410*/  MOV R20, R23 ;  /* 0x0000001700147202 */ /* 0x000fcc0000000f00 */
        /* <DEDUP_REMOVED lines=10> */
.L_x_629:
        /* <DEDUP_REMOVED lines=10> */
.L_x_627:
[----:B------:R-:W-:Y:S02]  /*5560*/  LOP3.LUT R21, R17, 0x80000, RZ, 0xfc, !PT ;  /* 0x0008000011157812 */ /* 0x000fe400078efcff */
[----:B------:R-:W-:-:S07]  /*5570*/  MOV R20, R16 ;  /* 0x0000001000147202 */ /* 0x000fce0000000f00 */
.L_x_628:
[----:B------:R-:W-:Y:S05]  /*5580*/  BSYNC B1 ;  /* 0x0000000000017941 */ /* 0x000fea0003800000 */
.L_x_626:
[----:B------:R-:W-:Y:S01]  /*5590*/  HFMA2.MMA R17, -RZ, RZ, 0, 0 ;  /* 0x00000000ff117435 */ /* 0x000fe200000001ff */
[----:B------:R-:W-:-:S05]  /*55a0*/  MOV R16, R0 ;  /* 0x0000000000107202 */ /* 0x000fca0000000f00 */
[----:B------:R-:W-:Y:S05]  /*55b0*/  RET.REL.NODEC R16 `(_ZN2at6native54_GLOBAL__N__aa9a477a_21_UpSampleBilinear2d_cu_607db5e327upsample_gen2d_aa_out_frameIN3c104HalfEfNS0_18upsample_antialias20BicubicFilterFunctorEEEvT0_S7_NS_27GenericPackedTensorAccessorIKT_Lm4ENS_16DefaultPtrTraitsElEENS8_IS9_Lm4ESB_lEERKT1_) ;  /* 0xffffffa810907950 */ /* 0x000fea0003c3ffff */
.L_x_630:
        /* <DEDUP_REMOVED lines=12> */
.L_x_1777:


//--------------------- .text._ZN2at6native54_GLOBAL__N__aa9a477a_21_UpSampleBilinear2d_cu_607db5e327upsample_gen2d_aa_out_frameIffNS0_18upsample_antialias20BicubicFilterFunctorEEEvT0_S5_NS_27GenericPackedTensorAccessorIKT_Lm4ENS_16DefaultPtrTraitsElEENS6_IS7_Lm4ES9_lEERKT1_ --------------------------
	.section	.text._ZN2at6native54_GLOBAL__N__aa9a477a_21_UpSampleBilinear2d_cu_607db5e327upsample_gen2d_aa_out_frameIffNS0_18upsample_antialias20BicubicFilterFunctorEEEvT0_S5_NS_27GenericPackedTensorAccessorIKT_Lm4ENS_16DefaultPtrTraitsElEENS6_IS7_Lm4ES9_lEERKT1_,"ax",@progbits
	.align	128
.text._ZN2at6native54_GLOBAL__N__aa9a477a_21_UpSampleBilinear2d_cu_607db5e327upsample_gen2d_aa_out_frameIffNS0_18upsample_antialias20BicubicFilterFunctorEEEvT0_S5_NS_27GenericPackedTensorAccessorIKT_Lm4ENS_16DefaultPtrTraitsElEENS6_IS7_Lm4ES9_lEERKT1_:
        .type           _ZN2at6native54_GLOBAL__N__aa9a477a_21_UpSampleBilinear2d_cu_607db5e327upsample_gen2d_aa_out_frameIffNS0_18upsample_antialias20BicubicFilterFunctorEEEvT0_S5_NS_27GenericPackedTensorAccessorIKT_Lm4ENS_16DefaultPtrTraitsElEENS6_IS7_Lm4ES9_lEERKT1_,@function
        .size           _ZN2at6native54_GLOBAL__N__aa9a477a_21_UpSampleBilinear2d_cu_607db5e327upsample_gen2d_aa_out_frameIffNS0_18upsample_antialias20BicubicFilterFunctorEEEvT0_S5_NS_27GenericPackedTensorAccessorIKT_Lm4ENS_16DefaultPtrTraitsElEENS6_IS7_Lm4ES9_lEERKT1_,(.L_x_1779 - _ZN2at6native54_GLOBAL__N__aa9a477a_21_UpSampleBilinear2d_cu_607db5e327upsample_gen2d_aa_out_frameIffNS0_18upsample_antialias20BicubicFilterFunctorEEEvT0_S5_NS_27GenericPackedTensorAccessorIKT_Lm4ENS_16DefaultPtrTraitsElEENS6_IS7_Lm4ES9_lEERKT1_)
        .other          _ZN2at6native54_GLOBAL__N__aa9a477a_21_UpSampleBilinear2d_cu_607db5e327upsample_gen2d_aa_out_frameIffNS0_18upsample_antialias20BicubicFilterFunctorEEEvT0_S5_NS_27GenericPackedTensorAccessorIKT_Lm4ENS_16DefaultPtrTraitsElEENS6_IS7_Lm4ES9_lEERKT1_,@"STO_CUDA_ENTRY STV_DEFAULT"
_ZN2at6native54_GLOBAL__N__aa9a477a_21_UpSampleBilinear2d_cu_607db5e327upsample_gen2d_aa_out_frameIffNS0_18upsample_antialias20BicubicFilterFunctorEEEvT0_S5_NS_27GenericPackedTensorAccessorIKT_Lm4ENS_16DefaultPtrTraitsElEENS6_IS7_Lm4ES9_lEERKT1_:
        /* <DEDUP_REMOVED lines=21> */
[----:B------:R-:W-:Y:S01]  /*0150*/  ULDC.64 UR10, c[0x0][0x208] ;  /* 0x00008200000a7ab9 */ /* 0x000fe20000000a00 */
[----:B------:R-:W-:Y:S01]  /*0160*/  FADD.FTZ R8, R8, 0.5 ;  /* 0x3f00000008087421 */ /* 0x000fe20000010000 */
[----:B------:R-:W-:Y:S01]  /*0170*/  BSSY B2, `(.L_x_631) ;  /* 0x0000140000027945 */ /* 0x000fe20003800000 */
[C---:B0-----:R-:W-:Y:S01]  /*0180*/  FADD.FTZ R0, R14.reuse, R14 ;  /* 0x0000000e0e007221 */ /* 0x041fe20000010000 */
[----:B------:R-:W-:Y:S01]  /*0190*/  FSETP.GE.FTZ.AND P0, PT, R14, 1, PT ;  /* 0x3f8000000e00780b */ /* 0x000fe20003f16000 */
[----:B------:R-:W-:-:S03]  /*01a0*/  FADD.FTZ R2, R15, R15 ;  /* 0x0000000f0f027221 */ /* 0x000fc60000010000 */
[----:B------:R-:W-:Y:S02]  /*01b0*/  FSEL R0, R0, 2, P0 ;  /* 0x4000000000007808 */ /* 0x000fe40000000000 */
[----:B------:R-:W-:Y:S02]  /*01c0*/  FSETP.GE.FTZ.AND P0, PT, R15, 1, PT ;  /* 0x3f8000000f00780b */ /* 0x000fe40003f16000 */
[----:B------:R0:W1:Y:S02]  /*01d0*/  F2I.FTZ.CEIL.NTZ R13, R0 ;  /* 0x00000000000d7305 */ /* 0x000064000021b100 */
[----:B------:R-:W-:Y:S01]  /*01e0*/  FSEL R3, R2, 2, P0 ;  /* 0x4000000002037808 */ /* 0x000fe20000000000 */
[----:B------:R-:W-:-:S04]  /*01f0*/  FFMA.FTZ R2, R9, R14, -R0 ;  /* 0x0000000e09027223 */ /* 0x000fc80000010800 */
[----:B------:R-:W-:Y:S01]  /*0200*/  FADD.FTZ R11, R2, 0.5 ;  /* 0x3f000000020b7421 */ /* 0x000fe20000010000 */
[----:B------:R2:W3:Y:S01]  /*0210*/  F2I.FTZ.CEIL.NTZ R12, R3 ;  /* 0x00000003000c7305 */ /* 0x0004e2000021b100 */
[CCC-:B------:R-:W-:Y:S01]  /*0220*/  FFMA.FTZ R2, R8.reuse, R15.reuse, -R3.reuse ;  /* 0x0000000f08027223 */ /* 0x1c0fe20000010803 */
[----:B------:R-:W-:Y:S01]  /*0230*/  FFMA.FTZ R6, R8, R15, R3 ;  /* 0x0000000f08067223 */ /* 0x000fe20000010003 */
[----:B0-----:R-:W-:Y:S02]  /*0240*/  FFMA.FTZ R0, R9, R14, R0 ;  /* 0x0000000e09007223 */ /* 0x001fe40000010000 */
[----:B------:R-:W-:Y:S01]  /*0250*/  FADD.FTZ R2, R2, 0.5 ;  /* 0x3f00000002027421 */ /* 0x000fe20000010000 */
[----:B------:R-:W-:Y:S01]  /*0260*/  FADD.FTZ R6, R6, 0.5 ;  /* 0x3f00000006067421 */ /* 0x000fe20000010000 */
[----:B-1----:R-:W-:Y:S01]  /*0270*/  R2UR UR4, R13 ;  /* 0x000000000d0472ca */ /* 0x002fe200000e0000 */
[----:B------:R-:W0:Y:S01]  /*0280*/  F2I.FTZ.TRUNC.NTZ R11, R11 ;  /* 0x0000000b000b7305 */ /* 0x000e22000021f100 */
[----:B--2---:R-:W-:Y:S01]  /*0290*/  FADD.FTZ R3, R0, 0.5 ;  /* 0x3f00000000037421 */ /* 0x004fe20000010000 */
[----:B---3--:R-:W-:-:S06]  /*02a0*/  R2UR UR5, R12 ;  /* 0x000000000c0572ca */ /* 0x008fcc00000e0000 */
[----:B------:R-:W1:Y:S04]  /*02b0*/  F2I.FTZ.TRUNC.NTZ R2, R2 ;  /* 0x0000000200027305 */ /* 0x000e68000021f100 */
[----:B------:R-:W-:Y:S01]  /*02c0*/  USHF.L.U32 UR4, UR4, 0x1, URZ ;  /* 0x0000000104047899 */ /* 0x000fe2000800063f */
[----:B0-----:R-:W-:-:S03]  /*02d0*/  VIMNMX R0, RZ, R11, !PT ;  /* 0x0000000bff007248 */ /* 0x001fc60007fe0100 */
[----:B------:R-:W0:Y:S01]  /*02e0*/  F2I.FTZ.TRUNC.NTZ R6, R6 ;  /* 0x0000000600067305 */ /* 0x000e22000021f100 */
[----:B------:R-:W-:Y:S01]  /*02f0*/  USHF.L.U32 UR5, UR5, 0x1, URZ ;  /* 0x0000000105057899 */ /* 0x000fe2000800063f */
[----:B-1----:R-:W-:-:S06]  /*0300*/  VIMNMX R12, RZ, R2, !PT ;  /* 0x00000002ff0c7248 */ /* 0x002fcc0007fe0100 */
[----:B------:R-:W1:Y:S01]  /*0310*/  F2I.FTZ.TRUNC.NTZ R3, R3 ;  /* 0x0000000300037305 */ /* 0x000e62000021f100 */
[----:B------:R-:W-:Y:S01]  /*0320*/  UIADD3 UR9, UR5, 0x1, URZ ;  /* 0x0000000105097890 */ /* 0x000fe2000fffe03f */
[----:B0-----:R-:W-:-:S04]  /*0330*/  VIMNMX R11, R6, UR6, PT ;  /* 0x00000006060b7c48 */ /* 0x001fc8000bfe0100 */
[----:B------:R-:W-:Y:S02]  /*0340*/  IADD3 R2, -R12, R11, RZ ;  /* 0x0000000b0c027210 */ /* 0x000fe40007ffe1ff */
[----:B-1----:R-:W-:-:S04]  /*0350*/  VIMNMX R13, R3, UR7, PT ;  /* 0x00000007030d7c48 */ /* 0x002fc8000bfe0100 */
        /* <DEDUP_REMOVED lines=18> */
[----:B------:R-:W-:-:S03]  /*0480*/  IMAD.MOV.U32 R15, RZ, RZ, R21 ;  /* 0x000000ffff0f7224 */ /* 0x000fc600078e0015 */
[----:B------:R-:W-:Y:S02]  /*0490*/  IADD3 R21, R6, -0x100000, RZ ;  /* 0xfff0000006157810 */ /* 0x000fe40007ffe0ff */
[----:B------:R-:W-:-:S07]  /*04a0*/  MOV R6, 0x4c0 ;  /* 0x000004c000067802 */ /* 0x000fce0000000f00 */
[----:B------:R-:W-:Y:S05]  /*04b0*/  CALL.REL.NOINC `($__internal_7_$__cuda_sm20_dblrcp_rn_slowpath_v3) ;  /* 0x0000003c00547944 */ /* 0x000fea0003c00000 */
[----:B------:R-:W-:Y:S01]  /*04c0*/  IMAD.MOV.U32 R14, RZ, RZ, R18 ;  /* 0x000000ffff0e7224 */ /* 0x000fe200078e0012 */
[----:B------:R-:W-:-:S07]  /*04d0*/  MOV R15, R19 ;  /* 0x00000013000f7202 */ /* 0x000fce0000000f00 */
.L_x_634:
[----:B------:R-:W-:Y:S01]  /*04e0*/  UMOV UR6, 0xf0000000 ;  /* 0xf000000000067882 */ /* 0x000fe20000000000 */
[----:B------:R-:W-:Y:S01]  /*04f0*/  UMOV UR7, 0x380fffff ;  /* 0x380fffff00077882 */ /* 0x000fe20000000000 */
[----:B------:R-:W0:Y:S01]  /*0500*/  F2F.F32.F64 R6, R14 ;  /* 0x0000000e00067310 */ /* 0x000e220000301000 */
[----:B------:R-:W-:-:S14]  /*0510*/  DSETP.GEU.AND P0, PT, |R14|, UR6, PT ;  /* 0x000000060e007e2a */ /* 0x000fdc000bf0e200 */
[----:B0-----:R-:W-:-:S07]  /*0520*/  @!P0 FMUL R6, R6, 1.175494350822287508e-38 ;  /* 0x0080000006068820 */ /* 0x001fce0000400000 */
.L_x_633:
[----:B------:R-:W-:Y:S01]  /*0530*/  ISETP.GE.AND P0, PT, R2, 0x1, PT ;  /* 0x000000010200780c */ /* 0x000fe20003f06270 */
[----:B------:R-:W-:Y:S01]  /*0540*/  BSSY B1, `(.L_x_635) ;  /* 0x00000a1000017945 */ /* 0x000fe20003800000 */
[----:B------:R-:W-:-:S11]  /*0550*/  MOV R14, RZ ;  /* 0x000000ff000e7202 */ /* 0x000fd60000000f00 */
[----:B------:R-:W-:Y:S05]  /*0560*/  @!P0 BRA `(.L_x_636) ;  /* 0x0000000800788947 */ /* 0x000fea0003800000 */
[----:B------:R-:W-:Y:S01]  /*0570*/  LOP3.LUT R15, RZ, R11, RZ, 0x33, !PT ;  /* 0x0000000bff0f7212 */ /* 0x000fe200078e33ff */
[----:B------:R-:W-:Y:S01]  /*0580*/  BSSY B0, `(.L_x_637) ;  /* 0x0000078000007945 */ /* 0x000fe20003800000 */
[----:B------:R-:W-:Y:S01]  /*0590*/  IMAD.MOV.U32 R14, RZ, RZ, RZ ;  /* 0x000000ffff0e7224 */ /* 0x000fe200078e00ff */
[----:B------:R-:W-:Y:S02]  /*05a0*/  MOV R16, RZ ;  /* 0x000000ff00107202 */ /* 0x000fe40000000f00 */
[----:B------:R-:W-:-:S04]  /*05b0*/  IADD3 R15, -R15, -0x2, -R12 ;  /* 0xfffffffe0f0f7810 */ /* 0x000fc80007ffe90c */
[----:B------:R-:W-:Y:S02]  /*05c0*/  ISETP.GE.U32.AND P1, PT, R15, 0x3, PT ;  /* 0x000000030f00780c */ /* 0x000fe40003f26070 */
[----:B------:R-:W-:-:S11]  /*05d0*/  LOP3.LUT R15, R2, 0x3, RZ, 0xc0, !PT ;  /* 0x00000003020f7812 */ /* 0x000fd600078ec0ff */
[----:B------:R-:W-:Y:S05]  /*05e0*/  @!P1 BRA `(.L_x_638) ;  /* 0x0000000400c49947 */ /* 0x000fea0003800000 */
[----:B------:R-:W0:Y:S01]  /*05f0*/  S2UR UR7, SR_CgaCtaId ;  /* 0x00000000000779c3 */ /* 0x000e220000008800 */
[----:B------:R-:W-:Y:S01]  /*0600*/  UMOV UR6, 0x400 ;  /* 0x0000040000067882 */ /* 0x000fe20000000000 */
[----:B------:R-:W-:Y:S01]  /*0610*/  IMAD R18, R7, UR9, RZ ;  /* 0x0000000907127c24 */ /* 0x000fe2000f8e02ff */
[----:B------:R-:W-:Y:S01]  /*0620*/  HFMA2.MMA R16, -RZ, RZ, 0, 0 ;  /* 0x00000000ff107435 */ /* 0x000fe200000001ff */
[----:B------:R-:W-:Y:S01]  /*0630*/  IADD3 R17, R2, -R15, RZ ;  /* 0x8000000f02117210 */ /* 0x000fe20007ffe0ff */
[----:B------:R-:W-:Y:S01]  /*0640*/  IMAD.MOV.U32 R14, RZ, RZ, RZ ;  /* 0x000000ffff0e7224 */ /* 0x000fe200078e00ff */
[----:B0-----:R-:W-:-:S06]  /*0650*/  ULEA UR6, UR7, UR6, 0x18 ;  /* 0x0000000607067291 */ /* 0x001fcc000f8ec03f */
[----:B------:R-:W-:-:S07]  /*0660*/  LEA R18, R18, UR6, 0x2 ;  /* 0x0000000612127c11 */ /* 0x000fce000f8e10ff */
.L_x_651:
        /* <DEDUP_REMOVED lines=17> */
.L_x_640:
[----:B------:R-:W-:-:S04]  /*0780*/  IMAD.MOV.U32 R20, RZ, RZ, 0x3fc00000 ;  /* 0x3fc00000ff147424 */ /* 0x000fc800078e00ff */
[----:B------:R-:W-:-:S04]  /*0790*/  FFMA.FTZ R20, R19, R20, -2.5 ;  /* 0xc020000013147423 */ /* 0x000fc80000010014 */
[----:B------:R-:W-:-:S04]  /*07a0*/  FMUL.FTZ R20, R19, R20 ;  /* 0x0000001413147220 */ /* 0x000fc80000410000 */
[----:B------:R-:W-:-:S07]  /*07b0*/  FFMA.FTZ R21, R19, R20, 1 ;  /* 0x3f80000013157423 */ /* 0x000fce0000010014 */
.L_x_641:
[----:B------:R-:W-:Y:S05]  /*07c0*/  BSYNC B3 ;  /* 0x0000000000037941 */ /* 0x000fea0003800000 */
.L_x_639:
[----:B------:R-:W-:Y:S01]  /*07d0*/  IADD3 R19, R16, 0x1, RZ ;  /* 0x0000000110137810 */ /* 0x000fe20007ffe0ff */
[----:B------:R0:W-:Y:S01]  /*07e0*/  STS [R18], R21 ;  /* 0x0000001512007388 */ /* 0x0001e20000000800 */
        /* <DEDUP_REMOVED lines=18> */
.L_x_643:
[----:B------:R-:W-:-:S04]  /*0910*/  IMAD.MOV.U32 R20, RZ, RZ, 0x3fc00000 ;  /* 0x3fc00000ff147424 */ /* 0x000fc800078e00ff */
[----:B------:R-:W-:-:S04]  /*0920*/  FFMA.FTZ R20, R19, R20, -2.5 ;  /* 0xc020000013147423 */ /* 0x000fc80000010014 */
[----:B------:R-:W-:-:S04]  /*0930*/  FMUL.FTZ R20, R19, R20 ;  /* 0x0000001413147220 */ /* 0x000fc80000410000 */
[----:B------:R-:W-:-:S07]  /*0940*/  FFMA.FTZ R21, R19, R20, 1 ;  /* 0x3f80000013157423 */ /* 0x000fce0000010014 */
.L_x_644:
[----:B------:R-:W-:Y:S05]  /*0950*/  BSYNC B3 ;  /* 0x0000000000037941 */ /* 0x000fea0003800000 */
.L_x_642:
        /* <DEDUP_REMOVED lines=20> */
.L_x_646:
[----:B------:R-:W-:-:S04]  /*0aa0*/  IMAD.MOV.U32 R20, RZ, RZ, 0x3fc00000 ;  /* 0x3fc00000ff147424 */ /* 0x000fc800078e00ff */
[----:B------:R-:W-:-:S04]  /*0ab0*/  FFMA.FTZ R20, R19, R20, -2.5 ;  /* 0xc020000013147423 */ /* 0x000fc80000010014 */
[----:B------:R-:W-:-:S04]  /*0ac0*/  FMUL.FTZ R20, R19, R20 ;  /* 0x0000001413147220 */ /* 0x000fc80000410000 */
[----:B------:R-:W-:-:S07]  /*0ad0*/  FFMA.FTZ R21, R19, R20, 1 ;  /* 0x3f80000013157423 */ /* 0x000fce0000010014 */
.L_x_647:
[----:B------:R-:W-:Y:S05]  /*0ae0*/  BSYNC B3 ;  /* 0x0000000000037941 */ /* 0x000fea0003800000 */
.L_x_645:
        /* <DEDUP_REMOVED lines=20> */
.L_x_649:
[----:B------:R-:W-:-:S04]  /*0c30*/  IMAD.MOV.U32 R14, RZ, RZ, 0x3fc00000 ;  /* 0x3fc00000ff0e7424 */ /* 0x000fc800078e00ff */
[----:B------:R-:W-:-:S04]  /*0c40*/  FFMA.FTZ R14, R19, R14, -2.5 ;  /* 0xc0200000130e7423 */ /* 0x000fc8000001000e */
[----:B------:R-:W-:-:S04]  /*0c50*/  FMUL.FTZ R14, R19, R14 ;  /* 0x0000000e130e7220 */ /* 0x000fc80000410000 */
[----:B------:R-:W-:-:S07]  /*0c60*/  FFMA.FTZ R21, R19, R14, 1 ;  /* 0x3f80000013157423 */ /* 0x000fce000001000e */
.L_x_650:
[----:B------:R-:W-:Y:S05]  /*0c70*/  BSYNC B3 ;  /* 0x0000000000037941 */ /* 0x000fea0003800000 */
.L_x_648:
[----:B------:R-:W-:Y:S01]  /*0c80*/  IADD3 R17, R17, -0x4, RZ ;  /* 0xfffffffc11117810 */ /* 0x000fe20007ffe0ff */
[----:B------:R0:W-:Y:S01]  /*0c90*/  STS [R18+0xc], R21 ;  /* 0x00000c1512007388 */ /* 0x0001e20000000800 */
[----:B------:R-:W-:Y:S01]  /*0ca0*/  IADD3 R19, R18, 0x10, RZ ;  /* 0x0000001012137810 */ /* 0x000fe20007ffe0ff */
[----:B------:R-:W-:Y:S01]  /*0cb0*/  FADD.FTZ R14, R20, R21 ;  /* 0x00000015140e7221 */ /* 0x000fe20000010000 */
[----:B------:R-:W-:Y:S01]  /*0cc0*/  ISETP.NE.AND P1, PT, R17, RZ, PT ;  /* 0x000000ff1100720c */ /* 0x000fe20003f25270 */
[----:B------:R-:W-:Y:S01]  /*0cd0*/  VIADD R16, R16, 0x4 ;  /* 0x0000000410107836 */ /* 0x000fe20000000000 */
[----:B0-----:R-:W-:-:S11]  /*0ce0*/  MOV R18, R19 ;  /* 0x0000001300127202 */ /* 0x001fd60000000f00 */
[----:B------:R-:W-:Y:S05]  /*0cf0*/  @P1 BRA `(.L_x_651) ;  /* 0xfffffff8005c1947 */ /* 0x000fea000383ffff */
.L_x_638:
[----:B------:R-:W-:Y:S05]  /*0d00*/  BSYNC B0 ;  /* 0x0000000000007941 */ /* 0x000fea0003800000 */
.L_x_637:
[----:B------:R-:W-:-:S13]  /*0d10*/  ISETP.NE.AND P1, PT, R15, RZ, PT ;  /* 0x000000ff0f00720c */ /* 0x000fda0003f25270 */
[----:B------:R-:W-:Y:S05]  /*0d20*/  @!P1 BRA `(.L_x_636) ;  /* 0x0000000000889947 */ /* 0x000fea0003800000 */
[----:B------:R-:W0:Y:S01]  /*0d30*/  S2UR UR7, SR_CgaCtaId ;  /* 0x00000000000779c3 */ /* 0x000e220000008800 */
[----:B------:R-:W-:Y:S01]  /*0d40*/  UMOV UR6, 0x400 ;  /* 0x0000040000067882 */ /* 0x000fe20000000000 */
[----:B------:R-:W-:Y:S01]  /*0d50*/  IMAD R17, R7, UR9, RZ ;  /* 0x0000000907117c24 */ /* 0x000fe2000f8e02ff */
[----:B0-----:R-:W-:-:S06]  /*0d60*/  ULEA UR6, UR7, UR6, 0x18 ;  /* 0x0000000607067291 */ /* 0x001fcc000f8ec03f */
[----:B------:R-:W-:-:S07]  /*0d70*/  LEA R21, R17, UR6, 0x2 ;  /* 0x0000000611157c11 */ /* 0x000fce000f8e10ff */
.L_x_655:
        /* <DEDUP_REMOVED lines=17> */
.L_x_653:
[----:B------:R-:W-:-:S04]  /*0e90*/  IMAD.MOV.U32 R18, RZ, RZ, 0x3fc00000 ;  /* 0x3fc00000ff127424 */ /* 0x000fc800078e00ff */
[----:B------:R-:W-:-:S04]  /*0ea0*/  FFMA.FTZ R18, R17, R18, -2.5 ;  /* 0xc020000011127423 */ /* 0x000fc80000010012 */
[----:B------:R-:W-:-:S04]  /*0eb0*/  FMUL.FTZ R18, R17, R18 ;  /* 0x0000001211127220 */ /* 0x000fc80000410000 */
[----:B------:R-:W-:-:S07]  /*0ec0*/  FFMA.FTZ R19, R17, R18, 1 ;  /* 0x3f80000011137423 */ /* 0x000fce0000010012 */
.L_x_654:
[----:B------:R-:W-:Y:S05]  /*0ed0*/  BSYNC B0 ;  /* 0x0000000000007941 */ /* 0x000fea0003800000 */
.L_x_652:
[C---:B------:R-:W-:Y:S01]  /*0ee0*/  LEA R18, R16.reuse, R21, 0x2 ;  /* 0x0000001510127211 */ /* 0x040fe200078e10ff */
[----:B------:R-:W-:Y:S01]  /*0ef0*/  FADD.FTZ R14, R19, R14 ;  /* 0x0000000e130e7221 */ /* 0x000fe20000010000 */
[----:B------:R-:W-:Y:S01]  /*0f00*/  IADD3 R15, R15, -0x1, RZ ;  /* 0xffffffff0f0f7810 */ /* 0x000fe20007ffe0ff */
[----:B------:R-:W-:Y:S02]  /*0f10*/  VIADD R16, R16, 0x1 ;  /* 0x0000000110107836 */ /* 0x000fe40000000000 */
[----:B------:R0:W-:Y:S01]  /*0f20*/  STS [R18], R19 ;  /* 0x0000001312007388 */ /* 0x0001e20000000800 */
[----:B------:R-:W-:-:S13]  /*0f30*/  ISETP.NE.AND P1, PT, R15, RZ, PT ;  /* 0x000000ff0f00720c */ /* 0x000fda0003f25270 */
[----:B0-----:R-:W-:Y:S05]  /*0f40*/  @P1 BRA `(.L_x_655) ;  /* 0xfffffffc008c1947 */ /* 0x001fea000383ffff */
.L_x_636:
[----:B------:R-:W-:Y:S05]  /*0f50*/  BSYNC B1 ;  /* 0x0000000000017941 */ /* 0x000fea0003800000 */
.L_x_635:
[----:B------:R-:W-:Y:S01]  /*0f60*/  BSSY B0, `(.L_x_656) ;  /* 0x000003c000007945 */ /* 0x000fe20003800000 */
[----:B------:R-:W-:-:S03]  /*0f70*/  MOV R6, RZ ;  /* 0x000000ff00067202 */ /* 0x000fc60000000f00 */
[----:B------:R-:W-:Y:S05]  /*0f80*/  @!P0 BRA `(.L_x_657) ;  /* 0x0000000000e48947 */ /* 0x000fea0003800000 */
[----:B------:R-:W-:Y:S01]  /*0f90*/  LOP3.LUT R15, RZ, R11, RZ, 0x33, !PT ;  /* 0x0000000bff0f7212 */ /* 0x000fe200078e33ff */
[----:B------:R-:W-:Y:S01]  /*0fa0*/  BSSY B1, `(.L_x_658) ;  /* 0x0000023000017945 */ /* 0x000fe20003800000 */
[----:B------:R-:W-:Y:S02]  /*0fb0*/  HFMA2.MMA R6, -RZ, RZ, 0, 0 ;  /* 0x00000000ff067435 */ /* 0x000fe400000001ff */
[----:B------:R-:W-:-:S04]  /*0fc0*/  IADD3 R15, -R15, -0x2, -R12 ;  /* 0xfffffffe0f0f7810 */ /* 0x000fc80007ffe90c */
[----:B------:R-:W-:Y:S02]  /*0fd0*/  ISETP.GE.U32.AND P0, PT, R15, 0x3, PT ;  /* 0x000000030f00780c */ /* 0x000fe40003f06070 */
[----:B------:R-:W-:-:S11]  /*0fe0*/  LOP3.LUT R15, R2, 0x3, RZ, 0xc0, !PT ;  /* 0x00000003020f7812 */ /* 0x000fd600078ec0ff */
[----:B------:R-:W-:Y:S05]  /*0ff0*/  @!P0 BRA `(.L_x_659) ;  /* 0x0000000000748947 */ /* 0x000fea0003800000 */
[----:B------:R-:W-:Y:S01]  /*1000*/  FSETP.NEU.FTZ.AND P0, PT, R14, RZ, PT ;  /* 0x000000ff0e00720b */ /* 0x000fe20003f1d000 */
[----:B------:R-:W-:Y:S01]  /*1010*/  IMAD.IADD R24, R2, 0x1, -R15 ;  /* 0x0000000102187824 */ /* 0x000fe200078e0a0f */
[----:B------:R-:W-:-:S11]  /*1020*/  MOV R6, RZ ;  /* 0x000000ff00067202 */ /* 0x000fd60000000f00 */
.L_x_662:
[----:B------:R-:W-:Y:S01]  /*1030*/  IADD3 R24, R24, -0x4, RZ ;  /* 0xfffffffc18187810 */ /* 0x000fe20007ffe0ff */
[----:B------:R-:W-:Y:S03]  /*1040*/  BSSY B3, `(.L_x_660) ;  /* 0x0000016000037945 */ /* 0x000fe60003800000 */
[----:B------:R-:W-:Y:S01]  /*1050*/  ISETP.NE.AND P1, PT, R24, RZ, PT ;  /* 0x000000ff1800720c */ /* 0x000fe20003f25270 */
[----:B0-----:R-:W-:-:S12]  /*1060*/  @!P0 BRA `(.L_x_661) ;  /* 0x00000000004c8947 */ /* 0x001fd80003800000 */
[----:B------:R-:W0:Y:S01]  /*1070*/  S2UR UR7, SR_CgaCtaId ;  /* 0x00000000000779c3 */ /* 0x000e220000008800 */
[----:B------:R-:W-:Y:S01]  /*1080*/  UMOV UR6, 0x400 ;  /* 0x0000040000067882 */ /* 0x000fe20000000000 */
[----:B------:R-:W-:Y:S01]  /*1090*/  IMAD R8, R7, UR9, RZ ;  /* 0x0000000907087c24 */ /* 0x000fe2000f8e02ff */
[----:B------:R-:W1:Y:S01]  /*10a0*/  MUFU.RCP R23, R14 ;  /* 0x0000000e00177308 */ /* 0x000e620000001000 */
[----:B0-----:R-:W-:-:S06]  /*10b0*/  ULEA UR6, UR7, UR6, 0x18 ;  /* 0x0000000607067291 */ /* 0x001fcc000f8ec03f */
[----:B------:R-:W-:-:S05]  /*10c0*/  LEA R17, R8, UR6, 0x2 ;  /* 0x0000000608117c11 */ /* 0x000fca000f8e10ff */
[----:B------:R-:W-:-:S05]  /*10d0*/  IMAD R8, R6, 0x4, R17 ;  /* 0x0000000406087824 */ /* 0x000fca00078e0211 */
        /* <DEDUP_REMOVED lines=12> */
.L_x_661:
[----:B------:R-:W-:Y:S05]  /*11a0*/  BSYNC B3 ;  /* 0x0000000000037941 */ /* 0x000fea0003800000 */
.L_x_660:
[----:B------:R-:W-:Y:S01]  /*11b0*/  IADD3 R6, R6, 0x4, RZ ;  /* 0x0000000406067810 */ /* 0x000fe20007ffe0ff */
[----:B------:R-:W-:Y:S06]  /*11c0*/  @P1 BRA `(.L_x_662) ;  /* 0xfffffffc00981947 */ /* 0x000fec000383ffff */
.L_x_659:
[----:B------:R-:W-:Y:S05]  /*11d0*/  BSYNC B1 ;  /* 0x0000000000017941 */ /* 0x000fea0003800000 */
.L_x_658:
[----:B------:R-:W-:-:S13]  /*11e0*/  ISETP.NE.AND P0, PT, R15, RZ, PT ;  /* 0x000000ff0f00720c */ /* 0x000fda0003f05270 */
[----:B------:R-:W-:Y:S05]  /*11f0*/  @!P0 BRA `(.L_x_657) ;  /* 0x0000000000488947 */ /* 0x000fea0003800000 */
[----:B------:R-:W-:-:S13]  /*1200*/  FSETP.NEU.FTZ.AND P1, PT, R14, RZ, PT ;  /* 0x000000ff0e00720b */ /* 0x000fda0003f3d000 */
.L_x_665:
[----:B------:R-:W-:Y:S01]  /*1210*/  IADD3 R15, R15, -0x1, RZ ;  /* 0xffffffff0f0f7810 */ /* 0x000fe20007ffe0ff */
[----:B------:R-:W-:Y:S03]  /*1220*/  BSSY B1, `(.L_x_663) ;  /* 0x000000d000017945 */ /* 0x000fe60003800000 */
[----:B------:R-:W-:Y:S01]  /*1230*/  ISETP.NE.AND P0, PT, R15, RZ, PT ;  /* 0x000000ff0f00720c */ /* 0x000fe20003f05270 */
[----:B-1----:R-:W-:-:S12]  /*1240*/  @!P1 BRA `(.L_x_664) ;  /* 0x0000000000289947 */ /* 0x002fd80003800000 */
[----:B------:R-:W1:Y:S01]  /*1250*/  S2UR UR7, SR_CgaCtaId ;  /* 0x00000000000779c3 */ /* 0x000e620000008800 */
[----:B------:R-:W-:Y:S01]  /*1260*/  UMOV UR6, 0x400 ;  /* 0x0000040000067882 */ /* 0x000fe20000000000 */
[----:B0-----:R-:W-:Y:S01]  /*1270*/  IMAD R8, R7, UR9, RZ ;  /* 0x0000000907087c24 */ /* 0x001fe2000f8e02ff */
[----:B-1----:R-:W-:-:S06]  /*1280*/  ULEA UR6, UR7, UR6, 0x18 ;  /* 0x0000000607067291 */ /* 0x002fcc000f8ec03f */
[----:B------:R-:W-:-:S05]  /*1290*/  LEA R17, R8, UR6, 0x2 ;  /* 0x0000000608117c11 */ /* 0x000fca000f8e10ff */
[----:B------:R-:W-:Y:S02]  /*12a0*/  IMAD R8, R6, 0x4, R17 ;  /* 0x0000000406087824 */ /* 0x000fe400078e0211 */
[----:B------:R-:W0:Y:S03]  /*12b0*/  MUFU.RCP R17, R14 ;  /* 0x0000000e00117308 */ /* 0x000e260000001000 */
[----:B------:R-:W0:Y:S02]  /*12c0*/  LDS R16, [R8] ;  /* 0x0000000008107984 */ /* 0x000e240000000800 */
[----:B0-----:R-:W-:-:S05]  /*12d0*/  FMUL.FTZ R17, R16, R17 ;  /* 0x0000001110117220 */ /* 0x001fca0000410000 */
[----:B------:R1:W-:Y:S02]  /*12e0*/  STS [R8], R17 ;  /* 0x0000001108007388 */ /* 0x0003e40000000800 */
.L_x_664:
[----:B------:R-:W-:Y:S05]  /*12f0*/  BSYNC B1 ;  /* 0x0000000000017941 */ /* 0x000fea0003800000 */
.L_x_663:
[----:B------:R-:W-:Y:S01]  /*1300*/  IADD3 R6, R6, 0x1, RZ ;  /* 0x0000000106067810 */ /* 0x000fe20007ffe0ff */
[----:B------:R-:W-:Y:S06]  /*1310*/  @P0 BRA `(.L_x_665) ;  /* 0xfffffffc00bc0947 */ /* 0x000fec000383ffff */
.L_x_657:
[----:B------:R-:W-:Y:S05]  /*1320*/  BSYNC B0 ;  /* 0x0000000000007941 */ /* 0x000fea0003800000 */
.L_x_656:
[----:B------:R-:W-:-:S13]  /*1330*/  ISETP.LE.AND P0, PT, R6, UR5, PT ;  /* 0x0000000506007c0c */ /* 0x000fda000bf03270 */
[----:B------:R-:W-:Y:S05]  /*1340*/  @!P0 BRA `(.L_x_632) ;  /* 0x0000000000888947 */ /* 0x000fea0003800000 */
[----:B------:R-:W-:Y:S01]  /*1350*/  MOV R15, UR5 ;  /* 0x00000005000f7c02 */ /* 0x000fe20008000f00 */
[----:B------:R-:W-:Y:S01]  /*1360*/  BSSY B0, `(.L_x_666) ;  /* 0x0000011000007945 */ /* 0x000fe20003800000 */
[C---:B------:R-:W-:Y:S02]  /*1370*/  IADD3 R14, -R6.reuse, UR5, RZ ;  /* 0x00000005060e7c10 */ /* 0x040fe4000fffe1ff */
[----:B01----:R-:W-:Y:S02]  /*1380*/  IADD3 R8, -R6, 0x1, R15 ;  /* 0x0000000106087810 */ /* 0x003fe40007ffe10f */
[----:B------:R-:W-:Y:S02]  /*1390*/  ISETP.GE.U32.AND P1, PT, R14, 0x3, PT ;  /* 0x000000030e00780c */ /* 0x000fe40003f26070 */
[----:B------:R-:W-:-:S13]  /*13a0*/  LOP3.LUT P0, R8, R8, 0x3, RZ, 0xc0, !PT ;  /* 0x0000000308087812 */ /* 0x000fda000780c0ff */
[----:B------:R-:W-:Y:S05]  /*13b0*/  @!P0 BRA `(.L_x_667) ;  /* 0x00000000002c8947 */ /* 0x000fea0003800000 */
[----:B------:R-:W0:Y:S01]  /*13c0*/  S2UR UR7, SR_CgaCtaId ;  /* 0x00000000000779c3 */ /* 0x000e220000008800 */
[----:B------:R-:W-:Y:S01]  /*13d0*/  UMOV UR6, 0x400 ;  /* 0x0000040000067882 */ /* 0x000fe20000000000 */
[----:B------:R-:W-:Y:S01]  /*13e0*/  IMAD R14, R7, UR9, RZ ;  /* 0x00000009070e7c24 */ /* 0x000fe2000f8e02ff */
[----:B0-----:R-:W-:-:S06]  /*13f0*/  ULEA UR6, UR7, UR6, 0x18 ;  /* 0x0000000607067291 */ /* 0x001fcc000f8ec03f */
[----:B------:R-:W-:-:S07]  /*1400*/  LEA R15, R14, UR6, 0x2 ;  /* 0x000000060e0f7c11 */ /* 0x000fce000f8e10ff */
.L_x_668:
[----:B------:R-:W-:Y:S01]  /*1410*/  IMAD R14, R6, 0x4, R15 ;  /* 0x00000004060e7824 */ /* 0x000fe200078e020f */
[----:B------:R-:W-:Y:S02]  /*1420*/  IADD3 R8, R8, -0x1, RZ ;  /* 0xffffffff08087810 */ /* 0x000fe40007ffe0ff */
[----:B------:R-:W-:Y:S02]  /*1430*/  IADD3 R6, R6, 0x1, RZ ;  /* 0x0000000106067810 */ /* 0x000fe40007ffe0ff */
[----:B------:R0:W-:Y:S01]  /*1440*/  STS [R14], RZ ;  /* 0x000000ff0e007388 */ /* 0x0001e20000000800 */
[----:B------:R-:W-:-:S13]  /*1450*/  ISETP.NE.AND P0, PT, R8, RZ, PT ;  /* 0x000000ff0800720c */ /* 0x000fda0003f05270 */
[----:B0-----:R-:W-:Y:S05]  /*1460*/  @P0 BRA `(.L_x_668) ;  /* 0xfffffffc00e80947 */ /* 0x001fea000383ffff */
.L_x_667:
[----:B------:R-:W-:Y:S05]  /*1470*/  BSYNC B0 ;  /* 0x0000000000007941 */ /* 0x000fea0003800000 */
.L_x_666:
[----:B------:R-:W-:Y:S05]  /*1480*/  @!P1 BRA `(.L_x_632) ;  /* 0x0000000000389947 */ /* 0x000fea0003800000 */
[----:B------:R-:W0:Y:S01]  /*1490*/  S2UR UR7, SR_CgaCtaId ;  /* 0x00000000000779c3 */ /* 0x000e220000008800 */
[----:B------:R-:W-:Y:S01]  /*14a0*/  UMOV UR6, 0x400 ;  /* 0x0000040000067882 */ /* 0x000fe20000000000 */
[----:B------:R-:W-:Y:S01]  /*14b0*/  IMAD R8, R7, UR9, RZ ;  /* 0x0000000907087c24 */ /* 0x000fe2000f8e02ff */
[----:B0-----:R-:W-:-:S06]  /*14c0*/  ULEA UR6, UR7, UR6, 0x18 ;  /* 0x0000000607067291 */ /* 0x001fcc000f8ec03f */
[----:B------:R-:W-:-:S07]  /*14d0*/  LEA R15, R8, UR6, 0x2 ;  /* 0x00000006080f7c11 */ /* 0x000fce000f8e10ff */
.L_x_669:
[C---:B--2---:R-:W-:Y:S01]  /*14e0*/  IMAD R14, R6.reuse, 0x4, R15 ;  /* 0x00000004060e7824 */ /* 0x044fe200078e020f */
[C---:B------:R-:W-:Y:S02]  /*14f0*/  IADD3 R8, R6.reuse, 0x3, RZ ;  /* 0x0000000306087810 */ /* 0x040fe40007ffe0ff */
[----:B------:R-:W-:Y:S02]  /*1500*/  IADD3 R6, R6, 0x4, RZ ;  /* 0x0000000406067810 */ /* 0x000fe40007ffe0ff */
[----:B------:R2:W-:Y:S01]  /*1510*/  STS [R14], RZ ;  /* 0x000000ff0e007388 */ /* 0x0005e20000000800 */
[----:B------:R-:W-:-:S03]  /*1520*/  ISETP.GE.AND P0, PT, R8, UR5, PT ;  /* 0x0000000508007c0c */ /* 0x000fc6000bf06270 */
[----:B------:R2:W-:Y:S04]  /*1530*/  STS [R14+0x4], RZ ;  /* 0x000004ff0e007388 */ /* 0x0005e80000000800 */
[----:B------:R2:W-:Y:S04]  /*1540*/  STS [R14+0x8], RZ ;  /* 0x000008ff0e007388 */ /* 0x0005e80000000800 */
[----:B------:R2:W-:Y:S02]  /*1550*/  STS [R14+0xc], RZ ;  /* 0x00000cff0e007388 */ /* 0x0005e40000000800 */
[----:B------:R-:W-:Y:S05]  /*1560*/  @!P0 BRA `(.L_x_669) ;  /* 0xfffffffc00dc8947 */ /* 0x000fea000383ffff */
.L_x_632:
[----:B------:R-:W-:Y:S05]  /*1570*/  BSYNC B2 ;  /* 0x0000000000027941 */ /* 0x000fea0003800000 */
.L_x_631:
[----:B------:R-:W3:Y:S01]  /*1580*/  S2UR UR6, SR_CgaCtaId ;  /* 0x00000000000679c3 */ /* 0x000ee20000008800 */
[----:B------:R-:W-:Y:S01]  /*1590*/  UIMAD UR5, UR9, UR13, URZ ;  /* 0x0000000d090572a4 */ /* 0x000fe2000f8e023f */
[C---:B------:R-:W-:Y:S01]  /*15a0*/  ISETP.NE.AND P0, PT, R7.reuse, RZ, PT ;  /* 0x000000ff0700720c */ /* 0x040fe20003f05270 */
[----:B------:R-:W-:Y:S01]  /*15b0*/  UIADD3 UR12, UR4, 0x1, URZ ;  /* 0x00000001040c7890 */ /* 0x000fe2000fffe03f */
[----:B------:R-:W-:Y:S01]  /*15c0*/  VIADD R15, R7, UR8 ;  /* 0x00000008070f7c36 */ /* 0x000fe20008000000 */
[----:B------:R-:W-:Y:S02]  /*15d0*/  BSSY B2, `(.L_x_670) ;  /* 0x0000109000027945 */ /* 0x000fe40003800000 */
[----:B01----:R-:W-:Y:S01]  /*15e0*/  MOV R17, UR5 ;  /* 0x0000000500117c02 */ /* 0x003fe20008000f00 */
[----:B------:R-:W-:Y:S01]  /*15f0*/  UMOV UR5, 0x400 ;  /* 0x0000040000057882 */ /* 0x000fe20000000000 */
[----:B------:R-:W-:-:S03]  /*1600*/  IMAD R8, R4, UR13, R15 ;  /* 0x0000000d04087c24 */ /* 0x000fc6000f8e020f */
[--C-:B------:R-:W-:Y:S02]  /*1610*/  IMAD R4, R4, UR12, R17.reuse ;  /* 0x0000000c04047c24 */ /* 0x100fe4000f8e0211 */
[----:B------:R-:W-:Y:S01]  /*1620*/  IMAD R8, R8, UR12, R17 ;  /* 0x0000000c08087c24 */ /* 0x000fe2000f8e0211 */
[----:B---3--:R-:W-:-:S06]  /*1630*/  ULEA UR8, UR6, UR5, 0x18 ;  /* 0x0000000506087291 */ /* 0x008fcc000f8ec03f */
[----:B------:R-:W-:Y:S01]  /*1640*/  LEA R4, R4, UR8, 0x2 ;  /* 0x0000000804047c11 */ /* 0x000fe2000f8e10ff */
[----:B------:R-:W-:Y:S06]  /*1650*/  @P0 BRA `(.L_x_671) ;  /* 0x0000001000000947 */ /* 0x000fec0003800000 */
[----:B------:R-:W0:Y:S01]  /*1660*/  LDC R20, c[0x0][0x210] ;  /* 0x00008400ff147b82 */ /* 0x000e220000000800 */
[----:B--2---:R-:W-:Y:S02]  /*1670*/  I2FP.F32.S32 R14, R0 ;  /* 0x00000000000e7245 */ /* 0x004fe40000201400 */
[----:B------:R-:W-:Y:S02]  /*1680*/  MOV R6, 0x3f800000 ;  /* 0x3f80000000067802 */ /* 0x000fe40000000f00 */
[----:B0-----:R-:W-:Y:S01]  /*1690*/  FSETP.GE.FTZ.AND P0, PT, R20, 1, PT ;  /* 0x3f8000001400780b */ /* 0x001fe20003f16000 */
[----:B------:R-:W-:-:S12]  /*16a0*/  FFMA.FTZ R9, -R9, R20, R14 ;  /* 0x0000001409097223 */ /* 0x000fd8000001010e */
[----:B------:R-:W-:Y:S05]  /*16b0*/  @!P0 BRA `(.L_x_672) ;  /* 0x00000000005c8947 */ /* 0x000fea0003800000 */
        /* <DEDUP_REMOVED lines=14> */
[----:B------:R-:W-:-:S07]  /*17a0*/  MOV R6, 0x17c0 ;  /* 0x000017c000067802 */ /* 0x000fce0000000f00 */
[----:B------:R-:W-:Y:S05]  /*17b0*/  CALL.REL.NOINC `($__internal_7_$__cuda_sm20_dblrcp_rn_slowpath_v3) ;  /* 0x0000002800947944 */ /* 0x000fea0003c00000 */
[----:B------:R-:W-:Y:S01]  /*17c0*/  IMAD.MOV.U32 R14, RZ, RZ, R18 ;  /* 0x000000ffff0e7224 */ /* 0x000fe200078e0012 */
[----:B------:R-:W-:-:S07]  /*17d0*/  MOV R15, R19 ;  /* 0x00000013000f7202 */ /* 0x000fce0000000f00 */
.L_x_673:
[----:B------:R-:W-:Y:S01]  /*17e0*/  UMOV UR6, 0xf0000000 ;  /* 0xf000000000067882 */ /* 0x000fe20000000000 */
[----:B------:R-:W-:Y:S01]  /*17f0*/  UMOV UR7, 0x380fffff ;  /* 0x380fffff00077882 */ /* 0x000fe20000000000 */
[----:B------:R-:W0:Y:S01]  /*1800*/  F2F.F32.F64 R6, R14 ;  /* 0x0000000e00067310 */ /* 0x000e220000301000 */
[----:B------:R-:W-:-:S14]  /*1810*/  DSETP.GEU.AND P0, PT, |R14|, UR6, PT ;  /* 0x000000060e007e2a */ /* 0x000fdc000bf0e200 */
[----:B0-----:R-:W-:-:S07]  /*1820*/  @!P0 FMUL R6, R6, 1.175494350822287508e-38 ;  /* 0x0080000006068820 */ /* 0x001fce0000400000 */
.L_x_672:
        /* <DEDUP_REMOVED lines=12> */
[----:B------:R-:W-:Y:S01]  /*18f0*/  HFMA2.MMA R15, -RZ, RZ, 0, 0 ;  /* 0x00000000ff0f7435 */ /* 0x000fe200000001ff */
[----:B------:R-:W-:Y:S01]  /*1900*/  IADD3 R16, R3, -R14, RZ ;  /* 0x8000000e03107210 */ /* 0x000fe20007ffe0ff */
[----:B------:R-:W-:Y:S01]  /*1910*/  IMAD.MOV.U32 R18, RZ, RZ, RZ ;  /* 0x000000ffff127224 */ /* 0x000fe200078e00ff */
[----:B------:R-:W-:-:S08]  /*1920*/  MOV R17, R4 ;  /* 0x0000000400117202 */ /* 0x000fd00000000f00 */
.L_x_690:
        /* <DEDUP_REMOVED lines=17> */
.L_x_679:
[----:B------:R-:W-:-:S10]  /*1a40*/  HFMA2.MMA R20, -RZ, RZ, 1.9375, 0 ;  /* 0x3fc00000ff147435 */ /* 0x000fd400000001ff */
[----:B------:R-:W-:-:S04]  /*1a50*/  FFMA.FTZ R20, R19, R20, -2.5 ;  /* 0xc020000013147423 */ /* 0x000fc80000010014 */
[----:B------:R-:W-:-:S04]  /*1a60*/  FMUL.FTZ R20, R19, R20 ;  /* 0x0000001413147220 */ /* 0x000fc80000410000 */
[----:B------:R-:W-:-:S07]  /*1a70*/  FFMA.FTZ R20, R19, R20, 1 ;  /* 0x3f80000013147423 */ /* 0x000fce0000010014 */
.L_x_680:
[----:B------:R-:W-:Y:S05]  /*1a80*/  BSYNC B3 ;  /* 0x0000000000037941 */ /* 0x000fea0003800000 */
.L_x_678:
        /* <DEDUP_REMOVED lines=20> */
.L_x_682:
[----:B------:R-:W-:-:S05]  /*1bd0*/  MOV R20, 0x3fc00000 ;  /* 0x3fc0000000147802 */ /* 0x000fca0000000f00 */
[----:B------:R-:W-:-:S04]  /*1be0*/  FFMA.FTZ R20, R19, R20, -2.5 ;  /* 0xc020000013147423 */ /* 0x000fc80000010014 */
[----:B------:R-:W-:-:S04]  /*1bf0*/  FMUL.FTZ R20, R19, R20 ;  /* 0x0000001413147220 */ /* 0x000fc80000410000 */
[----:B------:R-:W-:-:S07]  /*1c00*/  FFMA.FTZ R20, R19, R20, 1 ;  /* 0x3f80000013147423 */ /* 0x000fce0000010014 */
.L_x_683:
[----:B------:R-:W-:Y:S05]  /*1c10*/  BSYNC B3 ;  /* 0x0000000000037941 */ /* 0x000fea0003800000 */
.L_x_681:
        /* <DEDUP_REMOVED lines=20> */
.L_x_685:
[----:B------:R-:W-:-:S10]  /*1d60*/  HFMA2.MMA R20, -RZ, RZ, 1.9375, 0 ;  /* 0x3fc00000ff147435 */ /* 0x000fd400000001ff */
[----:B------:R-:W-:-:S04]  /*1d70*/  FFMA.FTZ R20, R19, R20, -2.5 ;  /* 0xc020000013147423 */ /* 0x000fc80000010014 */
[----:B------:R-:W-:-:S04]  /*1d80*/  FMUL.FTZ R20, R19, R20 ;  /* 0x0000001413147220 */ /* 0x000fc80000410000 */
[----:B------:R-:W-:-:S07]  /*1d90*/  FFMA.FTZ R20, R19, R20, 1 ;  /* 0x3f80000013147423 */ /* 0x000fce0000010014 */
.L_x_686:
[----:B------:R-:W-:Y:S05]  /*1da0*/  BSYNC B3 ;  /* 0x0000000000037941 */ /* 0x000fea0003800000 */
.L_x_684:
        /* <DEDUP_REMOVED lines=20> */
.L_x_688:
[----:B------:R-:W-:-:S05]  /*1ef0*/  MOV R18, 0x3fc00000 ;  /* 0x3fc0000000127802 */ /* 0x000fca0000000f00 */
[----:B------:R-:W-:-:S04]  /*1f00*/  FFMA.FTZ R18, R19, R18, -2.5 ;  /* 0xc020000013127423 */ /* 0x000fc80000010012 */
[----:B------:R-:W-:-:S04]  /*1f10*/  FMUL.FTZ R18, R19, R18 ;  /* 0x0000001213127220 */ /* 0x000fc80000410000 */
[----:B------:R-:W-:-:S07]  /*1f20*/  FFMA.FTZ R20, R19, R18, 1 ;  /* 0x3f80000013147423 */ /* 0x000fce0000010012 */
.L_x_689:
[----:B------:R-:W-:Y:S05]  /*1f30*/  BSYNC B3 ;  /* 0x0000000000037941 */ /* 0x000fea0003800000 */
.L_x_687:
[----:B------:R-:W-:Y:S01]  /*1f40*/  IADD3 R16, R16, -0x4, RZ ;  /* 0xfffffffc10107810 */ /* 0x000fe20007ffe0ff */
[----:B------:R-:W-:Y:S01]  /*1f50*/  VIADD R19, R17, 0x10 ;  /* 0x0000001011137836 */ /* 0x000fe20000000000 */
[----:B------:R0:W-:Y:S01]  /*1f60*/  STS [R17+0xc], R20 ;  /* 0x00000c1411007388 */ /* 0x0001e20000000800 */
[----:B------:R-:W-:Y:S01]  /*1f70*/  FADD.FTZ R18, R21, R20 ;  /* 0x0000001415127221 */ /* 0x000fe20000010000 */
[----:B------:R-:W-:Y:S02]  /*1f80*/  ISETP.NE.AND P1, PT, R16, RZ, PT ;  /* 0x000000ff1000720c */ /* 0x000fe40003f25270 */
[----:B------:R-:W-:Y:S02]  /*1f90*/  IADD3 R15, R15, 0x4, RZ ;  /* 0x000000040f0f7810 */ /* 0x000fe40007ffe0ff */
[----:B0-----:R-:W-:-:S09]  /*1fa0*/  MOV R17, R19 ;  /* 0x0000001300117202 */ /* 0x001fd20000000f00 */
[----:B------:R-:W-:Y:S05]  /*1fb0*/  @P1 BRA `(.L_x_690) ;  /* 0xfffffff8005c1947 */ /* 0x000fea000383ffff */
.L_x_677:
[----:B------:R-:W-:Y:S05]  /*1fc0*/  BSYNC B0 ;  /* 0x0000000000007941 */ /* 0x000fea0003800000 */
.L_x_676:
[----:B------:R-:W-:-:S13]  /*1fd0*/  ISETP.NE.AND P1, PT, R14, RZ, PT ;  /* 0x000000ff0e00720c */ /* 0x000fda0003f25270 */
[----:B------:R-:W-:Y:S05]  /*1fe0*/  @!P1 BRA `(.L_x_675) ;  /* 0x0000000000749947 */ /* 0x000fea0003800000 */
.L_x_694:
        /* <DEDUP_REMOVED lines=17> */
.L_x_692:
[----:B------:R-:W-:-:S10]  /*2100*/  HFMA2.MMA R16, -RZ, RZ, 1.9375, 0 ;  /* 0x3fc00000ff107435 */ /* 0x000fd400000001ff */
[----:B------:R-:W-:-:S04]  /*2110*/  FFMA.FTZ R16, R17, R16, -2.5 ;  /* 0xc020000011107423 */ /* 0x000fc80000010010 */
[----:B------:R-:W-:-:S04]  /*2120*/  FMUL.FTZ R16, R17, R16 ;  /* 0x0000001011107220 */ /* 0x000fc80000410000 */
[----:B------:R-:W-:-:S07]  /*2130*/  FFMA.FTZ R19, R17, R16, 1 ;  /* 0x3f80000011137423 */ /* 0x000fce0000010010 */
.L_x_693:
[----:B------:R-:W-:Y:S05]  /*2140*/  BSYNC B0 ;  /* 0x0000000000007941 */ /* 0x000fea0003800000 */
.L_x_691:
[----:B------:R-:W-:Y:S01]  /*2150*/  LEA R16, R15, R4, 0x2 ;  /* 0x000000040f107211 */ /* 0x000fe200078e10ff */
[----:B------:R-:W-:Y:S02]  /*2160*/  VIADD R14, R14, 0xffffffff ;  /* 0xffffffff0e0e7836 */ /* 0x000fe40000000000 */
[----:B------:R-:W-:Y:S01]  /*2170*/  FADD.FTZ R18, R19, R18 ;  /* 0x0000001213127221 */ /* 0x000fe20000010000 */
[----:B------:R-:W-:Y:S01]  /*2180*/  IADD3 R15, R15, 0x1, RZ ;  /* 0x000000010f0f7810 */ /* 0x000fe20007ffe0ff */
[----:B------:R0:W-:Y:S01]  /*2190*/  STS [R16], R19 ;  /* 0x0000001310007388 */ /* 0x0001e20000000800 */
[----:B------:R-:W-:-:S13]  /*21a0*/  ISETP.NE.AND P1, PT, R14, RZ, PT ;  /* 0x000000ff0e00720c */ /* 0x000fda0003f25270 */
[----:B0-----:R-:W-:Y:S05]  /*21b0*/  @P1 BRA `(.L_x_694) ;  /* 0xfffffffc008c1947 */ /* 0x001fea000383ffff */
.L_x_675:
[----:B------:R-:W-:Y:S05]  /*21c0*/  BSYNC B1 ;  /* 0x0000000000017941 */ /* 0x000fea0003800000 */
.L_x_674:
        /* <DEDUP_REMOVED lines=10> */
[----:B------:R-:W-:Y:S01]  /*2270*/  HFMA2.MMA R9, -RZ, RZ, 0, 0 ;  /* 0x00000000ff097435 */ /* 0x000fe200000001ff */
[----:B------:R-:W-:Y:S02]  /*2280*/  FSETP.NEU.FTZ.AND P0, PT, R18, RZ, PT ;  /* 0x000000ff1200720b */ /* 0x000fe40003f1d000 */
[----:B------:R-:W-:-:S11]  /*2290*/  IADD3 R22, R3, -R6, RZ ;  /* 0x8000000603167210 */ /* 0x000fd60007ffe0ff */
.L_x_701:
[----:B------:R-:W-:Y:S01]  /*22a0*/  VIADD R22, R22, 0xfffffffc ;  /* 0xfffffffc16167836 */ /* 0x000fe20000000000 */
[----:B------:R-:W-:Y:S04]  /*22b0*/  BSSY B3, `(.L_x_699) ;  /* 0x0000011000037945 */ /* 0x000fe80003800000 */
[----:B------:R-:W-:Y:S01]  /*22c0*/  ISETP.NE.AND P1, PT, R22, RZ, PT ;  /* 0x000000ff1600720c */ /* 0x000fe20003f25270 */
[----:B0-----:R-:W-:-:S12]  /*22d0*/  @!P0 BRA `(.L_x_700) ;  /* 0x0000000000388947 */ /* 0x001fd80003800000 */
[----:B------:R-:W-:Y:S01]  /*22e0*/  LEA R14, R9, R4, 0x2 ;  /* 0x00000004090e7211 */ /* 0x000fe200078e10ff */
[----:B------:R-:W0:Y:S04]  /*22f0*/  MUFU.RCP R21, R18 ;  /* 0x0000001200157308 */ /* 0x000e280000001000 */
[----:B------:R-:W0:Y:S04]  /*2300*/  LDS R15, [R14] ;  /* 0x000000000e0f7984 */ /* 0x000e280000000800 */
[----:B------:R-:W1:Y:S04]  /*2310*/  LDS R16, [R14+0x4] ;  /* 0x000004000e107984 */ /* 0x000e680000000800 */
[----:B------:R-:W2:Y:S04]  /*2320*/  LDS R19, [R14+0x8] ;  /* 0x000008000e137984 */ /* 0x000ea80000000800 */
[----:B------:R-:W3:Y:S01]  /*2330*/  LDS R20, [R14+0xc] ;  /* 0x00000c000e147984 */ /* 0x000ee20000000800 */
[-C--:B0-----:R-:W-:Y:S01]  /*2340*/  FMUL.FTZ R15, R15, R21.reuse ;  /* 0x000000150f0f7220 */ /* 0x081fe20000410000 */
[----:B-1----:R-:W-:-:S04]  /*2350*/  FMUL.FTZ R17, R16, R21 ;  /* 0x0000001510117220 */ /* 0x002fc80000410000 */
[----:B------:R0:W-:Y:S01]  /*2360*/  STS [R14], R15 ;  /* 0x0000000f0e007388 */ /* 0x0001e20000000800 */
[----:B--2---:R-:W-:-:S03]  /*2370*/  FMUL.FTZ R19, R19, R21 ;  /* 0x0000001513137220 */ /* 0x004fc60000410000 */
[----:B------:R0:W-:Y:S01]  /*2380*/  STS [R14+0x4], R17 ;  /* 0x000004110e007388 */ /* 0x0001e20000000800 */
[----:B---3--:R-:W-:-:S03]  /*2390*/  FMUL.FTZ R21, R20, R21 ;  /* 0x0000001514157220 */ /* 0x008fc60000410000 */
[----:B------:R0:W-:Y:S04]  /*23a0*/  STS [R14+0x8], R19 ;  /* 0x000008130e007388 */ /* 0x0001e80000000800 */
[----:B------:R0:W-:Y:S02]  /*23b0*/  STS [R14+0xc], R21 ;  /* 0x00000c150e007388 */ /* 0x0001e40000000800 */
.L_x_700:
[----:B------:R-:W-:Y:S05]  /*23c0*/  BSYNC B3 ;  /* 0x0000000000037941 */ /* 0x000fea0003800000 */
.L_x_699:
[----:B------:R-:W-:Y:S01]  /*23d0*/  IADD3 R9, R9, 0x4, RZ ;  /* 0x0000000409097810 */ /* 0x000fe20007ffe0ff */
[----:B------:R-:W-:Y:S06]  /*23e0*/  @P1 BRA `(.L_x_701) ;  /* 0xfffffffc00ac1947 */ /* 0x000fec000383ffff */
.L_x_698:
[----:B------:R-:W-:Y:S05]  /*23f0*/  BSYNC B1 ;  /* 0x0000000000017941 */ /* 0x000fea0003800000 */
.L_x_697:
[----:B------:R-:W-:-:S13]  /*2400*/  ISETP.NE.AND P0, PT, R6, RZ, PT ;  /* 0x000000ff0600720c */ /* 0x000fda0003f05270 */
[----:B------:R-:W-:Y:S05]  /*2410*/  @!P0 BRA `(.L_x_696) ;  /* 0x0000000000288947 */ /* 0x000fea0003800000 */
[----:B------:R-:W-:-:S13]  /*2420*/  FSETP.NEU.FTZ.AND P1, PT, R18, RZ, PT ;  /* 0x000000ff1200720b */ /* 0x000fda0003f3d000 */
[----:B------:R-:W1:Y:S02]  /*2430*/  @P1 MUFU.RCP R18, R18 ;  /* 0x0000001200121308 */ /* 0x000e640000001000 */
.L_x_702:
[C---:B0-2---:R-:W-:Y:S01]  /*2440*/  @P1 IMAD R14, R9.reuse, 0x4, R4 ;  /* 0x00000004090e1824 */ /* 0x045fe200078e0204 */
[----:B------:R-:W-:Y:S02]  /*2450*/  IADD3 R6, R6, -0x1, RZ ;  /* 0xffffffff06067810 */ /* 0x000fe40007ffe0ff */
[----:B------:R-:W-:Y:S02]  /*2460*/  IADD3 R9, R9, 0x1, RZ ;  /* 0x0000000109097810 */ /* 0x000fe40007ffe0ff */
[----:B------:R-:W1:Y:S01]  /*2470*/  @P1 LDS R15, [R14] ;  /* 0x000000000e0f1984 */ /* 0x000e620000000800 */
[----:B------:R-:W-:Y:S01]  /*2480*/  ISETP.NE.AND P0, PT, R6, RZ, PT ;  /* 0x000000ff0600720c */ /* 0x000fe20003f05270 */
[----:B-1----:R-:W-:-:S05]  /*2490*/  @P1 FMUL.FTZ R15, R15, R18 ;  /* 0x000000120f0f1220 */ /* 0x002fca0000410000 */
[----:B------:R2:W-:Y:S07]  /*24a0*/  @P1 STS [R14], R15 ;  /* 0x0000000f0e001388 */ /* 0x0005ee0000000800 */
[----:B------:R-:W-:Y:S05]  /*24b0*/  @P0 BRA `(.L_x_702) ;  /* 0xfffffffc00e00947 */ /* 0x000fea000383ffff */
.L_x_696:
[----:B------:R-:W-:Y:S05]  /*24c0*/  BSYNC B0 ;  /* 0x0000000000007941 */ /* 0x000fea0003800000 */
.L_x_695:
[----:B------:R-:W-:-:S13]  /*24d0*/  ISETP.LE.AND P0, PT, R9, UR4, PT ;  /* 0x0000000409007c0c */ /* 0x000fda000bf03270 */
[----:B------:R-:W-:Y:S05]  /*24e0*/  @!P0 BRA `(.L_x_671) ;  /* 0x00000000005c8947 */ /* 0x000fea0003800000 */
[C---:B------:R-:W-:Y:S01]  /*24f0*/  IADD3 R6, -R9.reuse, UR12, RZ ;  /* 0x0000000c09067c10 */ /* 0x040fe2000fffe1ff */
[----:B------:R-:W-:Y:S01]  /*2500*/  BSSY B0, `(.L_x_703) ;  /* 0x000000b000007945 */ /* 0x000fe20003800000 */
[----:B0-2---:R-:W-:Y:S02]  /*2510*/  IADD3 R14, -R9, UR4, RZ ;  /* 0x00000004090e7c10 */ /* 0x005fe4000fffe1ff */
[----:B------:R-:W-:Y:S02]  /*2520*/  LOP3.LUT P0, R6, R6, 0x3, RZ, 0xc0, !PT ;  /* 0x0000000306067812 */ /* 0x000fe4000780c0ff */
[----:B------:R-:W-:-:S11]  /*2530*/  ISETP.GE.U32.AND P1, PT, R14, 0x3, PT ;  /* 0x000000030e00780c */ /* 0x000fd60003f26070 */
[----:B------:R-:W-:Y:S05]  /*2540*/  @!P0 BRA `(.L_x_704) ;  /* 0x0000000000188947 */ /* 0x000fea0003800000 */
.L_x_705:
[C---:B------:R-:W-:Y:S01]  /*2550*/  IMAD R14, R9.reuse, 0x4, R4 ;  /* 0x00000004090e7824 */ /* 0x040fe200078e0204 */
[----:B------:R-:W-:Y:S02]  /*2560*/  IADD3 R6, R6, -0x1, RZ ;  /* 0xffffffff06067810 */ /* 0x000fe40007ffe0ff */
[----:B------:R-:W-:Y:S02]  /*2570*/  IADD3 R9, R9, 0x1, RZ ;  /* 0x0000000109097810 */ /* 0x000fe40007ffe0ff */
[----:B------:R0:W-:Y:S01]  /*2580*/  STS [R14], RZ ;  /* 0x000000ff0e007388 */ /* 0x0001e20000000800 */
[----:B------:R-:W-:-:S13]  /*2590*/  ISETP.NE.AND P0, PT, R6, RZ, PT ;  /* 0x000000ff0600720c */ /* 0x000fda0003f05270 */
[----:B0-----:R-:W-:Y:S05]  /*25a0*/  @P0 BRA `(.L_x_705) ;  /* 0xfffffffc00e80947 */ /* 0x001fea000383ffff */
.L_x_704:
[----:B------:R-:W-:Y:S05]  /*25b0*/  BSYNC B0 ;  /* 0x0000000000007941 */ /* 0x000fea0003800000 */
.L_x_703:
[----:B------:R-:W-:Y:S05]  /*25c0*/  @!P1 BRA `(.L_x_671) ;  /* 0x0000000000249947 */ /* 0x000fea0003800000 */
.L_x_706:
[C---:B-1----:R-:W-:Y:S01]  /*25d0*/  IMAD R14, R9.reuse, 0x4, R4 ;  /* 0x00000004090e7824 */ /* 0x042fe200078e0204 */
        /* <DEDUP_REMOVED lines=8> */
.L_x_671:
[----:B------:R-:W-:Y:S05]  /*2660*/  BSYNC B2 ;  /* 0x0000000000027941 */ /* 0x000fea0003800000 */
.L_x_670:
[----:B------:R-:W3:Y:S01]  /*2670*/  S2UR UR6, SR_CTAID.Z ;  /* 0x00000000000679c3 */ /* 0x000ee20000002700 */
[----:B------:R-:W-:Y:S01]  /*2680*/  ULDC UR5, c[0x0][0x220] ;  /* 0x0000880000057ab9 */ /* 0x000fe20000000800 */
[----:B------:R-:W-:Y:S02]  /*2690*/  ULDC UR7, c[0x0][0x228] ;  /* 0x00008a0000077ab9 */ /* 0x000fe40000000800 */
[----:B------:R-:W-:-:S04]  /*26a0*/  UIMAD UR5, UR5, UR7, URZ ;  /* 0x00000007050572a4 */ /* 0x000fc8000f8e023f */
[----:B---3--:R-:W-:Y:S01]  /*26b0*/  UISETP.GE.AND UP0, UPT, UR6, UR5, UPT ;  /* 0x000000050600728c */ /* 0x008fe2000bf06270 */
[----:B------:R-:W-:Y:S05]  /*26c0*/  BAR.SYNC.DEFER_BLOCKING 0x0 ;  /* 0x0000000000007b1d */ /* 0x000fea0000010000 */
[----:B------:R-:W-:-:S13]  /*26d0*/  PLOP3.LUT P0, PT, PT, PT, UP0, 0x80, 0x0 ;  /* 0x000000000000781c */ /* 0x000fda0003f0f008 */
[----:B------:R-:W-:Y:S05]  /*26e0*/  @P0 EXIT ;  /* 0x000000000000094d */ /* 0x000fea0003800000 */
[----:B0-----:R-:W-:Y:S01]  /*26f0*/  LOP3.LUT R21, RZ, R11, RZ, 0x33, !PT ;  /* 0x0000000bff157212 */ /* 0x001fe200078e33ff */
[----:B------:R-:W-:Y:S01]  /*2700*/  ULDC.64 UR4, c[0x0][0x298] ;  /* 0x0000a60000047ab9 */ /* 0x000fe20000000a00 */
[----:B------:R-:W-:Y:S01]  /*2710*/  SHF.R.S32.HI R6, RZ, 0x1f, R5 ;  /* 0x0000001fff067819 */ /* 0x000fe20000011405 */
[----:B-12---:R-:W-:Y:S01]  /*2720*/  IMAD.WIDE.U32 R14, R5, UR4, RZ ;  /* 0x00000004050e7c25 */ /* 0x006fe2000f8e00ff */
[----:B------:R-:W-:Y:S01]  /*2730*/  LOP3.LUT R9, RZ, R13, RZ, 0x33, !PT ;  /* 0x0000000dff097212 */ /* 0x000fe200078e33ff */
[----:B------:R-:W-:Y:S01]  /*2740*/  ULDC.64 UR12, c[0x0][0x2a0] ;  /* 0x0000a800000c7ab9 */ /* 0x000fe20000000a00 */
[----:B------:R-:W-:Y:S01]  /*2750*/  IADD3 R11, -R21, -0x3, -R12 ;  /* 0xfffffffd150b7810 */ /* 0x000fe20007ffe90c */
[----:B------:R-:W-:Y:S01]  /*2760*/  IMAD R6, R6, UR4, RZ ;  /* 0x0000000406067c24 */ /* 0x000fe2000f8e02ff */
[----:B------:R-:W-:Y:S01]  /*2770*/  IADD3 R13, -R9, -0x3, -R0 ;  /* 0xfffffffd090d7810 */ /* 0x000fe20007ffe900 */
[----:B------:R-:W-:Y:S01]  /*2780*/  ULDC UR7, c[0x0][0x14] ;  /* 0x0000050000077ab9 */ /* 0x000fe20000000800 */
[----:B------:R-:W-:Y:S01]  /*2790*/  ISETP.GE.U32.AND P1, PT, R11, 0x3, PT ;  /* 0x000000030b00780c */ /* 0x000fe20003f26070 */
[----:B------:R-:W-:Y:S01]  /*27a0*/  IMAD R11, R5, UR5, R6 ;  /* 0x00000005050b7c24 */ /* 0x000fe2000f8e0206 */
[----:B------:R-:W-:Y:S01]  /*27b0*/  SHF.R.S32.HI R5, RZ, 0x1f, R12 ;  /* 0x0000001fff057819 */ /* 0x000fe2000001140c */
[----:B------:R-:W-:Y:S01]  /*27c0*/  ULDC.64 UR4, c[0x0][0x258] ;  /* 0x0000960000047ab9 */ /* 0x000fe20000000a00 */
[----:B------:R-:W-:Y:S01]  /*27d0*/  ISETP.GE.U32.AND P2, PT, R13, 0x3, PT ;  /* 0x000000030d00780c */ /* 0x000fe20003f46070 */
[----:B------:R-:W-:Y:S01]  /*27e0*/  IMAD.IADD R15, R15, 0x1, R11 ;  /* 0x000000010f0f7824 */ /* 0x000fe200078e020b */
[----:B------:R-:W-:Y:S01]  /*27f0*/  SHF.R.S32.HI R6, RZ, 0x1f, R10 ;  /* 0x0000001fff067819 */ /* 0x000fe2000001140a */
[----:B------:R-:W-:Y:S01]  /*2800*/  IMAD R11, R5, UR4, RZ ;  /* 0x00000004050b7c24 */ /* 0x000fe2000f8e02ff */
[----:B------:R-:W-:-:S02]  /*2810*/  IADD3 R13, -R21, -0x2, -R12 ;  /* 0xfffffffe150d7810 */ /* 0x000fc40007ffe90c */
[----:B------:R-:W-:Y:S01]  /*2820*/  IADD3 R18, -R9, -0x2, -R0 ;  /* 0xfffffffe09127810 */ /* 0x000fe20007ffe900 */
[----:B------:R-:W-:Y:S01]  /*2830*/  IMAD R17, R6, UR12, RZ ;  /* 0x0000000c06117c24 */ /* 0x000fe2000f8e02ff */
[----:B------:R-:W-:Y:S01]  /*2840*/  LOP3.LUT R5, R13, 0x3, RZ, 0xc0, !PT ;  /* 0x000000030d057812 */ /* 0x000fe200078ec0ff */
[----:B------:R-:W-:Y:S01]  /*2850*/  IMAD R19, R12, UR5, R11 ;  /* 0x000000050c137c24 */ /* 0x000fe2000f8e020b */
[----:B------:R-:W-:Y:S01]  /*2860*/  LEA R8, R8, UR8, 0x2 ;  /* 0x0000000808087c11 */ /* 0x000fe2000f8e10ff */
[----:B------:R-:W-:Y:S01]  /*2870*/  IMAD R9, R7, UR9, RZ ;  /* 0x0000000907097c24 */ /* 0x000fe2000f8e02ff */
[----:B------:R-:W-:Y:S01]  /*2880*/  IADD3 R6, R5, R21, R12 ;  /* 0x0000001505067210 */ /* 0x000fe20007ffe00c */
[----:B------:R-:W-:Y:S01]  /*2890*/  IMAD.WIDE.U32 R12, R12, UR4, RZ ;  /* 0x000000040c0c7c25 */ /* 0x000fe2000f8e00ff */
[----:B------:R-:W-:Y:S01]  /*28a0*/  LOP3.LUT R7, R18, 0x3, RZ, 0xc0, !PT ;  /* 0x0000000312077812 */ /* 0x000fe200078ec0ff */
[----:B------:R-:W-:Y:S01]  /*28b0*/  UMOV UR4, UR6 ;  /* 0x0000000600047c82 */ /* 0x000fe20008000000 */
[----:B------:R-:W-:Y:S01]  /*28c0*/  LEA R9, R9, UR8, 0x2 ;  /* 0x0000000809097c11 */ /* 0x000fe2000f8e10ff */
[C---:B------:R-:W-:Y:S01]  /*28d0*/  IMAD R17, R10.reuse, UR13, R17 ;  /* 0x0000000d0a117c24 */ /* 0x040fe2000f8e0211 */
[----:B------:R-:W-:Y:S01]  /*28e0*/  IADD3 R19, R13, R19, RZ ;  /* 0x000000130d137210 */ /* 0x000fe20007ffe0ff */
[----:B------:R-:W-:Y:S01]  /*28f0*/  IMAD.WIDE.U32 R10, R10, UR12, R14 ;  /* 0x0000000c0a0a7c25 */ /* 0x000fe2000f8e000e */
[----:B------:R-:W-:-:S03]  /*2900*/  IADD3 R18, R18, -R7, RZ ;  /* 0x8000000712127210 */ /* 0x000fc60007ffe0ff */
[----:B------:R-:W-:-:S07]  /*2910*/  IMAD.IADD R21, R11, 0x1, R17 ;  /* 0x000000010b157824 */ /* 0x000fce00078e0211 */
.L_x_732:
[----:B0-----:R-:W0:Y:S01]  /*2920*/  LDC R23, c[0x0][0x228] ;  /* 0x00008a00ff177b82 */ /* 0x001e220000000800 */
[----:B------:R-:W-:Y:S01]  /*2930*/  IABS R22, UR4 ;  /* 0x0000000400167c13 */ /* 0x000fe20008000000 */
[----:B------:R-:W-:Y:S01]  /*2940*/  BSSY B3, `(.L_x_707) ;  /* 0x00000dd000037945 */ /* 0x000fe20003800000 */
[----:B0-----:R-:W-:-:S04]  /*2950*/  IABS R16, R23 ;  /* 0x0000001700107213 */ /* 0x001fc80000000000 */
[----:B------:R-:W0:Y:S08]  /*2960*/  I2F.RP R17, R16 ;  /* 0x0000001000117306 */ /* 0x000e300000209400 */
[----:B0-----:R-:W0:Y:S02]  /*2970*/  MUFU.RCP R17, R17 ;  /* 0x0000001100117308 */ /* 0x001e240000001000 */
[----:B0-----:R-:W-:-:S06]  /*2980*/  IADD3 R14, R17, 0xffffffe, RZ ;  /* 0x0ffffffe110e7810 */ /* 0x001fcc0007ffe0ff */
[----:B------:R0:W1:Y:S02]  /*2990*/  F2I.FTZ.U32.TRUNC.NTZ R15, R14 ;  /* 0x0000000e000f7305 */ /* 0x000064000021f000 */
[----:B0-----:R-:W-:Y:S01]  /*29a0*/  IMAD.MOV.U32 R14, RZ, RZ, RZ ;  /* 0x000000ffff0e7224 */ /* 0x001fe200078e00ff */
[----:B-1----:R-:W-:-:S05]  /*29b0*/  IADD3 R25, RZ, -R15, RZ ;  /* 0x8000000fff197210 */ /* 0x002fca0007ffe0ff */
[----:B------:R-:W-:-:S04]  /*29c0*/  IMAD R25, R25, R16, RZ ;  /* 0x0000001019197224 */ /* 0x000fc800078e02ff */
[----:B------:R-:W-:Y:S01]  /*29d0*/  IMAD.HI.U32 R15, R15, R25, R14 ;  /* 0x000000190f0f7227 */ /* 0x000fe200078e000e */
[----:B------:R-:W-:-:S04]  /*29e0*/  LOP3.LUT R14, R23, UR4, RZ, 0x3c, !PT ;  /* 0x00000004170e7c12 */ /* 0x000fc8000f8e3cff */
[----:B------:R-:W-:Y:S01]  /*29f0*/  ISETP.GE.AND P3, PT, R14, RZ, PT ;  /* 0x000000ff0e00720c */ /* 0x000fe20003f66270 */
[----:B------:R-:W-:-:S05]  /*2a00*/  IMAD.HI.U32 R20, R15, R22, RZ ;  /* 0x000000160f147227 */ /* 0x000fca00078e00ff */
[----:B------:R-:W-:-:S05]  /*2a10*/  IADD3 R15, -R20, RZ, RZ ;  /* 0x000000ff140f7210 */ /* 0x000fca0007ffe1ff */
[----:B------:R-:W-:-:S05]  /*2a20*/  IMAD R15, R16, R15, R22 ;  /* 0x0000000f100f7224 */ /* 0x000fca00078e0216 */
[----:B------:R-:W-:-:S13]  /*2a30*/  ISETP.GT.U32.AND P4, PT, R16, R15, PT ;  /* 0x0000000f1000720c */ /* 0x000fda0003f84070 */
[-C--:B------:R-:W-:Y:S01]  /*2a40*/  @!P4 IADD3 R15, R15, -R16.reuse, RZ ;  /* 0x800000100f0fc210 */ /* 0x080fe20007ffe0ff */
[----:B------:R-:W-:Y:S01]  /*2a50*/  @!P4 VIADD R20, R20, 0x1 ;  /* 0x000000011414c836 */ /* 0x000fe20000000000 */
[----:B------:R-:W-:Y:S02]  /*2a60*/  ISETP.NE.AND P4, PT, R23, RZ, PT ;  /* 0x000000ff1700720c */ /* 0x000fe40003f85270 */
[----:B------:R-:W-:-:S13]  /*2a70*/  ISETP.GE.U32.AND P0, PT, R15, R16, PT ;  /* 0x000000100f00720c */ /* 0x000fda0003f06070 */
[----:B------:R-:W-:Y:S02]  /*2a80*/  @P0 IADD3 R20, R20, 0x1, RZ ;  /* 0x0000000114140810 */ /* 0x000fe40007ffe0ff */
[----:B------:R-:W-:Y:S02]  /*2a90*/  ISETP.GE.AND P0, PT, R3, 0x1, PT ;  /* 0x000000010300780c */ /* 0x000fe40003f06270 */
[----:B------:R-:W-:Y:S02]  /*2aa0*/  @!P3 IADD3 R20, -R20, RZ, RZ ;  /* 0x000000ff1414b210 */ /* 0x000fe40007ffe1ff */
[----:B------:R-:W-:-:S05]  /*2ab0*/  @!P4 LOP3.LUT R20, RZ, R23, RZ, 0x33, !PT ;  /* 0x00000017ff14c212 */ /* 0x000fca00078e33ff */
[----:B------:R-:W-:-:S04]  /*2ac0*/  IMAD.MOV R14, RZ, RZ, -R20 ;  /* 0x000000ffff0e7224 */ /* 0x000fc800078e0a14 */
[----:B------:R-:W-:Y:S01]  /*2ad0*/  IMAD R23, R23, R14, UR4 ;  /* 0x0000000417177e24 */ /* 0x000fe2000f8e020e */
[----:B------:R-:W-:Y:S06]  /*2ae0*/  @!P0 BRA `(.L_x_708) ;  /* 0x0000000c00088947 */ /* 0x000fec0003800000 */
[----:B------:R-:W-:-:S11]  /*2af0*/  HFMA2.MMA R25, -RZ, RZ, 0, 0 ;  /* 0x00000000ff197435 */ /* 0x000fd600000001ff */
.L_x_720:
[----:B------:R-:W-:Y:S01]  /*2b00*/  SHF.R.S32.HI R14, RZ, 0x1f, R20 ;  /* 0x0000001fff0e7819 */ /* 0x000fe20000011414 */
[----:B------:R-:W-:Y:S01]  /*2b10*/  ULDC.64 UR8, c[0x0][0x240] ;  /* 0x0000900000087ab9 */ /* 0x000fe20000000a00 */
[----:B------:R-:W-:-:S03]  /*2b20*/  IMAD.MOV.U32 R15, RZ, RZ, R19 ;  /* 0x000000ffff0f7224 */ /* 0x000fc600078e0013 */
[----:B------:R-:W-:Y:S01]  /*2b30*/  IMAD R27, R14, UR8, RZ ;  /* 0x000000080e1b7c24 */ /* 0x000fe2000f8e02ff */
[----:B------:R-:W-:-:S03]  /*2b40*/  MOV R14, R12 ;  /* 0x0000000c000e7202 */ /* 0x000fc60000000f00 */
[C---:B------:R-:W-:Y:S02]  /*2b50*/  IMAD R27, R20.reuse, UR9, R27 ;  /* 0x00000009141b7c24 */ /* 0x040fe4000f8e021b */
[----:B------:R-:W-:Y:S01]  /*2b60*/  IMAD.WIDE.U32 R16, R20, UR8, R14 ;  /* 0x0000000814107c25 */ /* 0x000fe2000f8e000e */
[----:B------:R-:W-:Y:S01]  /*2b70*/  SHF.R.S32.HI R14, RZ, 0x1f, R23 ;  /* 0x0000001fff0e7819 */ /* 0x000fe20000011417 */
[----:B------:R-:W-:-:S03]  /*2b80*/  ULDC.64 UR8, c[0x0][0x248] ;  /* 0x0000920000087ab9 */ /* 0x000fc60000000a00 */
[----:B------:R-:W-:Y:S01]  /*2b90*/  IADD3 R17, R17, R27, RZ ;  /* 0x0000001b11117210 */ /* 0x000fe20007ffe0ff */
[----:B------:R-:W-:Y:S01]  /*2ba0*/  IMAD R22, R14, UR8, RZ ;  /* 0x000000080e167c24 */ /* 0x000fe2000f8e02ff */
[----:B------:R-:W-:Y:S01]  /*2bb0*/  IADD3 R27, R0, R25, RZ ;  /* 0x00000019001b7210 */ /* 0x000fe20007ffe0ff */
[----:B------:R-:W0:Y:S02]  /*2bc0*/  LDC.64 R14, c[0x0][0x218] ;  /* 0x00008600ff0e7b82 */ /* 0x000e240000000a00 */
[C---:B------:R-:W-:Y:S01]  /*2bd0*/  IMAD R29, R23.reuse, UR9, R22 ;  /* 0x00000009171d7c24 */ /* 0x040fe2000f8e0216 */
[----:B------:R-:W-:Y:S01]  /*2be0*/  SHF.R.S32.HI R22, RZ, 0x1f, R27 ;  /* 0x0000001fff167819 */ /* 0x000fe2000001141b */
[----:B------:R-:W-:Y:S01]  /*2bf0*/  IMAD.WIDE.U32 R16, R23, UR8, R16 ;  /* 0x0000000817107c25 */ /* 0x000fe2000f8e0010 */
[----:B------:R-:W-:-:S03]  /*2c00*/  ULDC.64 UR8, c[0x0][0x250] ;  /* 0x0000940000087ab9 */ /* 0x000fc60000000a00 */
[----:B------:R-:W-:Y:S02]  /*2c10*/  IMAD.IADD R17, R17, 0x1, R29 ;  /* 0x0000000111117824 */ /* 0x000fe400078e021d */
[----:B------:R-:W-:Y:S02]  /*2c20*/  IMAD R22, R22, UR8, RZ ;  /* 0x0000000816167c24 */ /* 0x000fe4000f8e02ff */
[----:B------:R-:W-:-:S04]  /*2c30*/  IMAD.WIDE.U32 R16, R27, UR8, R16 ;  /* 0x000000081b107c25 */ /* 0x000fc8000f8e0010 */
[----:B------:R-:W-:Y:S01]  /*2c40*/  IMAD R29, R27, UR9, R22 ;  /* 0x000000091b1d7c24 */ /* 0x000fe2000f8e0216 */
[----:B------:R-:W-:Y:S01]  /*2c50*/  SHF.L.U32 R27, R16, 0x2, RZ ;  /* 0x00000002101b7819 */ /* 0x000fe200000006ff */
[----:B------:R-:W1:Y:S03]  /*2c60*/  LDS R22, [R9] ;  /* 0x0000000009167984 */ /* 0x000e660000000800 */
[----:B------:R-:W-:-:S04]  /*2c70*/  IADD3 R17, R17, R29, RZ ;  /* 0x0000001d11117210 */ /* 0x000fc80007ffe0ff */
[----:B------:R-:W-:Y:S02]  /*2c80*/  SHF.L.U64.HI R26, R16, 0x2, R17 ;  /* 0x00000002101a7819 */ /* 0x000fe40000010211 */
[----:B0-----:R-:W-:-:S05]  /*2c90*/  IADD3 R16, P0, R27, R14, RZ ;  /* 0x0000000e1b107210 */ /* 0x001fca0007f1e0ff */
[----:B------:R-:W-:-:S05]  /*2ca0*/  IMAD.X R17, R26, 0x1, R15, P0 ;  /* 0x000000011a117824 */ /* 0x000fca00000e060f */
[----:B------:R-:W1:Y:S01]  /*2cb0*/  LDG.E R29, desc[UR10][R16.64] ;  /* 0x0000000a101d7981 */ /* 0x000e62000c1e1900 */
[----:B------:R-:W-:Y:S01]  /*2cc0*/  ISETP.GE.AND P0, PT, R2, 0x2, PT ;  /* 0x000000020200780c */ /* 0x000fe20003f06270 */
[----:B------:R-:W-:Y:S01]  /*2cd0*/  BSSY B2, `(.L_x_709) ;  /* 0x000009e000027945 */ /* 0x000fe20003800000 */
[----:B-1----:R-:W-:-:S11]  /*2ce0*/  FMUL.FTZ R22, R22, R29 ;  /* 0x0000001d16167220 */ /* 0x002fd60000410000 */
[----:B------:R-:W-:Y:S05]  /*2cf0*/  @!P0 BRA `(.L_x_710) ;  /* 0x00000008006c8947 */ /* 0x000fea0003800000 */
[----:B------:R-:W-:Y:S01]  /*2d00*/  BSSY B1, `(.L_x_711) ;  /* 0x000008a000017945 */ /* 0x000fe20003800000 */
[----:B------:R-:W-:-:S03]  /*2d10*/  MOV R24, 0x1 ;  /* 0x0000000100187802 */ /* 0x000fc60000000f00 */
[----:B------:R-:W-:Y:S05]  /*2d20*/  @!P1 BRA `(.L_x_712) ;  /* 0x00000008001c9947 */ /* 0x000fea0003800000 */
[----:B------:R-:W-:Y:S01]  /*2d30*/  IADD3 R24, -R6, RZ, RZ ;  /* 0x000000ff06187210 */ /* 0x000fe20007ffe1ff */
[----:B------:R-:W-:Y:S01]  /*2d40*/  BSSY B0, `(.L_x_713) ;  /* 0x0000070000007945 */ /* 0x000fe20003800000 */
[----:B------:R-:W-:Y:S02]  /*2d50*/  IADD3 R14, P3, P4, R27, 0x10, R14 ;  /* 0x000000101b0e7810 */ /* 0x000fe40007c7e00e */
[----:B------:R-:W-:Y:S01]  /*2d60*/  ISETP.GT.AND P0, PT, R24, 0x2, PT ;  /* 0x000000021800780c */ /* 0x000fe20003f04270 */
[----:B------:R-:W-:Y:S01]  /*2d70*/  HFMA2.MMA R24, -RZ, RZ, 0, 5.9604644775390625e-08 ;  /* 0x00000001ff187435 */ /* 0x000fe200000001ff */
[----:B------:R-:W-:Y:S01]  /*2d80*/  IADD3.X R15, R26, R15, RZ, P3, P4 ;  /* 0x0000000f1a0f7210 */ /* 0x000fe20001fe84ff */
[----:B------:R-:W-:Y:S01]  /*2d90*/  IMAD.MOV R26, RZ, RZ, -R6 ;  /* 0x000000ffff1a7224 */ /* 0x000fe200078e0a06 */
[----:B------:R-:W-:-:S09]  /*2da0*/  IADD3 R27, R9, 0x8, RZ ;  /* 0x00000008091b7810 */ /* 0x000fd20007ffe0ff */
[----:B------:R-:W-:Y:S05]  /*2db0*/  @!P0 BRA `(.L_x_714) ;  /* 0x0000000400a08947 */ /* 0x000fea0003800000 */
[----:B------:R-:W-:Y:S01]  /*2dc0*/  VIADD R28, R26, 0xfffffffe ;  /* 0xfffffffe1a1c7836 */ /* 0x000fe20000000000 */
[----:B------:R-:W-:Y:S01]  /*2dd0*/  BSSY B4, `(.L_x_715) ;  /* 0x000003e000047945 */ /* 0x000fe20003800000 */
[----:B------:R-:W-:-:S03]  /*2de0*/  PLOP3.LUT P0, PT, PT, PT, PT, 0x80, 0x0 ;  /* 0x000000000000781c */ /* 0x000fc60003f0f070 */
[----:B------:R-:W-:-:S13]  /*2df0*/  ISETP.GT.AND P3, PT, R28, 0xc, PT ;  /* 0x0000000c1c00780c */ /* 0x000fda0003f64270 */
[----:B------:R-:W-:Y:S05]  /*2e00*/  @!P3 BRA `(.L_x_716) ;  /* 0x0000000000e8b947 */ /* 0x000fea0003800000 */
[----:B------:R-:W-:-:S13]  /*2e10*/  PLOP3.LUT P0, PT, PT, PT, PT, 0x8, 0x0 ;  /* 0x000000000000781c */ /* 0x000fda0003f0e170 */
.L_x_717:
[----:B------:R-:W2:Y:S04]  /*2e20*/  LDG.E R29, desc[UR10][R14.64+-0xc] ;  /* 0xfffff40a0e1d7981 */ /* 0x000ea8000c1e1900 */
[----:B------:R-:W2:Y:S02]  /*2e30*/  LDS R28, [R27+-0x4] ;  /* 0xfffffc001b1c7984 */ /* 0x000ea40000000800 */
[----:B--2---:R-:W-:Y:S02]  /*2e40*/  FFMA.FTZ R28, R29, R28, R22 ;  /* 0x0000001c1d1c7223 */ /* 0x004fe40000010016 */
[----:B------:R-:W2:Y:S04]  /*2e50*/  LDG.E R29, desc[UR10][R14.64+-0x8] ;  /* 0xfffff80a0e1d7981 */ /* 0x000ea8000c1e1900 */
[----:B------:R-:W2:Y:S02]  /*2e60*/  LDS R22, [R27] ;  /* 0x000000001b167984 */ /* 0x000ea40000000800 */
[----:B--2---:R-:W-:-:S02]  /*2e70*/  FFMA.FTZ R22, R29, R22, R28 ;  /* 0x000000161d167223 */ /* 0x004fc4000001001c */
[----:B------:R-:W2:Y:S04]  /*2e80*/  LDG.E R29, desc[UR10][R14.64+-0x4] ;  /* 0xfffffc0a0e1d7981 */ /* 0x000ea8000c1e1900 */
[----:B------:R-:W2:Y:S02]  /*2e90*/  LDS R28, [R27+0x4] ;  /* 0x000004001b1c7984 */ /* 0x000ea40000000800 */
[----:B--2---:R-:W-:Y:S02]  /*2ea0*/  FFMA.FTZ R22, R29, R28, R22 ;  /* 0x0000001c1d167223 */ /* 0x004fe40000010016 */
[----:B------:R-:W2:Y:S04]  /*2eb0*/  LDG.E R29, desc[UR10][R14.64] ;  /* 0x0000000a0e1d7981 */ /* 0x000ea8000c1e1900 */
[----:B------:R-:W2:Y:S02]  /*2ec0*/  LDS R28, [R27+0x8] ;  /* 0x000008001b1c7984 */ /* 0x000ea40000000800 */
        /* <DEDUP_REMOVED lines=32> */
[----:B------:R-:W2:Y:S01]  /*30d0*/  LDS R28, [R27+0x34] ;  /* 0x000034001b1c7984 */ /* 0x000ea20000000800 */
[----:B------:R-:W-:Y:S01]  /*30e0*/  IADD3 R26, R26, -0x10, RZ ;  /* 0xfffffff01a1a7810 */ /* 0x000fe20007ffe0ff */
[----:B--2---:R-:W-:Y:S02]  /*30f0*/  FFMA.FTZ R22, R29, R28, R22 ;  /* 0x0000001c1d167223 */ /* 0x004fe40000010016 */
[----:B------:R-:W2:Y:S01]  /*3100*/  LDG.E R29, desc[UR10][R14.64+0x30] ;  /* 0x0000300a0e1d7981 */ /* 0x000ea2000c1e1900 */
[----:B------:R-:W-:Y:S01]  /*3110*/  ISETP.GT.AND P3, PT, R26, 0xe, PT ;  /* 0x0000000e1a00780c */ /* 0x000fe20003f64270 */
[----:B------:R-:W-:-:S02]  /*3120*/  VIADD R24, R24, 0x10 ;  /* 0x0000001018187836 */ /* 0x000fc40000000000 */
[----:B------:R0:W2:Y:S02]  /*3130*/  LDS R28, [R27+0x38] ;  /* 0x000038001b1c7984 */ /* 0x0000a40000000800 */
[----:B0-----:R-:W-:Y:S01]  /*3140*/  IADD3 R27, R27, 0x40, RZ ;  /* 0x000000401b1b7810 */ /* 0x001fe20007ffe0ff */
[----:B--2---:R-:W-:Y:S01]  /*3150*/  FFMA.FTZ R22, R29, R28, R22 ;  /* 0x0000001c1d167223 */ /* 0x004fe20000010016 */
[----:B------:R-:W-:-:S04]  /*3160*/  IADD3 R28, P4, R14, 0x40, RZ ;  /* 0x000000400e1c7810 */ /* 0x000fc80007f9e0ff */
[----:B------:R-:W-:Y:S02]  /*3170*/  IADD3.X R29, RZ, R15, RZ, P4, !PT ;  /* 0x0000000fff1d7210 */ /* 0x000fe400027fe4ff */
[----:B------:R-:W-:-:S03]  /*3180*/  MOV R14, R28 ;  /* 0x0000001c000e7202 */ /* 0x000fc60000000f00 */
[----:B------:R-:W-:Y:S01]  /*3190*/  IMAD.MOV.U32 R15, RZ, RZ, R29 ;  /* 0x000000ffff0f7224 */ /* 0x000fe200078e001d */
[----:B------:R-:W-:Y:S06]  /*31a0*/  @P3 BRA `(.L_x_717) ;  /* 0xfffffffc001c3947 */ /* 0x000fec000383ffff */
.L_x_716:
[----:B------:R-:W-:Y:S05]  /*31b0*/  BSYNC B4 ;  /* 0x0000000000047941 */ /* 0x000fea0003800000 */
.L_x_715:
[----:B------:R-:W-:Y:S01]  /*31c0*/  IADD3 R28, R26, -0x2, RZ ;  /* 0xfffffffe1a1c7810 */ /* 0x000fe20007ffe0ff */
[----:B------:R-:W-:Y:S03]  /*31d0*/  BSSY B4, `(.L_x_718) ;  /* 0x0000023000047945 */ /* 0x000fe60003800000 */
[----:B------:R-:W-:-:S13]  /*31e0*/  ISETP.GT.AND P3, PT, R28, 0x4, PT ;  /* 0x000000041c00780c */ /* 0x000fda0003f64270 */
[----:B------:R-:W-:Y:S05]  /*31f0*/  @!P3 BRA `(.L_x_719) ;  /* 0x000000000080b947 */ /* 0x000fea0003800000 */
        /* <DEDUP_REMOVED lines=21> */
[----:B------:R-:W2:Y:S01]  /*3350*/  LDG.E R29, desc[UR10][R14.64+0x10] ;  /* 0x0000100a0e1d7981 */ /* 0x000ea2000c1e1900 */
[----:B------:R-:W-:Y:S01]  /*3360*/  PLOP3.LUT P0, PT, PT, PT, PT, 0x8, 0x0 ;  /* 0x000000000000781c */ /* 0x000fe20003f0e170 */
[----:B------:R-:W-:Y:S01]  /*3370*/  VIADD R24, R24, 0x8 ;  /* 0x0000000818187836 */ /* 0x000fe20000000000 */
[----:B------:R-:W-:Y:S01]  /*3380*/  IADD3 R26, R26, -0x8, RZ ;  /* 0xfffffff81a1a7810 */ /* 0x000fe20007ffe0ff */
[----:B------:R0:W2:Y:S02]  /*3390*/  LDS R28, [R27+0x18] ;  /* 0x000018001b1c7984 */ /* 0x0000a40000000800 */
[----:B0-----:R-:W-:Y:S01]  /*33a0*/  IADD3 R27, R27, 0x20, RZ ;  /* 0x000000201b1b7810 */ /* 0x001fe20007ffe0ff */
[----:B--2---:R-:W-:Y:S01]  /*33b0*/  FFMA.FTZ R22, R29, R28, R22 ;  /* 0x0000001c1d167223 */ /* 0x004fe20000010016 */
[----:B------:R-:W-:-:S04]  /*33c0*/  IADD3 R28, P3, R14, 0x20, RZ ;  /* 0x000000200e1c7810 */ /* 0x000fc80007f7e0ff */
[----:B------:R-:W-:Y:S01]  /*33d0*/  IADD3.X R29, RZ, R15, RZ, P3, !PT ;  /* 0x0000000fff1d7210 */ /* 0x000fe20001ffe4ff */
[----:B------:R-:W-:-:S03]  /*33e0*/  IMAD.MOV.U32 R14, RZ, RZ, R28 ;  /* 0x000000ffff0e7224 */ /* 0x000fc600078e001c */
[----:B------:R-:W-:-:S07]  /*33f0*/  MOV R15, R29 ;  /* 0x0000001d000f7202 */ /* 0x000fce0000000f00 */
.L_x_719:
[----:B------:R-:W-:Y:S05]  /*3400*/  BSYNC B4 ;  /* 0x0000000000047941 */ /* 0x000fea0003800000 */
.L_x_718:
[----:B------:R-:W-:-:S13]  /*3410*/  ISETP.NE.OR P0, PT, R26, 0x2, P0 ;  /* 0x000000021a00780c */ /* 0x000fda0000705670 */
[----:B------:R-:W-:Y:S05]  /*3420*/  @!P0 BREAK B0 ;  /* 0x0000000000008942 */ /* 0x000fea0003800000 */
[----:B------:R-:W-:Y:S05]  /*3430*/  @!P0 BRA `(.L_x_712) ;  /* 0x0000000000588947 */ /* 0x000fea0003800000 */
.L_x_714:
[----:B------:R-:W-:Y:S05]  /*3440*/  BSYNC B0 ;  /* 0x0000000000007941 */ /* 0x000fea0003800000 */
.L_x_713:
[----:B------:R-:W2:Y:S04]  /*3450*/  LDG.E R29, desc[UR10][R14.64+-0xc] ;  /* 0xfffff40a0e1d7981 */ /* 0x000ea8000c1e1900 */
[----:B------:R-:W2:Y:S02]  /*3460*/  LDS R28, [R27+-0x4] ;  /* 0xfffffc001b1c7984 */ /* 0x000ea40000000800 */
[----:B--2---:R-:W-:Y:S02]  /*3470*/  FFMA.FTZ R28, R29, R28, R22 ;  /* 0x0000001c1d1c7223 */ /* 0x004fe40000010016 */
[----:B------:R-:W2:Y:S04]  /*3480*/  LDG.E R29, desc[UR10][R14.64+-0x8] ;  /* 0xfffff80a0e1d7981 */ /* 0x000ea8000c1e1900 */
[----:B------:R-:W2:Y:S02]  /*3490*/  LDS R22, [R27] ;  /* 0x000000001b167984 */ /* 0x000ea40000000800 */
[----:B--2---:R-:W-:-:S02]  /*34a0*/  FFMA.FTZ R22, R29, R22, R28 ;  /* 0x000000161d167223 */ /* 0x004fc4000001001c */
[----:B------:R-:W2:Y:S04]  /*34b0*/  LDG.E R29, desc[UR10][R14.64+-0x4] ;  /* 0xfffffc0a0e1d7981 */ /* 0x000ea8000c1e1900 */
[----:B------:R-:W2:Y:S01]  /*34c0*/  LDS R28, [R27+0x4] ;  /* 0x000004001b1c7984 */ /* 0x000ea20000000800 */
[----:B------:R-:W-:Y:S01]  /*34d0*/  IADD3 R26, R26, -0x4, RZ ;  /* 0xfffffffc1a1a7810 */ /* 0x000fe20007ffe0ff */
[----:B--2---:R-:W-:Y:S02]  /*34e0*/  FFMA.FTZ R22, R29, R28, R22 ;  /* 0x0000001c1d167223 */ /* 0x004fe40000010016 */
[----:B------:R-:W2:Y:S01]  /*34f0*/  LDG.E R29, desc[UR10][R14.64] ;  /* 0x0000000a0e1d7981 */ /* 0x000ea2000c1e1900 */
[----:B------:R-:W-:Y:S02]  /*3500*/  ISETP.NE.AND P0, PT, R26, 0x2, PT ;  /* 0x000000021a00780c */ /* 0x000fe40003f05270 */
[----:B------:R-:W-:Y:S01]  /*3510*/  IADD3 R24, R24, 0x4, RZ ;  /* 0x0000000418187810 */ /* 0x000fe20007ffe0ff */
[----:B------:R0:W2:Y:S02]  /*3520*/  LDS R28, [R27+0x8] ;  /* 0x000008001b1c7984 */ /* 0x0000a40000000800 */
[----:B0-----:R-:W-:Y:S01]  /*3530*/  IADD3 R27, R27, 0x10, RZ ;  /* 0x000000101b1b7810 */ /* 0x001fe20007ffe0ff */
[----:B--2---:R-:W-:Y:S01]  /*3540*/  FFMA.FTZ R22, R29, R28, R22 ;  /* 0x0000001c1d167223 */ /* 0x004fe20000010016 */
[----:B------:R-:W-:-:S05]  /*3550*/  IADD3 R28, P3, R14, 0x10, RZ ;  /* 0x000000100e1c7810 */ /* 0x000fca0007f7e0ff */
[----:B------:R-:W-:Y:S02]  /*3560*/  IMAD.X R29, RZ, RZ, R15, P3 ;  /* 0x000000ffff1d7224 */ /* 0x000fe400018e060f */
[----:B------:R-:W-:-:S03]  /*3570*/  IMAD.MOV.U32 R14, RZ, RZ, R28 ;  /* 0x000000ffff0e7224 */ /* 0x000fc600078e001c */
[----:B------:R-:W-:Y:S01]  /*3580*/  MOV R15, R29 ;  /* 0x0000001d000f7202 */ /* 0x000fe20000000f00 */
[----:B------:R-:W-:Y:S06]  /*3590*/  @P0 BRA `(.L_x_713) ;  /* 0xfffffffc00ac0947 */ /* 0x000fec000383ffff */
.L_x_712:
[----:B------:R-:W-:Y:S05]  /*35a0*/  BSYNC B1 ;  /* 0x0000000000017941 */ /* 0x000fea0003800000 */
.L_x_711:
[----:B------:R-:W-:-:S13]  /*35b0*/  ISETP.NE.AND P0, PT, R5, RZ, PT ;  /* 0x000000ff0500720c */ /* 0x000fda0003f05270 */
[----:B------:R-:W-:Y:S05]  /*35c0*/  @!P0 BRA `(.L_x_710) ;  /* 0x0000000000388947 */ /* 0x000fea0003800000 */
[----:B------:R-:W-:-:S05]  /*35d0*/  IMAD.WIDE R16, R24, 0x4, R16 ;  /* 0x0000000418107825 */ /* 0x000fca00078e0210 */
[----:B------:R-:W2:Y:S01]  /*35e0*/  LDG.E R15, desc[UR10][R16.64] ;  /* 0x0000000a100f7981 */ /* 0x000ea2000c1e1900 */
[----:B------:R-:W-:Y:S02]  /*35f0*/  LEA R26, R24, R9, 0x2 ;  /* 0x00000009181a7211 */ /* 0x000fe400078e10ff */
[----:B------:R-:W-:-:S03]  /*3600*/  ISETP.NE.AND P0, PT, R5, 0x1, PT ;  /* 0x000000010500780c */ /* 0x000fc60003f05270 */
[----:B------:R-:W2:Y:S02]  /*3610*/  LDS R14, [R26] ;  /* 0x000000001a0e7984 */ /* 0x000ea40000000800 */
[----:B--2---:R-:W-:-:S08]  /*3620*/  FFMA.FTZ R22, R15, R14, R22 ;  /* 0x0000000e0f167223 */ /* 0x004fd00000010016 */
[----:B------:R-:W-:Y:S05]  /*3630*/  @!P0 BRA `(.L_x_710) ;  /* 0x00000000001c8947 */ /* 0x000fea0003800000 */
[----:B------:R-:W-:Y:S01]  /*3640*/  ISETP.NE.AND P0, PT, R5, 0x2, PT ;  /* 0x000000020500780c */ /* 0x000fe20003f05270 */
[----:B------:R-:W2:Y:S04]  /*3650*/  LDG.E R15, desc[UR10][R16.64+0x4] ;  /* 0x0000040a100f7981 */ /* 0x000ea8000c1e1900 */
[----:B------:R-:W2:Y:S08]  /*3660*/  LDS R14, [R26+0x4] ;  /* 0x000004001a0e7984 */ /* 0x000eb00000000800 */
[----:B------:R-:W3:Y:S04]  /*3670*/  @P0 LDG.E R27, desc[UR10][R16.64+0x8] ;  /* 0x0000080a101b0981 */ /* 0x000ee8000c1e1900 */
[----:B------:R-:W3:Y:S01]  /*3680*/  @P0 LDS R24, [R26+0x8] ;  /* 0x000008001a180984 */ /* 0x000ee20000000800 */
[----:B--2---:R-:W-:-:S04]  /*3690*/  FFMA.FTZ R22, R15, R14, R22 ;  /* 0x0000000e0f167223 */ /* 0x004fc80000010016 */
[----:B---3--:R-:W-:-:S07]  /*36a0*/  @P0 FFMA.FTZ R22, R27, R24, R22 ;  /* 0x000000181b160223 */ /* 0x008fce0000010016 */
.L_x_710:
[----:B------:R-:W-:Y:S05]  /*36b0*/  BSYNC B2 ;  /* 0x0000000000027941 */ /* 0x000fea0003800000 */
.L_x_709:
[C---:B------:R-:W-:Y:S01]  /*36c0*/  IMAD R15, R25.reuse, 0x4, R8 ;  /* 0x00000004190f7824 */ /* 0x040fe200078e0208 */
[----:B------:R-:W-:-:S04]  /*36d0*/  IADD3 R25, R25, 0x1, RZ ;  /* 0x0000000119197810 */ /* 0x000fc80007ffe0ff */
[----:B------:R0:W-:Y:S01]  /*36e0*/  STS [R15], R22 ;  /* 0x000000160f007388 */ /* 0x0001e20000000800 */
[----:B------:R-:W-:-:S13]  /*36f0*/  ISETP.GE.AND P0, PT, R25, R3, PT ;  /* 0x000000031900720c */ /* 0x000fda0003f06270 */
[----:B0-----:R-:W-:Y:S05]  /*3700*/  @!P0 BRA `(.L_x_720) ;  /* 0xfffffff000fc8947 */ /* 0x001fea000383ffff */
.L_x_708:
[----:B------:R-:W-:Y:S05]  /*3710*/  BSYNC B3 ;  /* 0x0000000000037941 */ /* 0x000fea0003800000 */
.L_x_707:
[----:B------:R-:W-:Y:S05]  /*3720*/  WARPSYNC.ALL ;  /* 0x0000000000007948 */ /* 0x000fea0003800000 */
[----:B------:R-:W-:Y:S01]  /*3730*/  LDS R25, [R4] ;  /* 0x0000000004197984 */ /* 0x000fe20000000800 */
[----:B------:R-:W-:Y:S01]  /*3740*/  ISETP.GE.AND P0, PT, R3, 0x2, PT ;  /* 0x000000020300780c */ /* 0x000fe20003f06270 */
[----:B------:R-:W-:Y:S02]  /*3750*/  BSSY B0, `(.L_x_721) ;  /* 0x0000090000007945 */ /* 0x000fe40003800000 */
[----:B------:R-:W0:Y:S02]  /*3760*/  LDS R14, [R8] ;  /* 0x00000000080e7984 */ /* 0x000e240000000800 */
[----:B0-----:R-:W-:-:S08]  /*3770*/  FMUL.FTZ R25, R25, R14 ;  /* 0x0000000e19197220 */ /* 0x001fd00000410000 */
[----:B------:R-:W-:Y:S05]  /*3780*/  @!P0 BRA `(.L_x_722) ;  /* 0x0000000800308947 */ /* 0x000fea0003800000 */
        /* <DEDUP_REMOVED lines=13> */
.L_x_729:
[C---:B------:R-:W-:Y:S01]  /*3860*/  LEA R16, R15.reuse, R8, 0x2 ;  /* 0x000000080f107211 */ /* 0x040fe200078e10ff */
[C---:B------:R-:W-:Y:S01]  /*3870*/  IMAD R17, R15.reuse, 0x4, R4 ;  /* 0x000000040f117824 */ /* 0x040fe200078e0204 */
[----:B------:R-:W-:Y:S02]  /*3880*/  IADD3 R14, R14, -0x10, RZ ;  /* 0xfffffff00e0e7810 */ /* 0x000fe40007ffe0ff */
[----:B------:R-:W-:Y:S01]  /*3890*/  IADD3 R15, R15, 0x10, RZ ;  /* 0x000000100f0f7810 */ /* 0x000fe20007ffe0ff */
[----:B------:R-:W-:Y:S01]  /*38a0*/  LDS R22, [R16] ;  /* 0x0000000010167984 */ /* 0x000fe20000000800 */
[----:B------:R-:W-:-:S03]  /*38b0*/  ISETP.GT.AND P3, PT, R14, 0xc, PT ;  /* 0x0000000c0e00780c */ /* 0x000fc60003f64270 */
[----:B------:R-:W0:Y:S04]  /*38c0*/  LDS R24, [R17] ;  /* 0x0000000011187984 */ /* 0x000e280000000800 */
[----:B------:R-:W-:Y:S04]  /*38d0*/  LDS R26, [R16+0x3c] ;  /* 0x00003c00101a7984 */ /* 0x000fe80000000800 */
[----:B------:R-:W-:Y:S01]  /*38e0*/  LDS R27, [R17+0x3c] ;  /* 0x00003c00111b7984 */ /* 0x000fe20000000800 */
[----:B0-----:R-:W-:-:S03]  /*38f0*/  FFMA.FTZ R22, R22, R24, R25 ;  /* 0x0000001816167223 */ /* 0x001fc60000010019 */
[----:B------:R-:W-:Y:S04]  /*3900*/  LDS R25, [R16+0x4] ;  /* 0x0000040010197984 */ /* 0x000fe80000000800 */
[----:B------:R-:W0:Y:S02]  /*3910*/  LDS R24, [R17+0x4] ;  /* 0x0000040011187984 */ /* 0x000e240000000800 */
[----:B0-----:R-:W-:Y:S02]  /*3920*/  FFMA.FTZ R22, R25, R24, R22 ;  /* 0x0000001819167223 */ /* 0x001fe40000010016 */
[----:B------:R-:W-:Y:S04]  /*3930*/  LDS R25, [R16+0x8] ;  /* 0x0000080010197984 */ /* 0x000fe80000000800 */
[----:B------:R-:W0:Y:S02]  /*3940*/  LDS R24, [R17+0x8] ;  /* 0x0000080011187984 */ /* 0x000e240000000800 */
[----:B0-----:R-:W-:-:S02]  /*3950*/  FFMA.FTZ R22, R25, R24, R22 ;  /* 0x0000001819167223 */ /* 0x001fc40000010016 */
        /* <DEDUP_REMOVED lines=35> */
[----:B0-----:R-:W-:-:S04]  /*3b90*/  FFMA.FTZ R25, R25, R24, R22 ;  /* 0x0000001819197223 */ /* 0x001fc80000010016 */
[----:B------:R-:W-:Y:S01]  /*3ba0*/  FFMA.FTZ R25, R26, R27, R25 ;  /* 0x0000001b1a197223 */ /* 0x000fe20000010019 */
[----:B------:R-:W-:Y:S06]  /*3bb0*/  @P3 BRA `(.L_x_729) ;  /* 0xfffffffc00283947 */ /* 0x000fec000383ffff */
.L_x_728:
[----:B------:R-:W-:Y:S05]  /*3bc0*/  BSYNC B3 ;  /* 0x0000000000037941 */ /* 0x000fea0003800000 */
.L_x_727:
[----:B------:R-:W-:Y:S01]  /*3bd0*/  ISETP.GT.AND P3, PT, R14, 0x4, PT ;  /* 0x000000040e00780c */ /* 0x000fe20003f64270 */
[----:B------:R-:W-:-:S12]  /*3be0*/  BSSY B3, `(.L_x_730) ;  /* 0x000001f000037945 */ /* 0x000fd80003800000 */
[----:B------:R-:W-:Y:S05]  /*3bf0*/  @!P3 BRA `(.L_x_731) ;  /* 0x000000000074b947 */ /* 0x000fea0003800000 */
[C---:B------:R-:W-:Y:S01]  /*3c00*/  IMAD R17, R15.reuse, 0x4, R8 ;  /* 0x000000040f117824 */ /* 0x040fe200078e0208 */
[C---:B------:R-:W-:Y:S01]  /*3c10*/  LEA R16, R15.reuse, R4, 0x2 ;  /* 0x000000040f107211 */ /* 0x040fe200078e10ff */
[----:B------:R-:W-:Y:S01]  /*3c20*/  VIADD R15, R15, 0x8 ;  /* 0x000000080f0f7836 */ /* 0x000fe20000000000 */
[----:B------:R-:W-:Y:S02]  /*3c30*/  PLOP3.LUT P0, PT, PT, PT, PT, 0x8, 0x0 ;  /* 0x000000000000781c */ /* 0x000fe40003f0e170 */
[----:B------:R-:W-:Y:S01]  /*3c40*/  LDS R22, [R17] ;  /* 0x0000000011167984 */ /* 0x000fe20000000800 */
[----:B------:R-:W-:-:S03]  /*3c50*/  IADD3 R14, R14, -0x8, RZ ;  /* 0xfffffff80e0e7810 */ /* 0x000fc60007ffe0ff */
        /* <DEDUP_REMOVED lines=22> */
[----:B------:R-:W-:-:S07]  /*3dc0*/  FFMA.FTZ R25, R26, R27, R25 ;  /* 0x0000001b1a197223 */ /* 0x000fce0000010019 */
.L_x_731:
[----:B------:R-:W-:Y:S05]  /*3dd0*/  BSYNC B3 ;  /* 0x0000000000037941 */ /* 0x000fea0003800000 */
.L_x_730:
[----:B------:R-:W-:-:S13]  /*3de0*/  ISETP.NE.OR P0, PT, R14, RZ, P0 ;  /* 0x000000ff0e00720c */ /* 0x000fda0000705670 */
[----:B------:R-:W-:Y:S05]  /*3df0*/  @!P0 BREAK B2 ;  /* 0x0000000000028942 */ /* 0x000fea0003800000 */
[----:B------:R-:W-:Y:S05]  /*3e00*/  @!P0 BRA `(.L_x_724) ;  /* 0x00000000004c8947 */ /* 0x000fea0003800000 */
.L_x_726:
[----:B------:R-:W-:Y:S05]  /*3e10*/  BSYNC B2 ;  /* 0x0000000000027941 */ /* 0x000fea0003800000 */
.L_x_725:
[C---:B------:R-:W-:Y:S01]  /*3e20*/  LEA R17, R15.reuse, R8, 0x2 ;  /* 0x000000080f117211 */ /* 0x040fe200078e10ff */
[----:B------:R-:W-:Y:S01]  /*3e30*/  VIADD R14, R14, 0xfffffffc ;  /* 0xfffffffc0e0e7836 */ /* 0x000fe20000000000 */
[C---:B------:R-:W-:Y:S02]  /*3e40*/  LEA R16, R15.reuse, R4, 0x2 ;  /* 0x000000040f107211 */ /* 0x040fe400078e10ff */
[----:B------:R-:W-:Y:S01]  /*3e50*/  IADD3 R15, R15, 0x4, RZ ;  /* 0x000000040f0f7810 */ /* 0x000fe20007ffe0ff */
[----:B------:R-:W-:Y:S01]  /*3e60*/  LDS R22, [R17] ;  /* 0x0000000011167984 */ /* 0x000fe20000000800 */
[----:B------:R-:W-:-:S03]  /*3e70*/  ISETP.NE.AND P0, PT, R14, RZ, PT ;  /* 0x000000ff0e00720c */ /* 0x000fc60003f05270 */
        /* <DEDUP_REMOVED lines=12> */
.L_x_724:
[----:B------:R-:W-:Y:S05]  /*3f40*/  BSYNC B1 ;  /* 0x0000000000017941 */ /* 0x000fea0003800000 */
.L_x_723:
[----:B------:R-:W-:-:S13]  /*3f50*/  ISETP.NE.AND P0, PT, R7, RZ, PT ;  /* 0x000000ff0700720c */ /* 0x000fda0003f05270 */
[----:B------:R-:W-:Y:S05]  /*3f60*/  @!P0 BRA `(.L_x_722) ;  /* 0x0000000000388947 */ /* 0x000fea0003800000 */
[C---:B------:R-:W-:Y:S01]  /*3f70*/  LEA R22, R15.reuse, R8, 0x2 ;  /* 0x000000080f167211 */ /* 0x040fe200078e10ff */
[----:B------:R-:W-:Y:S01]  /*3f80*/  IMAD R24, R15, 0x4, R4 ;  /* 0x000000040f187824 */ /* 0x000fe200078e0204 */
[----:B------:R-:W-:-:S03]  /*3f90*/  ISETP.NE.AND P0, PT, R7, 0x1, PT ;  /* 0x000000010700780c */ /* 0x000fc60003f05270 */
[----:B------:R-:W-:Y:S04]  /*3fa0*/  LDS R14, [R22] ;  /* 0x00000000160e7984 */ /* 0x000fe80000000800 */
[----:B------:R-:W0:Y:S02]  /*3fb0*/  LDS R15, [R24] ;  /* 0x00000000180f7984 */ /* 0x000e240000000800 */
[----:B0-----:R-:W-:-:S04]  /*3fc0*/  FFMA.FTZ R25, R14, R15, R25 ;  /* 0x0000000f0e197223 */ /* 0x001fc80000010019 */
[----:B------:R-:W-:Y:S05]  /*3fd0*/  @!P0 BRA `(.L_x_722) ;  /* 0x00000000001c8947 */ /* 0x000fea0003800000 */
[----:B------:R-:W-:Y:S01]  /*3fe0*/  ISETP.NE.AND P0, PT, R7, 0x2, PT ;  /* 0x000000020700780c */ /* 0x000fe20003f05270 */
[----:B------:R-:W-:Y:S04]  /*3ff0*/  LDS R14, [R22+0x4] ;  /* 0x00000400160e7984 */ /* 0x000fe80000000800 */
[----:B------:R-:W0:Y:S08]  /*4000*/  LDS R15, [R24+0x4] ;  /* 0x00000400180f7984 */ /* 0x000e300000000800 */
[----:B------:R-:W-:Y:S04]  /*4010*/  @P0 LDS R16, [R22+0x8] ;  /* 0x0000080016100984 */ /* 0x000fe80000000800 */
[----:B------:R-:W1:Y:S01]  /*4020*/  @P0 LDS R17, [R24+0x8] ;  /* 0x0000080018110984 */ /* 0x000e620000000800 */
[----:B0-----:R-:W-:-:S04]  /*4030*/  FFMA.FTZ R25, R14, R15, R25 ;  /* 0x0000000f0e197223 */ /* 0x001fc80000010019 */
[----:B-1----:R-:W-:-:S07]  /*4040*/  @P0 FFMA.FTZ R25, R16, R17, R25 ;  /* 0x0000001110190223 */ /* 0x002fce0000010019 */
.L_x_722:
[----:B------:R-:W-:Y:S05]  /*4050*/  BSYNC B0 ;  /* 0x0000000000007941 */ /* 0x000fea0003800000 */
.L_x_721:
[----:B------:R-:W-:Y:S05]  /*4060*/  WARPSYNC.ALL ;  /* 0x0000000000007948 */ /* 0x000fea0003800000 */
[----:B------:R-:W-:Y:S01]  /*4070*/  SHF.R.S32.HI R17, RZ, 0x1f, R20 ;  /* 0x0000001fff117819 */ /* 0x000fe20000011414 */
[----:B------:R-:W-:Y:S01]  /*4080*/  ULDC.64 UR8, c[0x0][0x288] ;  /* 0x0000a20000087ab9 */ /* 0x000fe20000000a00 */
[----:B------:R-:W-:Y:S01]  /*4090*/  MOV R14, R10 ;  /* 0x0000000a000e7202 */ /* 0x000fe20000000f00 */
[----:B------:R-:W-:Y:S01]  /*40a0*/  ULDC UR5, c[0x0][0x220] ;  /* 0x0000880000057ab9 */ /* 0x000fe20000000800 */
[----:B------:R-:W-:Y:S01]  /*40b0*/  MOV R15, R21 ;  /* 0x00000015000f7202 */ /* 0x000fe20000000f00 */
[----:B------:R-:W-:Y:S01]  /*40c0*/  IMAD R17, R17, UR8, RZ ;  /* 0x0000000811117c24 */ /* 0x000fe2000f8e02ff */
[----:B------:R-:W-:Y:S01]  /*40d0*/  SHF.R.S32.HI R16, RZ, 0x1f, R23 ;  /* 0x0000001fff107819 */ /* 0x000fe20000011417 */
[----:B------:R-:W-:Y:S01]  /*40e0*/  ULDC UR6, c[0x0][0x228] ;  /* 0x00008a0000067ab9 */ /* 0x000fe20000000800 */
[----:B------:R-:W-:Y:S01]  /*40f0*/  UIADD3 UR4, UR7, UR4, URZ ;  /* 0x0000000407047290 */ /* 0x000fe2000fffe03f */
[----:B------:R-:W-:Y:S01]  /*4100*/  IMAD.WIDE.U32 R14, R20, UR8, R14 ;  /* 0x00000008140e7c25 */ /* 0x000fe2000f8e000e */
[----:B------:R-:W-:-:S03]  /*4110*/  UIMAD UR5, UR5, UR6, URZ ;  /* 0x00000006050572a4 */ /* 0x000fc6000f8e023f */
[----:B------:R-:W-:Y:S01]  /*4120*/  IMAD R17, R20, UR9, R17 ;  /* 0x0000000914117c24 */ /* 0x000fe2000f8e0211 */
[----:B------:R-:W-:Y:S01]  /*4130*/  ULDC.64 UR8, c[0x0][0x290] ;  /* 0x0000a40000087ab9 */ /* 0x000fe20000000a00 */
[----:B------:R-:W-:Y:S01]  /*4140*/  UISETP.GE.AND UP0, UPT, UR4, UR5, UPT ;  /* 0x000000050400728c */ /* 0x000fe2000bf06270 */
[----:B------:R-:W-:Y:S02]  /*4150*/  IMAD R16, R16, UR8, RZ ;  /* 0x0000000810107c24 */ /* 0x000fe4000f8e02ff */
[----:B------:R-:W-:Y:S02]  /*4160*/  IMAD.IADD R15, R15, 0x1, R17 ;  /* 0x000000010f0f7824 */ /* 0x000fe400078e0211 */
[C---:B------:R-:W-:Y:S02]  /*4170*/  IMAD R27, R23.reuse, UR9, R16 ;  /* 0x00000009171b7c24 */ /* 0x040fe4000f8e0210 */
[----:B------:R-:W-:Y:S01]  /*4180*/  IMAD.WIDE.U32 R16, R23, UR8, R14 ;  /* 0x0000000817107c25 */ /* 0x000fe2000f8e000e */
[----:B------:R-:W-:-:S04]  /*4190*/  ULDC.64 UR8, c[0x0][0x260] ;  /* 0x0000980000087ab9 */ /* 0x000fc80000000a00 */
[----:B------:R-:W-:Y:S02]  /*41a0*/  IADD3 R15, R17, R27, RZ ;  /* 0x0000001b110f7210 */ /* 0x000fe40007ffe0ff */
[----:B------:R-:W-:-:S04]  /*41b0*/  LEA R14, P0, R16, UR8, 0x2 ;  /* 0x00000008100e7c11 */ /* 0x000fc8000f8010ff */
[----:B------:R-:W-:Y:S02]  /*41c0*/  LEA.HI.X R15, R16, UR9, R15, 0x2, P0 ;  /* 0x00000009100f7c11 */ /* 0x000fe400080f140f */
[----:B------:R-:W-:-:S03]  /*41d0*/  PLOP3.LUT P0, PT, PT, PT, UP0, 0x80, 0x0 ;  /* 0x000000000000781c */ /* 0x000fc60003f0f008 */
[----:B------:R0:W-:Y:S10]  /*41e0*/  STG.E desc[UR10][R14.64], R25 ;  /* 0x000000190e007986 */ /* 0x0001f4000c10190a */
[----:B------:R-:W-:Y:S05]  /*41f0*/  @!P0 BRA `(.L_x_732) ;  /* 0xffffffe400c88947 */ /* 0x000fea000383ffff */
[----:B------:R-:W-:Y:S05]  /*4200*/  EXIT ;  /* 0x000000000000794d */ /* 0x000fea0003800000 */
        .weak           $__internal_7_$__cuda_sm20_dblrcp_rn_slowpath_v3
        .type           $__internal_7_$__cuda_sm20_dblrcp_rn_slowpath_v3,@function
        .size           $__internal_7_$__cuda_sm20_dblrcp_rn_slowpath_v3,(.L_x_1779 - $__internal_7_$__cuda_sm20_dblrcp_rn_slowpath_v3)
$__internal_7_$__cuda_sm20_dblrcp_rn_slowpath_v3:
[----:B------:R-:W-:Y:S01]  /*4210*/  MOV R14, R20 ;  /* 0x00000014000e7202 */ /* 0x000fe20000000f00 */
[----:B------:R-:W-:Y:S05]  /*4220*/  BSSY B0, `(.L_x_733) ;  /* 0x0000025000007945 */ /* 0x000fea0003800000 */
[----:B------:R-:W-:-:S14]  /*4230*/  DSETP.GTU.AND P0, PT, |R14|, +INF , PT ;  /* 0x7ff000000e00742a */ /* 0x000fdc0003f0c200 */
        /* <DEDUP_REMOVED lines=23> */
.L_x_736:
        /* <DEDUP_REMOVED lines=10> */
.L_x_734:
[----:B------:R-:W-:Y:S01]  /*4450*/  LOP3.LUT R19, R15, 0x80000, RZ, 0xfc, !PT ;  /* 0x000800000f137812 */ /* 0x000fe200078efcff */
[----:B------:R-:W-:-:S07]  /*4460*/  IMAD.MOV.U32 R18, RZ, RZ, R14 ;  /* 0x000000ffff127224 */ /* 0x000fce00078e000e */
.L_x_735:
[----:B------:R-:W-:Y:S05]  /*4470*/  BSYNC B0 ;  /* 0x0000000000007941 */ /* 0x000fea0003800000 */
.L_x_733:
[----:B------:R-:W-:Y:S01]  /*4480*/  HFMA2.MMA R15, -RZ, RZ, 0, 0 ;  /* 0x00000000ff0f7435 */ /* 0x000fe200000001ff */
[----:B------:R-:W-:-:S05]  /*4490*/  MOV R14, R6 ;  /* 0x00000006000e7202 */ /* 0x000fca0000000f00 */
[----:B------:R-:W-:Y:S05]  /*44a0*/  RET.REL.NODEC R14 `(_ZN2at6native54_GLOBAL__N__aa9a477a_21_UpSampleBilinear2d_cu_607db5e327upsample_gen2d_aa_out_frameIffNS0_18upsample_antialias20BicubicFilterFunctorEEEvT0_S5_NS_27GenericPackedTensorAccessorIKT_Lm4ENS_16DefaultPtrTraitsElEENS6_IS7_Lm4ES9_lEERKT1_) ;  /* 0xffffffb80ed47950 */ /* 0x000fea0003c3ffff */
.L_x_737:
        /* <DEDUP_REMOVED lines=13> */
.L_x_1779:


//--------------------- .text._ZN2at6native54_GLOBAL__N__aa9a477a_21_UpSampleBilinear2d_cu_607db5e327upsample_gen2d_aa_out_frameIddNS0_18upsample_antialias20BicubicFilterFunctorEEEvT0_S5_NS_27GenericPackedTensorAccessorIKT_Lm4ENS_16DefaultPtrTraitsElEENS6_IS7_Lm4ES9_lEERKT1_ --------------------------
	.section	.text._ZN2at6native54_GLOBAL__N__aa9a477a_21_UpSampleBilinear2d_cu_607db5e327upsample_gen2d_aa_out_frameIddNS0_18upsample_antialias20BicubicFilterFunctorEEEvT0_S5_NS_27GenericPackedTensorAccessorIKT_Lm4ENS_16DefaultPtrTraitsElEENS6_IS7_Lm4ES9_lEERKT1_,"ax",@progbits
	.align	128
.text._ZN2at6native54_GLOBAL__N__aa9a477a_21_UpSampleBilinear2d_cu_607db5e327upsample_gen2d_aa_out_frameIddNS0_18upsample_antialias20BicubicFilterFunctorEEEvT0_S5_NS_27GenericPackedTensorAccessorIKT_Lm4ENS_16DefaultPtrTraitsElEENS6_IS7_Lm4ES9_lEERKT1_:
        .type           _ZN2at6native54_GLOBAL__N__aa9a477a_21_UpSampleBilinear2d_cu_607db5e327upsample_gen2d_aa_out_frameIddNS0_18upsample_antialias20BicubicFilterFunctorEEEvT0_S5_NS_27GenericPackedTensorAccessorIKT_Lm4ENS_16DefaultPtrTraitsElEENS6_IS7_Lm4ES9_lEERKT1_,@function
        .size           _ZN2at6native54_GLOBAL__N__aa9a477a_21_UpSampleBilinear2d_cu_607db5e327upsample_gen2d_aa_out_frameIddNS0_18upsample_antialias20BicubicFilterFunctorEEEvT0_S5_NS_27GenericPackedTensorAccessorIKT_Lm4ENS_16DefaultPtrTraitsElEENS6_IS7_Lm4ES9_lEERKT1_,(.L_x_1781 - _ZN2at6native54_GLOBAL__N__aa9a477a_21_UpSampleBilinear2d_cu_607db5e327upsample_gen2d_aa_out_frameIddNS0_18upsample_antialias20BicubicFilterFunctorEEEvT0_S5_NS_27GenericPackedTensorAccessorIKT_Lm4ENS_16DefaultPtrTraitsElEENS6_IS7_Lm4ES9_lEERKT1_)
        .other          _ZN2at6native54_GLOBAL__N__aa9a477a_21_UpSampleBilinear2d_cu_607db5e327upsample_gen2d_aa_out_frameIddNS0_18upsample_antialias20BicubicFilterFunctorEEEvT0_S5_NS_27GenericPackedTensorAccessorIKT_Lm4ENS_16DefaultPtrTraitsElEENS6_IS7_Lm4ES9_lEERKT1_,@"STO_CUDA_ENTRY STV_DEFAULT"
_ZN2at6native54_GLOBAL__N__aa9a477a_21_UpSampleBilinear2d_cu_607db5e327upsample_gen2d_aa_out_frameIddNS0_18upsample_antialias20BicubicFilterFunctorEEEvT0_S5_NS_27GenericPackedTensorAccessorIKT_Lm4ENS_16DefaultPtrTraitsElEENS6_IS7_Lm4ES9_lEERKT1_:
[----:B------:R-:W-:Y:S01]  /*0000*/  LDC R1, c[0x0][0x28] ;  /* 0x00000a00ff017b82 */ /* 0x000fe20000000800 */
[----:B------:R-:W0:Y:S01]  /*0010*/  S2R R5, SR_CTAID.Y ;  /* 0x0000000000057919 */ /* 0x000e220000002600 */
[----:B------:R-:W-:Y:S01]  /*0020*/  ULDC UR6, c[0x0][0x0] ;  /* 0x0000000000067ab9 */ /* 0x000fe20000000800 */
[----:B------:R-:W-:Y:S01]  /*0030*/  ULDC UR4, c[0x0][0x4] ;  /* 0x0000010000047ab9 */ /* 0x000fe20000000800 */
[----:B------:R-:W0:Y:S01]  /*0040*/  S2R R2, SR_TID.Y ;  /* 0x0000000000027919 */ /* 0x000e220000002200 */
[----:B------:R-:W1:Y:S01]  /*0050*/  S2R R3, SR_CTAID.X ;  /* 0x0000000000037919 */ /* 0x000e620000002500 */
[----:B------:R-:W1:Y:S01]  /*0060*/  S2R R0, SR_TID.X ;  /* 0x0000000000007919 */ /* 0x000e620000002100 */
[----:B0-----:R-:W-:Y:S01]  /*0070*/  IMAD R16, R5, UR4, R2 ;  /* 0x0000000405107c24 */ /* 0x001fe2000f8e0202 */
[----:B------:R-:W-:-:S04]  /*0080*/  ULDC UR4, c[0x0][0x280] ;  /* 0x0000a00000047ab9 */ /* 0x000fc80000000800 */
[----:B------:R-:W-:Y:S01]  /*0090*/  ISETP.GE.AND P0, PT, R16, UR4, PT ;  /* 0x0000000410007c0c */ /* 0x000fe2000bf06270 */
[----:B------:R-:W-:Y:S01]  /*00a0*/  ULDC UR4, c[0x0][0x288] ;  /* 0x0000a20000047ab9 */ /* 0x000fe20000000800 */
[----:B-1----:R-:W-:-:S05]  /*00b0*/  IMAD R3, R3, UR6, R0 ;  /* 0x0000000603037c24 */ /* 0x002fca000f8e0200 */
[----:B------:R-:W-:-:S13]  /*00c0*/  ISETP.GE.OR P0, PT, R3, UR4, P0 ;  /* 0x0000000403007c0c */ /* 0x000fda0008706670 */
[----:B------:R-:W-:Y:S05]  /*00d0*/  @P0 EXIT ;  /* 0x000000000000094d */ /* 0x000fea0003800000 */
[----:B------:R-:W0:Y:S01]  /*00e0*/  LDC.64 R8, c[0x0][0x210] ;  /* 0x00008400ff087b82 */ /* 0x000e220000000a00 */
[----:B------:R-:W1:Y:S01]  /*00f0*/  I2F.F64 R18, R16 ;  /* 0x0000001000127312 */ /* 0x000e620000201c00 */
[----:B------:R-:W-:Y:S01]  /*0100*/  UMOV UR4, 0xf0000000 ;  /* 0xf000000000047882 */ /* 0x000fe20000000000 */
[----:B------:R-:W-:Y:S01]  /*0110*/  UMOV UR5, 0x380fffff ;  /* 0x380fffff00057882 */ /* 0x000fe20000000000 */
[----:B------:R-:W-:Y:S01]  /*0120*/  ULDC UR7, c[0x0][0x240] ;  /* 0x0000900000077ab9 */ /* 0x000fe20000000800 */
[----:B------:R-:W-:Y:S01]  /*0130*/  ULDC UR8, c[0x0][0x238] ;  /* 0x00008e0000087ab9 */ /* 0x000fe20000000800 */
[----:B------:R-:W-:Y:S02]  /*0140*/  BSSY B0, `(.L_x_738) ;  /* 0x00001a8000007945 */ /* 0x000fe40003800000 */
        /* <DEDUP_REMOVED lines=10> */
[-CC-:B------:R-:W-:Y:S02]  /*01f0*/  DFMA R6, R18, R8.reuse, -R4.reuse ;  /* 0x000000081206722b */ /* 0x180fe40000000804 */
[----:B------:R-:W-:Y:S02]  /*0200*/  DSETP.GEU.AND P1, PT, |R4|, UR4, PT ;  /* 0x0000000404007e2a */ /* 0x000fe4000bf2e200 */
[----:B------:R-:W-:-:S04]  /*0210*/  DFMA R8, R18, R8, R4 ;  /* 0x000000081208722b */ /* 0x000fc80000000004 */
[----:B------:R-:W-:Y:S02]  /*0220*/  DADD R12, R6, 0.5 ;  /* 0x3fe00000060c7429 */ /* 0x000fe40000000000 */
[----:B------:R-:W-:Y:S02]  /*0230*/  DADD R6, R14, R14 ;  /* 0x000000000e067229 */ /* 0x000fe4000000000e */
[----:B------:R-:W-:Y:S02]  /*0240*/  DADD R16, R8, 0.5 ;  /* 0x3fe0000008107429 */ /* 0x000fe40000000000 */
[----:B------:R1:W2:Y:S02]  /*0250*/  F2I.F64.TRUNC R45, R12 ;  /* 0x0000000c002d7311 */ /* 0x0002a4000030d100 */
[----:B0-----:R-:W-:Y:S01]  /*0260*/  @!P1 FMUL R3, R3, 1.175494350822287508e-38 ;  /* 0x0080000003039820 */ /* 0x001fe20000400000 */
[----:B------:R-:W-:-:S03]  /*0270*/  ISETP.NE.AND P1, PT, R2, RZ, PT ;  /* 0x000000ff0200720c */ /* 0x000fc60003f25270 */
[----:B------:R-:W-:Y:S02]  /*0280*/  FSEL R6, R6, RZ, P0 ;  /* 0x000000ff06067208 */ /* 0x000fe40000000000 */
[----:B------:R-:W-:Y:S01]  /*0290*/  FSEL R7, R7, 2, P0 ;  /* 0x4000000007077808 */ /* 0x000fe20000000000 */
[----:B------:R-:W0:Y:S05]  /*02a0*/  F2I.FTZ.CEIL.NTZ R3, R3 ;  /* 0x0000000300037305 */ /* 0x000e2a000021b100 */
[----:B------:R-:W-:Y:S01]  /*02b0*/  DSETP.GEU.AND P2, PT, |R6|, UR4, PT ;  /* 0x0000000406007e2a */ /* 0x000fe2000bf4e200 */
[----:B------:R-:W3:Y:S01]  /*02c0*/  S2UR UR5, SR_CgaCtaId ;  /* 0x00000000000579c3 */ /* 0x000ee20000008800 */
[CCC-:B-1----:R-:W-:Y:S01]  /*02d0*/  DFMA R12, R10.reuse, R14.reuse, R6.reuse ;  /* 0x0000000e0a0c722b */ /* 0x1c2fe20000000006 */
[----:B------:R-:W1:Y:S01]  /*02e0*/  F2F.F32.F64 R20, R6 ;  /* 0x0000000600147310 */ /* 0x000e620000301000 */
[----:B------:R-:W-:Y:S01]  /*02f0*/  DFMA R8, R10, R14, -R6 ;  /* 0x0000000e0a08722b */ /* 0x000fe20000000806 */
[----:B------:R-:W-:Y:S01]  /*0300*/  UMOV UR4, 0x400 ;  /* 0x0000040000047882 */ /* 0x000fe20000000000 */
[----:B--2---:R-:W-:-:S04]  /*0310*/  VIMNMX R45, RZ, R45, !PT ;  /* 0x0000002dff2d7248 */ /* 0x004fc80007fe0100 */
[----:B------:R-:W-:Y:S01]  /*0320*/  DADD R12, R12, 0.5 ;  /* 0x3fe000000c0c7429 */ /* 0x000fe20000000000 */
[----:B------:R-:W2:Y:S01]  /*0330*/  F2I.F64.TRUNC R17, R16 ;  /* 0x0000001000117311 */ /* 0x000ea2000030d100 */
[----:B------:R-:W-:Y:S01]  /*0340*/  DADD R8, R8, 0.5 ;  /* 0x3fe0000008087429 */ /* 0x000fe20000000000 */
[----:B0-----:R-:W-:Y:S02]  /*0350*/  IMAD.SHL.U32 R5, R3, 0x2, RZ ;  /* 0x0000000203057824 */ /* 0x001fe400078e00ff */
[----:B-1----:R-:W-:-:S04]  /*0360*/  @!P2 FMUL R20, R20, 1.175494350822287508e-38 ;  /* 0x008000001414a820 */ /* 0x002fc80000400000 */
[----:B------:R0:W1:Y:S01]  /*0370*/  F2I.F64.TRUNC R16, R8 ;  /* 0x0000000800107311 */ /* 0x000062000030d100 */
[----:B---3--:R-:W-:Y:S01]  /*0380*/  ULEA UR4, UR5, UR4, 0x18 ;  /* 0x0000000405047291 */ /* 0x008fe2000f8ec03f */
[----:B--2---:R-:W-:-:S06]  /*0390*/  VIMNMX R4, R17, UR8, PT ;  /* 0x0000000811047c48 */ /* 0x004fcc000bfe0100 */
[----:B------:R-:W2:Y:S01]  /*03a0*/  F2I.FTZ.CEIL.NTZ R20, R20 ;  /* 0x0000001400147305 */ /* 0x000ea2000021b100 */
[----:B0-----:R-:W-:Y:S02]  /*03b0*/  VIADD R8, R5, 0x1 ;  /* 0x0000000105087836 */ /* 0x001fe40000000000 */
[----:B------:R-:W-:-:S05]  /*03c0*/  IMAD.IADD R43, R4, 0x1, -R45 ;  /* 0x00000001042b7824 */ /* 0x000fca00078e0a2d */
[----:B------:R1:W0:Y:S01]  /*03d0*/  F2I.F64.TRUNC R13, R12 ;  /* 0x0000000c000d7311 */ /* 0x000222000030d100 */
[----:B--2---:R-:W-:Y:S01]  /*03e0*/  IMAD.SHL.U32 R6, R20, 0x2, RZ ;  /* 0x0000000214067824 */ /* 0x004fe200078e00ff */
[----:B-1----:R-:W-:-:S03]  /*03f0*/  VIMNMX R12, RZ, R16, !PT ;  /* 0x00000010ff0c7248 */ /* 0x002fc60007fe0100 */
[----:B------:R-:W-:-:S04]  /*0400*/  VIADD R7, R6, 0x1 ;  /* 0x0000000106077836 */ /* 0x000fc80000000000 */
[----:B------:R-:W-:Y:S01]  /*0410*/  IMAD R9, R7, UR6, RZ ;  /* 0x0000000607097c24 */ /* 0x000fe2000f8e02ff */
[----:B0-----:R-:W-:Y:S01]  /*0420*/  VIMNMX R3, R13, UR7, PT ;  /* 0x000000070d037c48 */ /* 0x001fe2000bfe0100 */
[----:B------:R-:W-:Y:S02]  /*0430*/  IMAD R7, R7, R0, RZ ;  /* 0x0000000007077224 */ /* 0x000fe400078e02ff */
[----:B------:R-:W-:Y:S02]  /*0440*/  IMAD R8, R8, R2, R9 ;  /* 0x0000000208087224 */ /* 0x000fe400078e0209 */
[----:B------:R-:W-:Y:S01]  /*0450*/  IMAD.IADD R40, R3, 0x1, -R12 ;  /* 0x0000000103287824 */ /* 0x000fe200078e0a0c */
[----:B------:R-:W-:Y:S02]  /*0460*/  LEA R41, R7, UR4, 0x3 ;  /* 0x0000000407297c11 */ /* 0x000fe4000f8e18ff */
[----:B------:R-:W-:Y:S01]  /*0470*/  LEA R38, R8, UR4, 0x3 ;  /* 0x0000000408267c11 */ /* 0x000fe2000f8e18ff */
[----:B------:R-:W-:Y:S06]  /*0480*/  @P1 BRA `(.L_x_739) ;  /* 0x0000001400cc1947 */ /* 0x000fec0003800000 */
[----:B------:R-:W0:Y:S02]  /*0490*/  I2F.F64 R8, R12 ;  /* 0x0000000c00087312 */ /* 0x000e240000201c00 */
[----:B0-----:R-:W-:Y:S01]  /*04a0*/  DFMA R10, -R10, R14, R8 ;  /* 0x0000000e0a0a722b */ /* 0x001fe20000000108 */
[----:B------:R-:W-:Y:S01]  /*04b0*/  MOV R8, 0x0 ;  /* 0x0000000000087802 */ /* 0x000fe20000000f00 */
[----:B------:R-:W-:Y:S01]  /*04c0*/  IMAD.MOV.U32 R9, RZ, RZ, 0x3ff00000 ;  /* 0x3ff00000ff097424 */ /* 0x000fe200078e00ff */
[----:B------:R-:W-:Y:S08]  /*04d0*/  @!P0 BRA `(.L_x_740) ;  /* 0x00000000004c8947 */ /* 0x000ff00003800000 */
        /* <DEDUP_REMOVED lines=11> */
[----:B------:R-:W-:Y:S02]  /*0590*/  ULDC.64 UR6, c[0x0][0x218] ;  /* 0x0000860000067ab9 */ /* 0x000fe40000000a00 */
[----:B------:R-:W-:Y:S02]  /*05a0*/  IMAD.U32 R8, RZ, RZ, UR6 ;  /* 0x00000006ff087e24 */ /* 0x000fe4000f8e00ff */
[----:B------:R-:W-:Y:S01]  /*05b0*/  VIADD R16, R2, 0xfff00000 ;  /* 0xfff0000002107836 */ /* 0x000fe20000000000 */
[----:B------:R-:W-:Y:S01]  /*05c0*/  MOV R2, 0x5f0 ;  /* 0x000005f000027802 */ /* 0x000fe20000000f00 */
[----:B------:R-:W-:-:S07]  /*05d0*/  IMAD.U32 R9, RZ, RZ, UR7 ;  /* 0x00000007ff097e24 */ /* 0x000fce000f8e00ff */
[----:B------:R-:W-:Y:S05]  /*05e0*/  CALL.REL.NOINC `($__internal_8_$__cuda_sm20_dblrcp_rn_slowpath_v3) ;  /* 0x0000004800907944 */ /* 0x000fea0003c00000 */
[----:B------:R-:W-:Y:S01]  /*05f0*/  IMAD.MOV.U32 R8, RZ, RZ, R14 ;  /* 0x000000ffff087224 */ /* 0x000fe200078e000e */
[----:B------:R-:W-:-:S07]  /*0600*/  MOV R9, R15 ;  /* 0x0000000f00097202 */ /* 0x000fce0000000f00 */
.L_x_740:
        /* <DEDUP_REMOVED lines=12> */
[----:B------:R-:W-:Y:S01]  /*06d0*/  VIADD R13, R6, 0x1 ;  /* 0x00000001060d7836 */ /* 0x000fe20000000000 */
[----:B------:R-:W-:Y:S01]  /*06e0*/  CS2R R20, SRZ ;  /* 0x0000000000147805 */ /* 0x000fe2000001ff00 */
[----:B------:R-:W-:Y:S02]  /*06f0*/  IMAD.MOV.U32 R2, RZ, RZ, RZ ;  /* 0x000000ffff027224 */ /* 0x000fe400078e00ff */
[----:B------:R-:W-:Y:S02]  /*0700*/  IMAD R13, R13, R0, RZ ;  /* 0x000000000d0d7224 */ /* 0x000fe400078e02ff */
[----:B------:R-:W-:-:S03]  /*0710*/  IMAD.IADD R0, R40, 0x1, -R7 ;  /* 0x0000000128007824 */ /* 0x000fc600078e0a07 */
[----:B------:R-:W-:-:S05]  /*0720*/  LEA R41, R13, UR4, 0x3 ;  /* 0x000000040d297c11 */ /* 0x000fca000f8e18ff */
[----:B------:R-:W-:-:S07]  /*0730*/  IMAD.MOV.U32 R13, RZ, RZ, R41 ;  /* 0x000000ffff0d7224 */ /* 0x000fce00078e0029 */
.L_x_757:
        /* <DEDUP_REMOVED lines=19> */
.L_x_746:
[----:B------:R-:W-:Y:S01]  /*0870*/  IMAD.MOV.U32 R16, RZ, RZ, 0x0 ;  /* 0x00000000ff107424 */ /* 0x000fe200078e00ff */
[----:B------:R-:W-:-:S06]  /*0880*/  MOV R17, 0x3ff80000 ;  /* 0x3ff8000000117802 */ /* 0x000fcc0000000f00 */
[----:B------:R-:W-:-:S08]  /*0890*/  DFMA R16, R14, R16, -2.5 ;  /* 0xc00400000e10742b */ /* 0x000fd00000000010 */
[----:B------:R-:W-:-:S08]  /*08a0*/  DMUL R16, R14, R16 ;  /* 0x000000100e107228 */ /* 0x000fd00000000000 */
[----:B------:R-:W-:-:S11]  /*08b0*/  DFMA R16, R14, R16, 1 ;  /* 0x3ff000000e10742b */ /* 0x000fd60000000010 */
.L_x_747:
[----:B------:R-:W-:Y:S05]  /*08c0*/  BSYNC B3 ;  /* 0x0000000000037941 */ /* 0x000fea0003800000 */
.L_x_745:
        /* <DEDUP_REMOVED lines=22> */
.L_x_749:
[----:B------:R-:W-:Y:S02]  /*0a30*/  IMAD.MOV.U32 R16, RZ, RZ, 0x0 ;  /* 0x00000000ff107424 */ /* 0x000fe400078e00ff */
[----:B------:R-:W-:-:S06]  /*0a40*/  IMAD.MOV.U32 R17, RZ, RZ, 0x3ff80000 ;  /* 0x3ff80000ff117424 */ /* 0x000fcc00078e00ff */
[----:B------:R-:W-:-:S08]  /*0a50*/  DFMA R16, R14, R16, -2.5 ;  /* 0xc00400000e10742b */ /* 0x000fd00000000010 */
[----:B------:R-:W-:-:S08]  /*0a60*/  DMUL R16, R14, R16 ;  /* 0x000000100e107228 */ /* 0x000fd00000000000 */
[----:B------:R-:W-:-:S11]  /*0a70*/  DFMA R16, R14, R16, 1 ;  /* 0x3ff000000e10742b */ /* 0x000fd60000000010 */
.L_x_750:
[----:B------:R-:W-:Y:S05]  /*0a80*/  BSYNC B3 ;  /* 0x0000000000037941 */ /* 0x000fea0003800000 */
.L_x_748:
        /* <DEDUP_REMOVED lines=22> */
.L_x_752:
[----:B------:R-:W-:Y:S02]  /*0bf0*/  IMAD.MOV.U32 R16, RZ, RZ, 0x0 ;  /* 0x00000000ff107424 */ /* 0x000fe400078e00ff */
[----:B------:R-:W-:-:S06]  /*0c00*/  IMAD.MOV.U32 R17, RZ, RZ, 0x3ff80000 ;  /* 0x3ff80000ff117424 */ /* 0x000fcc00078e00ff */
[----:B------:R-:W-:-:S08]  /*0c10*/  DFMA R16, R14, R16, -2.5 ;  /* 0xc00400000e10742b */ /* 0x000fd00000000010 */
[----:B------:R-:W-:-:S08]  /*0c20*/  DMUL R16, R14, R16 ;  /* 0x000000100e107228 */ /* 0x000fd00000000000 */
[----:B------:R-:W-:-:S11]  /*0c30*/  DFMA R16, R14, R16, 1 ;  /* 0x3ff000000e10742b */ /* 0x000fd60000000010 */
.L_x_753:
[----:B------:R-:W-:Y:S05]  /*0c40*/  BSYNC B3 ;  /* 0x0000000000037941 */ /* 0x000fea0003800000 */
.L_x_751:
[----:B------:R-:W-:Y:S01]  /*0c50*/  IADD3 R24, R2, 0x3, RZ ;  /* 0x0000000302187810 */ /* 0x000fe20007ffe0ff */
        /* <DEDUP_REMOVED lines=21> */
.L_x_755:
[----:B------:R-:W-:Y:S02]  /*0db0*/  IMAD.MOV.U32 R16, RZ, RZ, 0x0 ;  /* 0x00000000ff107424 */ /* 0x000fe400078e00ff */
[----:B------:R-:W-:-:S06]  /*0dc0*/  IMAD.MOV.U32 R17, RZ, RZ, 0x3ff80000 ;  /* 0x3ff80000ff117424 */ /* 0x000fcc00078e00ff */
[----:B------:R-:W-:-:S08]  /*0dd0*/  DFMA R16, R14, R16, -2.5 ;  /* 0xc00400000e10742b */ /* 0x000fd00000000010 */
[----:B------:R-:W-:-:S08]  /*0de0*/  DMUL R16, R14, R16 ;  /* 0x000000100e107228 */ /* 0x000fd00000000000 */
[----:B------:R-:W-:-:S11]  /*0df0*/  DFMA R16, R14, R16, 1 ;  /* 0x3ff000000e10742b */ /* 0x000fd60000000010 */
.L_x_756:
[----:B------:R-:W-:Y:S05]  /*0e00*/  BSYNC B3 ;  /* 0x0000000000037941 */ /* 0x000fea0003800000 */
.L_x_754:
[----:B------:R-:W-:Y:S01]  /*0e10*/  VIADD R0, R0, 0xfffffffc ;  /* 0xfffffffc00007836 */ /* 0x000fe20000000000 */
[----:B------:R-:W-:Y:S01]  /*0e20*/  DADD R20, R20, R16 ;  /* 0x0000000014147229 */ /* 0x000fe20000000010 */
[----:B------:R-:W-:Y:S01]  /*0e30*/  VIADD R14, R13, 0x20 ;  /* 0x000000200d0e7836 */ /* 0x000fe20000000000 */
[----:B------:R0:W-:Y:S01]  /*0e40*/  STS.64 [R13+0x18], R16 ;  /* 0x000018100d007388 */ /* 0x0001e20000000a00 */
[----:B------:R-:W-:Y:S01]  /*0e50*/  VIADD R2, R2, 0x4 ;  /* 0x0000000402027836 */ /* 0x000fe20000000000 */
[----:B------:R-:W-:Y:S01]  /*0e60*/  ISETP.NE.AND P1, PT, R0, RZ, PT ;  /* 0x000000ff0000720c */ /* 0x000fe20003f25270 */
[----:B0-----:R-:W-:-:S12]  /*0e70*/  IMAD.MOV.U32 R13, RZ, RZ, R14 ;  /* 0x000000ffff0d7224 */ /* 0x001fd800078e000e */
[----:B------:R-:W-:Y:S05]  /*0e80*/  @P1 BRA `(.L_x_757) ;  /* 0xfffffff8002c1947 */ /* 0x000fea000383ffff */
.L_x_744:
[----:B------:R-:W-:Y:S05]  /*0e90*/  BSYNC B2 ;  /* 0x0000000000027941 */ /* 0x000fea0003800000 */
.L_x_743:
[----:B------:R-:W-:-:S13]  /*0ea0*/  ISETP.NE.AND P1, PT, R7, RZ, PT ;  /* 0x000000ff0700720c */ /* 0x000fda0003f25270 */
[----:B------:R-:W-:Y:S05]  /*0eb0*/  @!P1 BRA `(.L_x_742) ;  /* 0x0000000000809947 */ /* 0x000fea0003800000 */
.L_x_761:
        /* <DEDUP_REMOVED lines=19> */
.L_x_759:
[----:B------:R-:W-:Y:S01]  /*0ff0*/  MOV R16, 0x0 ;  /* 0x0000000000107802 */ /* 0x000fe20000000f00 */
[----:B------:R-:W-:-:S06]  /*1000*/  IMAD.MOV.U32 R17, RZ, RZ, 0x3ff80000 ;  /* 0x3ff80000ff117424 */ /* 0x000fcc00078e00ff */
[----:B------:R-:W-:-:S08]  /*1010*/  DFMA R16, R14, R16, -2.5 ;  /* 0xc00400000e10742b */ /* 0x000fd00000000010 */
[----:B------:R-:W-:-:S08]  /*1020*/  DMUL R16, R14, R16 ;  /* 0x000000100e107228 */ /* 0x000fd00000000000 */
[----:B------:R-:W-:-:S11]  /*1030*/  DFMA R16, R14, R16, 1 ;  /* 0x3ff000000e10742b */ /* 0x000fd60000000010 */
.L_x_760:
[----:B------:R-:W-:Y:S05]  /*1040*/  BSYNC B2 ;  /* 0x0000000000027941 */ /* 0x000fea0003800000 */
.L_x_758:
[C---:B------:R-:W-:Y:S01]  /*1050*/  IMAD R13, R2.reuse, 0x8, R41 ;  /* 0x00000008020d7824 */ /* 0x040fe200078e0229 */
[----:B------:R-:W-:Y:S01]  /*1060*/  DADD R20, R16, R20 ;  /* 0x0000000010147229 */ /* 0x000fe20000000014 */
[----:B------:R-:W-:Y:S02]  /*1070*/  VIADD R7, R7, 0xffffffff ;  /* 0xffffffff07077836 */ /* 0x000fe40000000000 */
[----:B------:R-:W-:Y:S01]  /*1080*/  VIADD R2, R2, 0x1 ;  /* 0x0000000102027836 */ /* 0x000fe20000000000 */
[----:B------:R0:W-:Y:S02]  /*1090*/  STS.64 [R13], R16 ;  /* 0x000000100d007388 */ /* 0x0001e40000000a00 */
[----:B------:R-:W-:-:S13]  /*10a0*/  ISETP.NE.AND P1, PT, R7, RZ, PT ;  /* 0x000000ff0700720c */ /* 0x000fda0003f25270 */
[----:B0-----:R-:W-:Y:S05]  /*10b0*/  @P1 BRA `(.L_x_761) ;  /* 0xfffffffc00801947 */ /* 0x001fea000383ffff */
.L_x_742:
[----:B------:R-:W-:Y:S05]  /*10c0*/  BSYNC B1 ;  /* 0x0000000000017941 */ /* 0x000fea0003800000 */
.L_x_741:
[----:B------:R-:W-:Y:S01]  /*10d0*/  BSSY B2, `(.L_x_762) ;  /* 0x0000095000027945 */ /* 0x000fe20003800000 */
[----:B------:R-:W-:-:S03]  /*10e0*/  IMAD.MOV.U32 R7, RZ, RZ, RZ ;  /* 0x000000ffff077224 */ /* 0x000fc600078e00ff */
        /* <DEDUP_REMOVED lines=8> */
[----:B------:R-:W-:Y:S01]  /*1170*/  IADD3 R29, R40, -R13, RZ ;  /* 0x8000000d281d7210 */ /* 0x000fe20007ffe0ff */
[----:B------:R-:W-:-:S07]  /*1180*/  IMAD.MOV.U32 R7, RZ, RZ, RZ ;  /* 0x000000ffff077224 */ /* 0x000fce00078e00ff */
.L_x_776:
[----:B------:R-:W-:Y:S01]  /*1190*/  DSETP.NEU.AND P0, PT, R20, RZ, PT ;  /* 0x000000ff1400722a */ /* 0x000fe20003f0d000 */
[----:B------:R-:W-:Y:S01]  /*11a0*/  VIADD R29, R29, 0xfffffffc ;  /* 0xfffffffc1d1d7836 */ /* 0x000fe20000000000 */
[----:B------:R-:W-:Y:S04]  /*11b0*/  BSSY B4, `(.L_x_766) ;  /* 0x0000060000047945 */ /* 0x000fe80003800000 */
[----:B------:R-:W-:-:S08]  /*11c0*/  ISETP.NE.AND P1, PT, R29, RZ, PT ;  /* 0x000000ff1d00720c */ /* 0x000fd00003f25270 */
[----:B0-----:R-:W-:Y:S05]  /*11d0*/  @!P0 BRA `(.L_x_767) ;  /* 0x0000000400748947 */ /* 0x001fea0003800000 */
[----:B------:R-:W0:Y:S01]  /*11e0*/  MUFU.RCP64H R9, R21 ;  /* 0x0000001500097308 */ /* 0x000e220000001800 */
[----:B------:R-:W-:Y:S01]  /*11f0*/  IMAD.MOV.U32 R8, RZ, RZ, 0x1 ;  /* 0x00000001ff087424 */ /* 0x000fe200078e00ff */
[----:B------:R-:W-:Y:S01]  /*1200*/  BSSY B5, `(.L_x_768) ;  /* 0x0000013000057945 */ /* 0x000fe20003800000 */
[----:B------:R-:W-:-:S05]  /*1210*/  IMAD R30, R7, 0x8, R41 ;  /* 0x00000008071e7824 */ /* 0x000fca00078e0229 */
[----:B------:R-:W1:Y:S01]  /*1220*/  LDS.64 R14, [R30] ;  /* 0x000000001e0e7984 */ /* 0x000e620000000a00 */
        /* <DEDUP_REMOVED lines=15> */
[----:B------:R-:W-:Y:S05]  /*1320*/  CALL.REL.NOINC `($__internal_9_$__cuda_sm20_div_rn_f64_full) ;  /* 0x0000003c00e07944 */ /* 0x000fea0003c00000 */
.L_x_769:
[----:B------:R-:W-:Y:S05]  /*1330*/  BSYNC B5 ;  /* 0x0000000000057941 */ /* 0x000fea0003800000 */
.L_x_768:
[----:B------:R-:W0:Y:S01]  /*1340*/  MUFU.RCP64H R9, R21 ;  /* 0x0000001500097308 */ /* 0x000e220000001800 */
[----:B------:R-:W-:Y:S01]  /*1350*/  MOV R8, 0x1 ;  /* 0x0000000100087802 */ /* 0x000fe20000000f00 */
        /* <DEDUP_REMOVED lines=18> */
[----:B------:R-:W-:Y:S05]  /*1480*/  CALL.REL.NOINC `($__internal_9_$__cuda_sm20_div_rn_f64_full) ;  /* 0x0000003c00887944 */ /* 0x000fea0003c00000 */
[----:B------:R-:W-:Y:S02]  /*1490*/  IMAD.MOV.U32 R8, RZ, RZ, R10 ;  /* 0x000000ffff087224 */ /* 0x000fe400078e000a */
[----:B------:R-:W-:-:S07]  /*14a0*/  IMAD.MOV.U32 R9, RZ, RZ, R11 ;  /* 0x000000ffff097224 */ /* 0x000fce00078e000b */
.L_x_771:
[----:B------:R-:W-:Y:S05]  /*14b0*/  BSYNC B5 ;  /* 0x0000000000057941 */ /* 0x000fea0003800000 */
.L_x_770:
        /* <DEDUP_REMOVED lines=20> */
[----:B------:R-:W-:Y:S05]  /*1600*/  CALL.REL.NOINC `($__internal_9_$__cuda_sm20_div_rn_f64_full) ;  /* 0x0000003c00287944 */ /* 0x000fea0003c00000 */
.L_x_773:
[----:B------:R-:W-:Y:S05]  /*1610*/  BSYNC B5 ;  /* 0x0000000000057941 */ /* 0x000fea0003800000 */
.L_x_772:
        /* <DEDUP_REMOVED lines=23> */
.L_x_775:
[----:B------:R-:W-:Y:S05]  /*1790*/  BSYNC B5 ;  /* 0x0000000000057941 */ /* 0x000fea0003800000 */
.L_x_774:
[----:B------:R0:W-:Y:S02]  /*17a0*/  STS.64 [R30+0x18], R8 ;  /* 0x000018081e007388 */ /* 0x0001e40000000a00 */
.L_x_767:
[----:B------:R-:W-:Y:S05]  /*17b0*/  BSYNC B4 ;  /* 0x0000000000047941 */ /* 0x000fea0003800000 */
.L_x_766:
[----:B------:R-:W-:Y:S01]  /*17c0*/  VIADD R7, R7, 0x4 ;  /* 0x0000000407077836 */ /* 0x000fe20000000000 */
[----:B------:R-:W-:Y:S06]  /*17d0*/  @P1 BRA `(.L_x_776) ;  /* 0xfffffff8006c1947 */ /* 0x000fec000383ffff */
.L_x_765:
[----:B------:R-:W-:Y:S05]  /*17e0*/  BSYNC B3 ;  /* 0x0000000000037941 */ /* 0x000fea0003800000 */
.L_x_764:
[----:B------:R-:W-:-:S13]  /*17f0*/  ISETP.NE.AND P0, PT, R13, RZ, PT ;  /* 0x000000ff0d00720c */ /* 0x000fda0003f05270 */
[----:B------:R-:W-:Y:S05]  /*1800*/  @!P0 BRA `(.L_x_763) ;  /* 0x0000000000848947 */ /* 0x000fea0003800000 */
.L_x_781:
[----:B------:R-:W-:Y:S01]  /*1810*/  DSETP.NEU.AND P0, PT, R20, RZ, PT ;  /* 0x000000ff1400722a */ /* 0x000fe20003f0d000 */
[----:B------:R-:W-:-:S13]  /*1820*/  BSSY B3, `(.L_x_777) ;  /* 0x000001b000037945 */ /* 0x000fda0003800000 */
[----:B-1----:R-:W-:Y:S05]  /*1830*/  @!P0 BRA `(.L_x_778) ;  /* 0x0000000000648947 */ /* 0x002fea0003800000 */
[----:B0-----:R-:W0:Y:S01]  /*1840*/  MUFU.RCP64H R9, R21 ;  /* 0x0000001500097308 */ /* 0x001e220000001800 */
[----:B------:R-:W-:Y:S01]  /*1850*/  IMAD.MOV.U32 R8, RZ, RZ, 0x1 ;  /* 0x00000001ff087424 */ /* 0x000fe200078e00ff */
[----:B------:R-:W-:Y:S01]  /*1860*/  LEA R29, R7, R41, 0x3 ;  /* 0x00000029071d7211 */ /* 0x000fe200078e18ff */
[----:B------:R-:W-:Y:S04]  /*1870*/  BSSY B4, `(.L_x_779) ;  /* 0x0000014000047945 */ /* 0x000fe80003800000 */
        /* <DEDUP_REMOVED lines=17> */
[----:B------:R-:W-:Y:S02]  /*1990*/  IMAD.MOV.U32 R8, RZ, RZ, R10 ;  /* 0x000000ffff087224 */ /* 0x000fe400078e000a */
[----:B------:R-:W-:-:S07]  /*19a0*/  IMAD.MOV.U32 R9, RZ, RZ, R11 ;  /* 0x000000ffff097224 */ /* 0x000fce00078e000b */
.L_x_780:
[----:B------:R-:W-:Y:S05]  /*19b0*/  BSYNC B4 ;  /* 0x0000000000047941 */ /* 0x000fea0003800000 */
.L_x_779:
[----:B------:R1:W-:Y:S02]  /*19c0*/  STS.64 [R29], R8 ;  /* 0x000000081d007388 */ /* 0x0003e40000000a00 */
.L_x_778:
[----:B------:R-:W-:Y:S05]  /*19d0*/  BSYNC B3 ;  /* 0x0000000000037941 */ /* 0x000fea0003800000 */
.L_x_777:
[----:B------:R-:W-:Y:S01]  /*19e0*/  VIADD R13, R13, 0xffffffff ;  /* 0xffffffff0d0d7836 */ /* 0x000fe20000000000 */
[----:B------:R-:W-:-:S04]  /*19f0*/  IADD3 R7, R7, 0x1, RZ ;  /* 0x0000000107077810 */ /* 0x000fc80007ffe0ff */
[----:B------:R-:W-:-:S13]  /*1a00*/  ISETP.NE.AND P0, PT, R13, RZ, PT ;  /* 0x000000ff0d00720c */ /* 0x000fda0003f05270 */
[----:B------:R-:W-:Y:S05]  /*1a10*/  @P0 BRA `(.L_x_781) ;  /* 0xfffffffc007c0947 */ /* 0x000fea000383ffff */
.L_x_763:
[----:B------:R-:W-:Y:S05]  /*1a20*/  BSYNC B2 ;  /* 0x0000000000027941 */ /* 0x000fea0003800000 */
.L_x_762:
[----:B------:R-:W-:-:S13]  /*1a30*/  ISETP.GE.AND P0, PT, R6, R7, PT ;  /* 0x000000070600720c */ /* 0x000fda0003f06270 */
[----:B------:R-:W-:Y:S05]  /*1a40*/  @!P0 BRA `(.L_x_739) ;  /* 0x00000000005c8947 */ /* 0x000fea0003800000 */
[----:B------:R-:W-:Y:S01]  /*1a50*/  IADD3 R0, -R7, 0x1, R6 ;  /* 0x0000000107007810 */ /* 0x000fe20007ffe106 */
[----:B------:R-:W-:Y:S01]  /*1a60*/  IMAD.IADD R2, R6, 0x1, -R7 ;  /* 0x0000000106027824 */ /* 0x000fe200078e0a07 */
[----:B------:R-:W-:Y:S02]  /*1a70*/  BSSY B1, `(.L_x_782) ;  /* 0x000000a000017945 */ /* 0x000fe40003800000 */
[----:B------:R-:W-:Y:S02]  /*1a80*/  LOP3.LUT P0, R0, R0, 0x3, RZ, 0xc0, !PT ;  /* 0x0000000300007812 */ /* 0x000fe4000780c0ff */
[----:B------:R-:W-:-:S11]  /*1a90*/  ISETP.GE.U32.AND P1, PT, R2, 0x3, PT ;  /* 0x000000030200780c */ /* 0x000fd60003f26070 */
[----:B------:R-:W-:Y:S05]  /*1aa0*/  @!P0 BRA `(.L_x_783) ;  /* 0x0000000000188947 */ /* 0x000fea0003800000 */
.L_x_784:
[C---:B------:R-:W-:Y:S02]  /*1ab0*/  IMAD R2, R7.reuse, 0x8, R41 ;  /* 0x0000000807027824 */ /* 0x040fe400078e0229 */
[----:B------:R-:W-:Y:S02]  /*1ac0*/  VIADD R0, R0, 0xffffffff ;  /* 0xffffffff00007836 */ /* 0x000fe40000000000 */
[----:B------:R-:W-:Y:S01]  /*1ad0*/  VIADD R7, R7, 0x1 ;  /* 0x0000000107077836 */ /* 0x000fe20000000000 */
[----:B------:R2:W-:Y:S02]  /*1ae0*/  STS.64 [R2], RZ ;  /* 0x000000ff02007388 */ /* 0x0005e40000000a00 */
[----:B------:R-:W-:-:S13]  /*1af0*/  ISETP.NE.AND P0, PT, R0, RZ, PT ;  /* 0x000000ff0000720c */ /* 0x000fda0003f05270 */
[----:B--2---:R-:W-:Y:S05]  /*1b00*/  @P0 BRA `(.L_x_784) ;  /* 0xfffffffc00e80947 */ /* 0x004fea000383ffff */
.L_x_783:
[----:B------:R-:W-:Y:S05]  /*1b10*/  BSYNC B1 ;  /* 0x0000000000017941 */ /* 0x000fea0003800000 */
.L_x_782:
[----:B------:R-:W-:Y:S05]  /*1b20*/  @!P1 BRA `(.L_x_739) ;  /* 0x0000000000249947 */ /* 0x000fea0003800000 */
.L_x_785:
[C---:B--2---:R-:W-:Y:S02]  /*1b30*/  IMAD R0, R7.reuse, 0x8, R41 ;  /* 0x0000000807007824 */ /* 0x044fe400078e0229 */
[C---:B01----:R-:W-:Y:S01]  /*1b40*/  VIADD R9, R7.reuse, 0x3 ;  /* 0x0000000307097836 */ /* 0x043fe20000000000 */
[----:B------:R-:W-:Y:S02]  /*1b50*/  IADD3 R7, R7, 0x4, RZ ;  /* 0x0000000407077810 */ /* 0x000fe40007ffe0ff */
[----:B------:R2:W-:Y:S02]  /*1b60*/  STS.64 [R0], RZ ;  /* 0x000000ff00007388 */ /* 0x0005e40000000a00 */
[----:B------:R-:W-:Y:S02]  /*1b70*/  ISETP.GE.AND P0, PT, R9, R6, PT ;  /* 0x000000060900720c */ /* 0x000fe40003f06270 */
[----:B------:R2:W-:Y:S04]  /*1b80*/  STS.64 [R0+0x8], RZ ;  /* 0x000008ff00007388 */ /* 0x0005e80000000a00 */
[----:B------:R2:W-:Y:S04]  /*1b90*/  STS.64 [R0+0x10], RZ ;  /* 0x000010ff00007388 */ /* 0x0005e80000000a00 */
[----:B------:R2:W-:Y:S03]  /*1ba0*/  STS.64 [R0+0x18], RZ ;  /* 0x000018ff00007388 */ /* 0x0005e60000000a00 */
[----:B------:R-:W-:Y:S05]  /*1bb0*/  @!P0 BRA `(.L_x_785) ;  /* 0xfffffffc00dc8947 */ /* 0x000fea000383ffff */
.L_x_739:
[----:B------:R-:W-:Y:S05]  /*1bc0*/  BSYNC B0 ;  /* 0x0000000000007941 */ /* 0x000fea0003800000 */
.L_x_738:
[----:B--2---:R-:W2:Y:S01]  /*1bd0*/  S2R R0, SR_TID.X ;  /* 0x0000000000007919 */ /* 0x004ea20000002100 */
[----:B------:R-:W-:Y:S01]  /*1be0*/  BSSY B0, `(.L_x_786) ;  /* 0x000017f000007945 */ /* 0x000fe20003800000 */
[----:B--2---:R-:W-:-:S13]  /*1bf0*/  ISETP.NE.AND P0, PT, R0, RZ, PT ;  /* 0x000000ff0000720c */ /* 0x004fda0003f05270 */
[----:B------:R-:W-:Y:S05]  /*1c00*/  @P0 BRA `(.L_x_787) ;  /* 0x0000001400f00947 */ /* 0x000fea0003800000 */
[----:B------:R-:W2:Y:S01]  /*1c10*/  LDC.64 R16, c[0x0][0x210] ;  /* 0x00008400ff107b82 */ /* 0x000ea20000000a00 */
[----:B------:R-:W3:Y:S01]  /*1c20*/  I2F.F64 R10, R45 ;  /* 0x0000002d000a7312 */ /* 0x000ee20000201c00 */
[----:B01----:R-:W-:Y:S02]  /*1c30*/  IMAD.MOV.U32 R8, RZ, RZ, 0x0 ;  /* 0x00000000ff087424 */ /* 0x003fe400078e00ff */
[----:B------:R-:W-:Y:S01]  /*1c40*/  IMAD.MOV.U32 R9, RZ, RZ, 0x3ff00000 ;  /* 0x3ff00000ff097424 */ /* 0x000fe200078e00ff */
[----:B--2---:R-:W-:Y:S02]  /*1c50*/  DSETP.GE.AND P0, PT, R16, 1, PT ;  /* 0x3ff000001000742a */ /* 0x004fe40003f06000 */
[----:B---3--:R-:W-:-:S12]  /*1c60*/  DFMA R10, -R18, R16, R10 ;  /* 0x00000010120a722b */ /* 0x008fd8000000010a */
        /* <DEDUP_REMOVED lines=17> */
[----:B------:R-:W-:Y:S05]  /*1d80*/  CALL.REL.NOINC `($__internal_8_$__cuda_sm20_dblrcp_rn_slowpath_v3) ;  /* 0x0000003000a87944 */ /* 0x000fea0003c00000 */
[----:B------:R-:W-:Y:S01]  /*1d90*/  MOV R8, R14 ;  /* 0x0000000e00087202 */ /* 0x000fe20000000f00 */
[----:B------:R-:W-:-:S07]  /*1da0*/  IMAD.MOV.U32 R9, RZ, RZ, R15 ;  /* 0x000000ffff097224 */ /* 0x000fce00078e000f */
.L_x_788:
        /* <DEDUP_REMOVED lines=21> */
[----:B0-----:R-:W-:Y:S01]  /*1f00*/  IMAD R2, R13, R7, R2 ;  /* 0x000000070d027224 */ /* 0x001fe200078e0202 */
[----:B------:R-:W-:-:S03]  /*1f10*/  HFMA2.MMA R7, -RZ, RZ, 0, 0 ;  /* 0x00000000ff077435 */ /* 0x000fc600000001ff */
[----:B------:R-:W-:Y:S02]  /*1f20*/  IMAD.SHL.U32 R13, R2, 0x2, RZ ;  /* 0x00000002020d7824 */ /* 0x000fe400078e00ff */
[----:B------:R-:W-:-:S03]  /*1f30*/  IMAD.IADD R2, R43, 0x1, -R0 ;  /* 0x000000012b027824 */ /* 0x000fc600078e0a00 */
[----:B------:R-:W-:-:S07]  /*1f40*/  LEA R13, R13, UR4, 0x2 ;  /* 0x000000040d0d7c11 */ /* 0x000fce000f8e10ff */
.L_x_805:
        /* <DEDUP_REMOVED lines=19> */
.L_x_794:
[----:B------:R-:W-:Y:S02]  /*2080*/  IMAD.MOV.U32 R16, RZ, RZ, 0x0 ;  /* 0x00000000ff107424 */ /* 0x000fe400078e00ff */
[----:B------:R-:W-:-:S06]  /*2090*/  IMAD.MOV.U32 R17, RZ, RZ, 0x3ff80000 ;  /* 0x3ff80000ff117424 */ /* 0x000fcc00078e00ff */
[----:B------:R-:W-:-:S08]  /*20a0*/  DFMA R16, R14, R16, -2.5 ;  /* 0xc00400000e10742b */ /* 0x000fd00000000010 */
[----:B------:R-:W-:-:S08]  /*20b0*/  DMUL R16, R14, R16 ;  /* 0x000000100e107228 */ /* 0x000fd00000000000 */
[----:B------:R-:W-:-:S11]  /*20c0*/  DFMA R16, R14, R16, 1 ;  /* 0x3ff000000e10742b */ /* 0x000fd60000000010 */
.L_x_795:
[----:B------:R-:W-:Y:S05]  /*20d0*/  BSYNC B3 ;  /* 0x0000000000037941 */ /* 0x000fea0003800000 */
.L_x_793:
        /* <DEDUP_REMOVED lines=22> */
.L_x_797:
[----:B------:R-:W-:Y:S02]  /*2240*/  IMAD.MOV.U32 R16, RZ, RZ, 0x0 ;  /* 0x00000000ff107424 */ /* 0x000fe400078e00ff */
[----:B------:R-:W-:-:S06]  /*2250*/  IMAD.MOV.U32 R17, RZ, RZ, 0x3ff80000 ;  /* 0x3ff80000ff117424 */ /* 0x000fcc00078e00ff */
[----:B------:R-:W-:-:S08]  /*2260*/  DFMA R16, R14, R16, -2.5 ;  /* 0xc00400000e10742b */ /* 0x000fd00000000010 */
[----:B------:R-:W-:-:S08]  /*2270*/  DMUL R16, R14, R16 ;  /* 0x000000100e107228 */ /* 0x000fd00000000000 */
[----:B------:R-:W-:-:S11]  /*2280*/  DFMA R16, R14, R16, 1 ;  /* 0x3ff000000e10742b */ /* 0x000fd60000000010 */
.L_x_798:
[----:B------:R-:W-:Y:S05]  /*2290*/  BSYNC B3 ;  /* 0x0000000000037941 */ /* 0x000fea0003800000 */
.L_x_796:
        /* <DEDUP_REMOVED lines=22> */
.L_x_800:
[----:B------:R-:W-:Y:S01]  /*2400*/  MOV R16, 0x0 ;  /* 0x0000000000107802 */ /* 0x000fe20000000f00 */
[----:B------:R-:W-:-:S06]  /*2410*/  IMAD.MOV.U32 R17, RZ, RZ, 0x3ff80000 ;  /* 0x3ff80000ff117424 */ /* 0x000fcc00078e00ff */
[----:B------:R-:W-:-:S08]  /*2420*/  DFMA R16, R14, R16, -2.5 ;  /* 0xc00400000e10742b */ /* 0x000fd00000000010 */
[----:B------:R-:W-:-:S08]  /*2430*/  DMUL R16, R14, R16 ;  /* 0x000000100e107228 */ /* 0x000fd00000000000 */
[----:B------:R-:W-:-:S11]  /*2440*/  DFMA R16, R14, R16, 1 ;  /* 0x3ff000000e10742b */ /* 0x000fd60000000010 */
.L_x_801:
[----:B------:R-:W-:Y:S05]  /*2450*/  BSYNC B3 ;  /* 0x0000000000037941 */ /* 0x000fea0003800000 */
.L_x_799:
        /* <DEDUP_REMOVED lines=22> */
.L_x_803:
[----:B------:R-:W-:Y:S02]  /*25c0*/  IMAD.MOV.U32 R16, RZ, RZ, 0x0 ;  /* 0x00000000ff107424 */ /* 0x000fe400078e00ff */
[----:B------:R-:W-:-:S06]  /*25d0*/  IMAD.MOV.U32 R17, RZ, RZ, 0x3ff80000 ;  /* 0x3ff80000ff117424 */ /* 0x000fcc00078e00ff */
[----:B------:R-:W-:-:S08]  /*25e0*/  DFMA R16, R14, R16, -2.5 ;  /* 0xc00400000e10742b */ /* 0x000fd00000000010 */
[----:B------:R-:W-:-:S08]  /*25f0*/  DMUL R16, R14, R16 ;  /* 0x000000100e107228 */ /* 0x000fd00000000000 */
[----:B------:R-:W-:-:S11]  /*2600*/  DFMA R16, R14, R16, 1 ;  /* 0x3ff000000e10742b */ /* 0x000fd60000000010 */
.L_x_804:
[----:B------:R-:W-:Y:S05]  /*2610*/  BSYNC B3 ;  /* 0x0000000000037941 */ /* 0x000fea0003800000 */
.L_x_802:
        /* <DEDUP_REMOVED lines=8> */
.L_x_792:
[----:B------:R-:W-:Y:S05]  /*26a0*/  BSYNC B2 ;  /* 0x0000000000027941 */ /* 0x000fea0003800000 */
.L_x_791:
[----:B------:R-:W-:-:S13]  /*26b0*/  ISETP.NE.AND P1, PT, R0, RZ, PT ;  /* 0x000000ff0000720c */ /* 0x000fda0003f25270 */
[----:B------:R-:W-:Y:S05]  /*26c0*/  @!P1 BRA `(.L_x_790) ;  /* 0x0000000000809947 */ /* 0x000fea0003800000 */
.L_x_809:
        /* <DEDUP_REMOVED lines=19> */
.L_x_807:
[----:B------:R-:W-:Y:S02]  /*2800*/  IMAD.MOV.U32 R14, RZ, RZ, 0x0 ;  /* 0x00000000ff0e7424 */ /* 0x000fe400078e00ff */
[----:B------:R-:W-:-:S06]  /*2810*/  IMAD.MOV.U32 R15, RZ, RZ, 0x3ff80000 ;  /* 0x3ff80000ff0f7424 */ /* 0x000fcc00078e00ff */
[----:B------:R-:W-:-:S08]  /*2820*/  DFMA R14, R16, R14, -2.5 ;  /* 0xc0040000100e742b */ /* 0x000fd0000000000e */
[----:B------:R-:W-:-:S08]  /*2830*/  DMUL R14, R16, R14 ;  /* 0x0000000e100e7228 */ /* 0x000fd00000000000 */
[----:B------:R-:W-:-:S11]  /*2840*/  DFMA R14, R16, R14, 1 ;  /* 0x3ff00000100e742b */ /* 0x000fd6000000000e */
.L_x_808:
[----:B------:R-:W-:Y:S05]  /*2850*/  BSYNC B2 ;  /* 0x0000000000027941 */ /* 0x000fea0003800000 */
.L_x_806:
[C---:B------:R-:W-:Y:S01]  /*2860*/  IMAD R13, R7.reuse, 0x8, R38 ;  /* 0x00000008070d7824 */ /* 0x040fe200078e0226 */
[----:B------:R-:W-:Y:S01]  /*2870*/  DADD R18, R14, R18 ;  /* 0x000000000e127229 */ /* 0x000fe20000000012 */
[----:B------:R-:W-:Y:S02]  /*2880*/  VIADD R0, R0, 0xffffffff ;  /* 0xffffffff00007836 */ /* 0x000fe40000000000 */
[----:B------:R-:W-:Y:S01]  /*2890*/  VIADD R7, R7, 0x1 ;  /* 0x0000000107077836 */ /* 0x000fe20000000000 */
[----:B------:R0:W-:Y:S02]  /*28a0*/  STS.64 [R13], R14 ;  /* 0x0000000e0d007388 */ /* 0x0001e40000000a00 */
[----:B------:R-:W-:-:S13]  /*28b0*/  ISETP.NE.AND P1, PT, R0, RZ, PT ;  /* 0x000000ff0000720c */ /* 0x000fda0003f25270 */
[----:B0-----:R-:W-:Y:S05]  /*28c0*/  @P1 BRA `(.L_x_809) ;  /* 0xfffffffc00801947 */ /* 0x001fea000383ffff */
.L_x_790:
[----:B------:R-:W-:Y:S05]  /*28d0*/  BSYNC B1 ;  /* 0x0000000000017941 */ /* 0x000fea0003800000 */
.L_x_789:
[----:B------:R-:W-:Y:S01]  /*28e0*/  BSSY B2, `(.L_x_810) ;  /* 0x0000095000027945 */ /* 0x000fe20003800000 */
[----:B------:R-:W-:-:S03]  /*28f0*/  MOV R30, RZ ;  /* 0x000000ff001e7202 */ /* 0x000fc60000000f00 */
        /* <DEDUP_REMOVED lines=10> */
.L_x_824:
        /* <DEDUP_REMOVED lines=22> */
[----:B------:R-:W-:Y:S01]  /*2b00*/  MOV R10, R18 ;  /* 0x00000012000a7202 */ /* 0x000fe20000000f00 */
[----:B------:R-:W-:Y:S01]  /*2b10*/  IMAD.MOV.U32 R11, RZ, RZ, R19 ;  /* 0x000000ffff0b7224 */ /* 0x000fe200078e0013 */
[----:B------:R-:W-:-:S07]  /*2b20*/  MOV R28, 0x2b40 ;  /* 0x00002b40001c7802 */ /* 0x000fce0000000f00 */
[----:B------:R-:W-:Y:S05]  /*2b30*/  CALL.REL.NOINC `($__internal_9_$__cuda_sm20_div_rn_f64_full) ;  /* 0x0000002400dc7944 */ /* 0x000fea0003c00000 */
[----:B------:R-:W-:Y:S02]  /*2b40*/  IMAD.MOV.U32 R8, RZ, RZ, R10 ;  /* 0x000000ffff087224 */ /* 0x000fe400078e000a */
[----:B------:R-:W-:-:S07]  /*2b50*/  IMAD.MOV.U32 R9, RZ, RZ, R11 ;  /* 0x000000ffff097224 */ /* 0x000fce00078e000b */
.L_x_817:
[----:B------:R-:W-:Y:S05]  /*2b60*/  BSYNC B5 ;  /* 0x0000000000057941 */ /* 0x000fea0003800000 */
.L_x_816:
        /* <DEDUP_REMOVED lines=21> */
.L_x_819:
[----:B------:R-:W-:Y:S05]  /*2cc0*/  BSYNC B5 ;  /* 0x0000000000057941 */ /* 0x000fea0003800000 */
.L_x_818:
[----:B------:R-:W0:Y:S01]  /*2cd0*/  MUFU.RCP64H R9, R19 ;  /* 0x0000001300097308 */ /* 0x000e220000001800 */
[----:B------:R-:W-:Y:S01]  /*2ce0*/  MOV R8, 0x1 ;  /* 0x0000000100087802 */ /* 0x000fe20000000f00 */
        /* <DEDUP_REMOVED lines=21> */
.L_x_821:
[----:B------:R-:W-:Y:S05]  /*2e40*/  BSYNC B5 ;  /* 0x0000000000057941 */ /* 0x000fea0003800000 */
.L_x_820:
        /* <DEDUP_REMOVED lines=21> */
.L_x_823:
[----:B------:R-:W-:Y:S05]  /*2fa0*/  BSYNC B5 ;  /* 0x0000000000057941 */ /* 0x000fea0003800000 */
.L_x_822:
[----:B------:R0:W-:Y:S02]  /*2fb0*/  STS.64 [R7+0x18], R10 ;  /* 0x0000180a07007388 */ /* 0x0001e40000000a00 */
.L_x_815:
[----:B------:R-:W-:Y:S05]  /*2fc0*/  BSYNC B4 ;  /* 0x0000000000047941 */ /* 0x000fea0003800000 */
.L_x_814:
[----:B------:R-:W-:Y:S01]  /*2fd0*/  VIADD R30, R30, 0x4 ;  /* 0x000000041e1e7836 */ /* 0x000fe20000000000 */
[----:B------:R-:W-:Y:S06]  /*2fe0*/  @P1 BRA `(.L_x_824) ;  /* 0xfffffff8006c1947 */ /* 0x000fec000383ffff */
.L_x_813:
[----:B------:R-:W-:Y:S05]  /*2ff0*/  BSYNC B3 ;  /* 0x0000000000037941 */ /* 0x000fea0003800000 */
.L_x_812:
[----:B------:R-:W-:-:S13]  /*3000*/  ISETP.NE.AND P0, PT, R20, RZ, PT ;  /* 0x000000ff1400720c */ /* 0x000fda0003f05270 */
[----:B------:R-:W-:Y:S05]  /*3010*/  @!P0 BRA `(.L_x_811) ;  /* 0x0000000000848947 */ /* 0x000fea0003800000 */
.L_x_829:
[----:B------:R-:W-:Y:S01]  /*3020*/  DSETP.NEU.AND P0, PT, R18, RZ, PT ;  /* 0x000000ff1200722a */ /* 0x000fe20003f0d000 */
[----:B------:R-:W-:-:S13]  /*3030*/  BSSY B3, `(.L_x_825) ;  /* 0x000001b000037945 */ /* 0x000fda0003800000 */
[----:B-1----:R-:W-:Y:S05]  /*3040*/  @!P0 BRA `(.L_x_826) ;  /* 0x0000000000648947 */ /* 0x002fea0003800000 */
[----:B------:R-:W1:Y:S01]  /*3050*/  MUFU.RCP64H R9, R19 ;  /* 0x0000001300097308 */ /* 0x000e620000001800 */
[----:B------:R-:W-:Y:S01]  /*3060*/  IMAD.MOV.U32 R8, RZ, RZ, 0x1 ;  /* 0x00000001ff087424 */ /* 0x000fe200078e00ff */
[----:B------:R-:W-:Y:S01]  /*3070*/  BSSY B4, `(.L_x_827) ;  /* 0x0000015000047945 */ /* 0x000fe20003800000 */
[----:B0-----:R-:W-:-:S05]  /*3080*/  IMAD R7, R30, 0x8, R38 ;  /* 0x000000081e077824 */ /* 0x001fca00078e0226 */
[----:B------:R-:W0:Y:S01]  /*3090*/  LDS.64 R14, [R7] ;  /* 0x00000000070e7984 */ /* 0x000e220000000a00 */
[----:B-1----:R-:W-:-:S08]  /*30a0*/  DFMA R10, R8, -R18, 1 ;  /* 0x3ff00000080a742b */ /* 0x002fd00000000812 */
[----:B------:R-:W-:-:S08]  /*30b0*/  DFMA R10, R10, R10, R10 ;  /* 0x0000000a0a0a722b */ /* 0x000fd0000000000a */
[----:B------:R-:W-:-:S08]  /*30c0*/  DFMA R10, R8, R10, R8 ;  /* 0x0000000a080a722b */ /* 0x000fd00000000008 */
[----:B------:R-:W-:Y:S01]  /*30d0*/  DFMA R8, R10, -R18, 1 ;  /* 0x3ff000000a08742b */ /* 0x000fe20000000812 */
[----:B0-----:R-:W-:-:S07]  /*30e0*/  FSETP.GEU.AND P1, PT, |R15|, 6.5827683646048100446e-37, PT ;  /* 0x036000000f00780b */ /* 0x001fce0003f2e200 */
        /* <DEDUP_REMOVED lines=11> */
[----:B------:R-:W-:Y:S01]  /*31a0*/  IMAD.MOV.U32 R8, RZ, RZ, R10 ;  /* 0x000000ffff087224 */ /* 0x000fe200078e000a */
[----:B------:R-:W-:-:S07]  /*31b0*/  MOV R9, R11 ;  /* 0x0000000b00097202 */ /* 0x000fce0000000f00 */
.L_x_828:
[----:B------:R-:W-:Y:S05]  /*31c0*/  BSYNC B4 ;  /* 0x0000000000047941 */ /* 0x000fea0003800000 */
.L_x_827:
[----:B------:R1:W-:Y:S02]  /*31d0*/  STS.64 [R7], R8 ;  /* 0x0000000807007388 */ /* 0x0003e40000000a00 */
.L_x_826:
[----:B------:R-:W-:Y:S05]  /*31e0*/  BSYNC B3 ;  /* 0x0000000000037941 */ /* 0x000fea0003800000 */
.L_x_825:
[----:B------:R-:W-:Y:S02]  /*31f0*/  VIADD R20, R20, 0xffffffff ;  /* 0xffffffff14147836 */ /* 0x000fe40000000000 */
[----:B------:R-:W-:-:S03]  /*3200*/  VIADD R30, R30, 0x1 ;  /* 0x000000011e1e7836 */ /* 0x000fc60000000000 */
[----:B------:R-:W-:-:S13]  /*3210*/  ISETP.NE.AND P0, PT, R20, RZ, PT ;  /* 0x000000ff1400720c */ /* 0x000fda0003f05270 */
[----:B------:R-:W-:Y:S05]  /*3220*/  @P0 BRA `(.L_x_829) ;  /* 0xfffffffc007c0947 */ /* 0x000fea000383ffff */
.L_x_811:
[----:B------:R-:W-:Y:S05]  /*3230*/  BSYNC B2 ;  /* 0x0000000000027941 */ /* 0x000fea0003800000 */
.L_x_810:
        /* <DEDUP_REMOVED lines=8> */
.L_x_832:
[----:B------:R-:W-:Y:S02]  /*32c0*/  IMAD R2, R30, 0x8, R38 ;  /* 0x000000081e027824 */ /* 0x000fe400078e0226 */
[----:B------:R-:W-:Y:S02]  /*32d0*/  VIADD R0, R0, 0xffffffff ;  /* 0xffffffff00007836 */ /* 0x000fe40000000000 */
[----:B------:R-:W-:Y:S01]  /*32e0*/  VIADD R30, R30, 0x1 ;  /* 0x000000011e1e7836 */ /* 0x000fe20000000000 */
[----:B------:R2:W-:Y:S02]  /*32f0*/  STS.64 [R2], RZ ;  /* 0x000000ff02007388 */ /* 0x0005e40000000a00 */
[----:B------:R-:W-:-:S13]  /*3300*/  ISETP.NE.AND P0, PT, R0, RZ, PT ;  /* 0x000000ff0000720c */ /* 0x000fda0003f05270 */
[----:B--2---:R-:W-:Y:S05]  /*3310*/  @P0 BRA `(.L_x_832) ;  /* 0xfffffffc00e80947 */ /* 0x004fea000383ffff */
.L_x_831:
[----:B------:R-:W-:Y:S05]  /*3320*/  BSYNC B1 ;  /* 0x0000000000017941 */ /* 0x000fea0003800000 */
.L_x_830:
[----:B------:R-:W-:Y:S05]  /*3330*/  @!P1 BRA `(.L_x_787) ;  /* 0x0000000000249947 */ /* 0x000fea0003800000 */
.L_x_833:
[C---:B--2---:R-:W-:Y:S01]  /*3340*/  LEA R2, R30.reuse, R38, 0x3 ;  /* 0x000000261e027211 */ /* 0x044fe200078e18ff */
[C---:B------:R-:W-:Y:S02]  /*3350*/  VIADD R0, R30.reuse, 0x3 ;  /* 0x000000031e007836 */ /* 0x040fe40000000000 */
[----:B------:R-:W-:Y:S02]  /*3360*/  VIADD R30, R30, 0x4 ;  /* 0x000000041e1e7836 */ /* 0x000fe40000000000 */
[----:B------:R2:W-:Y:S01]  /*3370*/  STS.64 [R2], RZ ;  /* 0x000000ff02007388 */ /* 0x0005e20000000a00 */
[----:B------:R-:W-:-:S03]  /*3380*/  ISETP.GE.AND P0, PT, R0, R5, PT ;  /* 0x000000050000720c */ /* 0x000fc60003f06270 */
[----:B------:R2:W-:Y:S04]  /*3390*/  STS.64 [R2+0x8], RZ ;  /* 0x000008ff02007388 */ /* 0x0005e80000000a00 */
[----:B------:R2:W-:Y:S04]  /*33a0*/  STS.64 [R2+0x10], RZ ;  /* 0x000010ff02007388 */ /* 0x0005e80000000a00 */
[----:B------:R2:W-:Y:S02]  /*33b0*/  STS.64 [R2+0x18], RZ ;  /* 0x000018ff02007388 */ /* 0x0005e40000000a00 */
[----:B------:R-:W-:Y:S05]  /*33c0*/  @!P0 BRA `(.L_x_833) ;  /* 0xfffffffc00dc8947 */ /* 0x000fea000383ffff */
.L_x_787:
[----:B------:R-:W-:Y:S05]  /*33d0*/  BSYNC B0 ;  /* 0x0000000000007941 */ /* 0x000fea0003800000 */
.L_x_786:
[----:B------:R-:W3:Y:S01]  /*33e0*/  S2R R34, SR_CTAID.Z ;  /* 0x0000000000227919 */ /* 0x000ee20000002700 */
[----:B------:R-:W-:Y:S01]  /*33f0*/  ULDC UR4, c[0x0][0x228] ;  /* 0x00008a0000047ab9 */ /* 0x000fe20000000800 */
[----:B------:R-:W-:Y:S02]  /*3400*/  ULDC UR5, c[0x0][0x230] ;  /* 0x00008c0000057ab9 */ /* 0x000fe40000000800 */
[----:B------:R-:W-:Y:S01]  /*3410*/  UIMAD UR4, UR4, UR5, URZ ;  /* 0x00000005040472a4 */ /* 0x000fe2000f8e023f */
[----:B------:R-:W-:Y:S05]  /*3420*/  BAR.SYNC.DEFER_BLOCKING 0x0 ;  /* 0x0000000000007b1d */ /* 0x000fea0000010000 */
[----:B---3--:R-:W-:-:S13]  /*3430*/  ISETP.GE.AND P0, PT, R34, UR4, PT ;  /* 0x0000000422007c0c */ /* 0x008fda000bf06270 */
[----:B------:R-:W-:Y:S05]  /*3440*/  @P0 EXIT ;  /* 0x000000000000094d */ /* 0x000fea0003800000 */
[----:B01----:R-:W0:Y:S01]  /*3450*/  S2R R7, SR_TID.Y ;  /* 0x0000000000077919 */ /* 0x003e220000002200 */
[----:B------:R-:W-:Y:S01]  /*3460*/  ULDC UR5, c[0x0][0x0] ;  /* 0x0000000000057ab9 */ /* 0x000fe20000000800 */
[----:B------:R-:W-:Y:S01]  /*3470*/  ULDC UR6, c[0x0][0x4] ;  /* 0x0000010000067ab9 */ /* 0x000fe20000000800 */
[----:B------:R-:W-:Y:S01]  /*3480*/  LOP3.LUT R13, RZ, R3, RZ, 0x33, !PT ;  /* 0x00000003ff0d7212 */ /* 0x000fe200078e33ff */
[----:B------:R-:W0:Y:S01]  /*3490*/  S2R R8, SR_CTAID.Y ;  /* 0x0000000000087919 */ /* 0x000e220000002600 */
[----:B------:R-:W-:Y:S01]  /*34a0*/  ULDC.64 UR8, c[0x0][0x2a0] ;  /* 0x0000a80000087ab9 */ /* 0x000fe20000000a00 */
[----:B------:R-:W1:Y:S01]  /*34b0*/  LDC R39, c[0x0][0x14] ;  /* 0x00000500ff277b82 */ /* 0x000e620000000800 */
[--C-:B------:R-:W-:Y:S01]  /*34c0*/  IADD3 R37, -R13, -0x2, -R12.reuse ;  /* 0xfffffffe0d257810 */ /* 0x100fe20007ffe90c */
[----:B------:R-:W3:Y:S01]  /*34d0*/  S2R R15, SR_TID.X ;  /* 0x00000000000f7919 */ /* 0x000ee20000002100 */
[----:B------:R-:W-:Y:S01]  /*34e0*/  ULDC.64 UR10, c[0x0][0x2a8] ;  /* 0x0000aa00000a7ab9 */ /* 0x000fe20000000a00 */
[----:B------:R-:W-:Y:S01]  /*34f0*/  VIADD R5, R5, 0x1 ;  /* 0x0000000105057836 */ /* 0x000fe20000000000 */
[----:B------:R-:W-:Y:S01]  /*3500*/  LOP3.LUT R37, R37, 0x3, RZ, 0xc0, !PT ;  /* 0x0000000325257812 */ /* 0x000fe200078ec0ff */
[----:B------:R-:W4:Y:S03]  /*3510*/  S2R R10, SR_CTAID.X ;  /* 0x00000000000a7919 */ /* 0x000f260000002500 */
[----:B------:R-:W-:Y:S01]  /*3520*/  IADD3 R36, R37, R13, R12 ;  /* 0x0000000d25247210 */ /* 0x000fe20007ffe00c */
[----:B0-----:R-:W-:-:S02]  /*3530*/  IMAD R8, R8, UR6, R7 ;  /* 0x0000000608087c24 */ /* 0x001fc4000f8e0207 */
[----:B---3--:R-:W-:Y:S01]  /*3540*/  VIADD R0, R15, UR6 ;  /* 0x000000060f007c36 */ /* 0x008fe20008000000 */
[----:B------:R-:W0:Y:S02]  /*3550*/  S2UR UR6, SR_CgaCtaId ;  /* 0x00000000000679c3 */ /* 0x000e240000008800 */
[----:B--2---:R-:W-:Y:S01]  /*3560*/  SHF.R.S32.HI R2, RZ, 0x1f, R8 ;  /* 0x0000001fff027819 */ /* 0x004fe20000011408 */
[----:B------:R-:W-:Y:S02]  /*3570*/  IMAD R7, R7, UR5, R0 ;  /* 0x0000000507077c24 */ /* 0x000fe4000f8e0200 */
[----:B------:R-:W-:Y:S01]  /*3580*/  VIADD R0, R6, 0x1 ;  /* 0x0000000106007836 */ /* 0x000fe20000000000 */
[----:B------:R-:W-:Y:S01]  /*3590*/  LOP3.LUT R6, RZ, R4, RZ, 0x33, !PT ;  /* 0x00000004ff067212 */ /* 0x000fe200078e33ff */
[----:B------:R-:W-:Y:S01]  /*35a0*/  IMAD R9, R2, UR8, RZ ;  /* 0x0000000802097c24 */ /* 0x000fe2000f8e02ff */
[--C-:B------:R-:W-:Y:S01]  /*35b0*/  IADD3 R2, -R13, -0x3, -R12.reuse ;  /* 0xfffffffd0d027810 */ /* 0x100fe20007ffe90c */
[----:B----4-:R-:W-:Y:S01]  /*35c0*/  IMAD R15, R10, UR5, R15 ;  /* 0x000000050a0f7c24 */ /* 0x010fe2000f8e020f */
[----:B------:R-:W-:Y:S01]  /*35d0*/  IADD3 R3, -R6, -0x3, -R45 ;  /* 0xfffffffd06037810 */ /* 0x000fe20007ffe92d */
[----:B------:R-:W-:Y:S01]  /*35e0*/  IMAD R11, R8, UR9, R9 ;  /* 0x00000009080b7c24 */ /* 0x000fe2000f8e0209 */
[----:B------:R-:W-:Y:S01]  /*35f0*/  ISETP.GE.U32.AND P1, PT, R2, 0x3, PT ;  /* 0x000000030200780c */ /* 0x000fe20003f26070 */
[----:B------:R-:W-:Y:S01]  /*3600*/  IMAD.WIDE.U32 R8, R8, UR8, RZ ;  /* 0x0000000808087c25 */ /* 0x000fe2000f8e00ff */
[----:B------:R-:W-:Y:S01]  /*3610*/  ISETP.GE.U32.AND P2, PT, R3, 0x3, PT ;  /* 0x000000030300780c */ /* 0x000fe20003f46070 */
[----:B------:R-:W-:Y:S01]  /*3620*/  ULDC.64 UR8, c[0x0][0x260] ;  /* 0x0000980000087ab9 */ /* 0x000fe20000000a00 */
[----:B------:R-:W-:Y:S01]  /*3630*/  SHF.R.S32.HI R3, RZ, 0x1f, R15 ;  /* 0x0000001fff037819 */ /* 0x000fe2000001140f */
[----:B------:R-:W-:Y:S01]  /*3640*/  IMAD R0, R0, UR5, RZ ;  /* 0x0000000500007c24 */ /* 0x000fe2000f8e02ff */
[----:B------:R-:W-:Y:S01]  /*3650*/  SHF.R.S32.HI R2, RZ, 0x1f, R12 ;  /* 0x0000001fff027819 */ /* 0x000fe2000001140c */
[----:B------:R-:W-:Y:S01]  /*3660*/  IMAD.IADD R9, R9, 0x1, R11 ;  /* 0x0000000109097824 */ /* 0x000fe200078e020b */
[----:B------:R-:W-:Y:S01]  /*3670*/  IADD3 R6, -R6, -0x2, -R45 ;  /* 0xfffffffe06067810 */ /* 0x000fe20007ffe92d */
[----:B------:R-:W-:Y:S01]  /*3680*/  IMAD R4, R3, UR10, RZ ;  /* 0x0000000a03047c24 */ /* 0x000fe2000f8e02ff */
[----:B------:R-:W-:Y:S01]  /*3690*/  UMOV UR5, 0x400 ;  /* 0x0000040000057882 */ /* 0x000fe20000000000 */
[----:B------:R-:W-:Y:S01]  /*36a0*/  IMAD R3, R2, UR8, RZ ;  /* 0x0000000802037c24 */ /* 0x000fe2000f8e02ff */
[----:B0-----:R-:W-:Y:S01]  /*36b0*/  ULEA UR5, UR6, UR5, 0x18 ;  /* 0x0000000506057291 */ /* 0x001fe2000f8ec03f */
[----:B------:R-:W-:Y:S01]  /*36c0*/  IMAD R0, R5, R7, R0 ;  /* 0x0000000705007224 */ /* 0x000fe200078e0200 */
[----:B------:R-:W-:Y:S01]  /*36d0*/  LOP3.LUT R35, R6, 0x3, RZ, 0xc0, !PT ;  /* 0x0000000306237812 */ /* 0x000fe200078ec0ff */
[----:B------:R-:W-:Y:S01]  /*36e0*/  IMAD R7, R15, UR11, R4 ;  /* 0x0000000b0f077c24 */ /* 0x000fe2000f8e0204 */
[----:B------:R-:W-:Y:S01]  /*36f0*/  IADD3 R10, R41, 0x10, RZ ;  /* 0x00000010290a7810 */ /* 0x000fe20007ffe0ff */
[----:B------:R-:W-:Y:S01]  /*3700*/  IMAD R3, R12, UR9, R3 ;  /* 0x000000090c037c24 */ /* 0x000fe2000f8e0203 */
[----:B------:R-:W-:Y:S01]  /*3710*/  ULDC.64 UR6, c[0x0][0x208] ;  /* 0x0000820000067ab9 */ /* 0x000fe20000000a00 */
[----:B------:R-:W-:Y:S01]  /*3720*/  IMAD.WIDE.U32 R14, R15, UR10, R8 ;  /* 0x0000000a0f0e7c25 */ /* 0x000fe2000f8e0008 */
[----:B------:R-:W-:-:S03]  /*3730*/  LEA R9, R0, UR5, 0x3 ;  /* 0x0000000500097c11 */ /* 0x000fc6000f8e18ff */
[----:B------:R-:W-:-:S04]  /*3740*/  IMAD.WIDE.U32 R12, R12, UR8, RZ ;  /* 0x000000080c0c7c25 */ /* 0x000fc8000f8e00ff */
[----:B------:R-:W-:Y:S02]  /*3750*/  IMAD.IADD R8, R6, 0x1, -R35 ;  /* 0x0000000106087824 */ /* 0x000fe400078e0a23 */
[----:B------:R-:W-:Y:S02]  /*3760*/  IMAD.IADD R11, R13, 0x1, R3 ;  /* 0x000000010d0b7824 */ /* 0x000fe400078e0203 */
[----:B------:R-:W-:Y:S02]  /*3770*/  IMAD.MOV R6, RZ, RZ, -R36 ;  /* 0x000000ffff067224 */ /* 0x000fe400078e0a24 */
[----:B-1----:R-:W-:-:S07]  /*3780*/  IMAD.IADD R7, R15, 0x1, R7 ;  /* 0x000000010f077824 */ /* 0x002fce00078e0207 */
.L_x_859:
[----:B0-----:R-:W0:Y:S01]  /*3790*/  LDC R19, c[0x0][0x230] ;  /* 0x00008c00ff137b82 */ /* 0x001e220000000800 */
[----:B------:R-:W-:Y:S01]  /*37a0*/  BSSY B0, `(.L_x_834) ;  /* 0x00000dd000007945 */ /* 0x000fe20003800000 */
[----:B0-----:R-:W-:-:S04]  /*37b0*/  IABS R17, R19 ;  /* 0x0000001300117213 */ /* 0x001fc80000000000 */
[----:B------:R-:W0:Y:S08]  /*37c0*/  I2F.RP R0, R17 ;  /* 0x0000001100007306 */ /* 0x000e300000209400 */
[----:B0-----:R-:W0:Y:S02]  /*37d0*/  MUFU.RCP R0, R0 ;  /* 0x0000000000007308 */ /* 0x001e240000001000 */
[----:B0-----:R-:W-:-:S06]  /*37e0*/  VIADD R2, R0, 0xffffffe ;  /* 0x0ffffffe00027836 */ /* 0x001fcc0000000000 */
[----:B------:R0:W1:Y:S02]  /*37f0*/  F2I.FTZ.U32.TRUNC.NTZ R3, R2 ;  /* 0x0000000200037305 */ /* 0x000064000021f000 */
[----:B0-----:R-:W-:Y:S01]  /*3800*/  HFMA2.MMA R2, -RZ, RZ, 0, 0 ;  /* 0x00000000ff027435 */ /* 0x001fe200000001ff */
[----:B-1----:R-:W-:-:S04]  /*3810*/  IMAD.MOV R4, RZ, RZ, -R3 ;  /* 0x000000ffff047224 */ /* 0x002fc800078e0a03 */
[----:B------:R-:W-:Y:S01]  /*3820*/  IMAD R5, R4, R17, RZ ;  /* 0x0000001104057224 */ /* 0x000fe200078e02ff */
[----:B------:R-:W-:-:S04]  /*3830*/  IABS R4, R34 ;  /* 0x0000002200047213 */ /* 0x000fc80000000000 */
[----:B------:R-:W-:-:S06]  /*3840*/  IMAD.HI.U32 R3, R3, R5, R2 ;  /* 0x0000000503037227 */ /* 0x000fcc00078e0002 */
[----:B------:R-:W-:-:S04]  /*3850*/  IMAD.HI.U32 R5, R3, R4, RZ ;  /* 0x0000000403057227 */ /* 0x000fc800078e00ff */
[----:B------:R-:W-:-:S04]  /*3860*/  IMAD.MOV R0, RZ, RZ, -R5 ;  /* 0x000000ffff007224 */ /* 0x000fc800078e0a05 */
[----:B------:R-:W-:-:S05]  /*3870*/  IMAD R0, R17, R0, R4 ;  /* 0x0000000011007224 */ /* 0x000fca00078e0204 */
[----:B------:R-:W-:-:S13]  /*3880*/  ISETP.GT.U32.AND P3, PT, R17, R0, PT ;  /* 0x000000001100720c */ /* 0x000fda0003f64070 */
[----:B------:R-:W-:Y:S02]  /*3890*/  @!P3 IMAD.IADD R0, R0, 0x1, -R17 ;  /* 0x000000010000b824 */ /* 0x000fe400078e0a11 */
[----:B------:R-:W-:Y:S01]  /*38a0*/  @!P3 VIADD R5, R5, 0x1 ;  /* 0x000000010505b836 */ /* 0x000fe20000000000 */
[----:B------:R-:W-:Y:S02]  /*38b0*/  ISETP.NE.AND P3, PT, R19, RZ, PT ;  /* 0x000000ff1300720c */ /* 0x000fe40003f65270 */
[----:B------:R-:W-:Y:S02]  /*38c0*/  ISETP.GE.U32.AND P0, PT, R0, R17, PT ;  /* 0x000000110000720c */ /* 0x000fe40003f06070 */
[----:B------:R-:W-:-:S04]  /*38d0*/  LOP3.LUT R0, R34, R19, RZ, 0x3c, !PT ;  /* 0x0000001322007212 */ /* 0x000fc800078e3cff */
[----:B------:R-:W-:-:S07]  /*38e0*/  ISETP.GE.AND P4, PT, R0, RZ, PT ;  /* 0x000000ff0000720c */ /* 0x000fce0003f86270 */
[----:B------:R-:W-:Y:S01]  /*38f0*/  @P0 VIADD R5, R5, 0x1 ;  /* 0x0000000105050836 */ /* 0x000fe20000000000 */
[----:B------:R-:W-:-:S05]  /*3900*/  ISETP.GE.AND P0, PT, R43, 0x1, PT ;  /* 0x000000012b00780c */ /* 0x000fca0003f06270 */
[----:B------:R-:W-:Y:S01]  /*3910*/  @!P4 IMAD.MOV R5, RZ, RZ, -R5 ;  /* 0x000000ffff05c224 */ /* 0x000fe200078e0a05 */
[----:B------:R-:W-:-:S05]  /*3920*/  @!P3 LOP3.LUT R5, RZ, R19, RZ, 0x33, !PT ;  /* 0x00000013ff05b212 */ /* 0x000fca00078e33ff */
[----:B------:R-:W-:-:S04]  /*3930*/  IMAD.MOV R3, RZ, RZ, -R5 ;  /* 0x000000ffff037224 */ /* 0x000fc800078e0a05 */
[----:B------:R-:W-:Y:S01]  /*3940*/  IMAD R4, R19, R3, R34 ;  /* 0x0000000313047224 */ /* 0x000fe200078e0222 */
[----:B------:R-:W-:Y:S06]  /*3950*/  @!P0 BRA `(.L_x_835) ;  /* 0x0000000c00048947 */ /* 0x000fec0003800000 */
[----:B------:R-:W-:Y:S01]  /*3960*/  SHF.R.S32.HI R0, RZ, 0x1f, R5 ;  /* 0x0000001fff007819 */ /* 0x000fe20000011405 */
[----:B------:R-:W-:Y:S01]  /*3970*/  ULDC.64 UR8, c[0x0][0x248] ;  /* 0x0000920000087ab9 */ /* 0x000fe20000000a00 */
[----:B------:R-:W-:Y:S01]  /*3980*/  MOV R2, R12 ;  /* 0x0000000c00027202 */ /* 0x000fe20000000f00 */
[----:B------:R-:W-:Y:S02]  /*3990*/  IMAD.MOV.U32 R3, RZ, RZ, R11 ;  /* 0x000000ffff037224 */ /* 0x000fe400078e000b */
[----:B------:R-:W-:Y:S01]  /*39a0*/  IMAD R16, R0, UR8, RZ ;  /* 0x0000000800107c24 */ /* 0x000fe2000f8e02ff */
[----:B------:R-:W-:Y:S01]  /*39b0*/  SHF.R.S32.HI R0, RZ, 0x1f, R4 ;  /* 0x0000001fff007819 */ /* 0x000fe20000011404 */
[----:B------:R-:W-:-:S04]  /*39c0*/  IMAD.WIDE.U32 R2, R5, UR8, R2 ;  /* 0x0000000805027c25 */ /* 0x000fc8000f8e0002 */
[----:B------:R-:W-:Y:S01]  /*39d0*/  IMAD R17, R5, UR9, R16 ;  /* 0x0000000905117c24 */ /* 0x000fe2000f8e0210 */
[----:B------:R-:W-:Y:S02]  /*39e0*/  ULDC.64 UR8, c[0x0][0x250] ;  /* 0x0000940000087ab9 */ /* 0x000fe40000000a00 */
[----:B------:R-:W-:Y:S02]  /*39f0*/  IMAD R19, R0, UR8, RZ ;  /* 0x0000000800137c24 */ /* 0x000fe4000f8e02ff */
[----:B------:R-:W-:Y:S02]  /*3a00*/  IMAD.IADD R3, R3, 0x1, R17 ;  /* 0x0000000103037824 */ /* 0x000fe400078e0211 */
[C---:B------:R-:W-:Y:S02]  /*3a10*/  IMAD R19, R4.reuse, UR9, R19 ;  /* 0x0000000904137c24 */ /* 0x040fe4000f8e0213 */
[----:B------:R-:W-:-:S04]  /*3a20*/  IMAD.WIDE.U32 R16, R4, UR8, R2 ;  /* 0x0000000804107c25 */ /* 0x000fc8000f8e0002 */
[----:B------:R-:W-:Y:S02]  /*3a30*/  IMAD.MOV.U32 R2, RZ, RZ, RZ ;  /* 0x000000ffff027224 */ /* 0x000fe400078e00ff */
[----:B------:R-:W-:-:S07]  /*3a40*/  IMAD.IADD R3, R17, 0x1, R19 ;  /* 0x0000000111037824 */ /* 0x000fce00078e0213 */
.L_x_847:
[----:B------:R-:W0:Y:S01]  /*3a50*/  LDC.64 R20, c[0x0][0x220] ;  /* 0x00008800ff147b82 */ /* 0x000e220000000a00 */
[----:B------:R-:W-:Y:S01]  /*3a60*/  IMAD.IADD R25, R45, 0x1, R2 ;  /* 0x000000012d197824 */ /* 0x000fe200078e0202 */
[----:B------:R-:W-:Y:S01]  /*3a70*/  ULDC.64 UR8, c[0x0][0x258] ;  /* 0x0000960000087ab9 */ /* 0x000fe20000000a00 */
[----:B------:R-:W-:Y:S01]  /*3a80*/  MOV R19, R3 ;  /* 0x0000000300137202 */ /* 0x000fe20000000f00 */
[----:B------:R-:W-:Y:S02]  /*3a90*/  IMAD.MOV.U32 R18, RZ, RZ, R16 ;  /* 0x000000ffff127224 */ /* 0x000fe400078e0010 */
[----:B------:R-:W-:Y:S02]  /*3aa0*/  SHF.R.S32.HI R0, RZ, 0x1f, R25 ;  /* 0x0000001fff007819 */ /* 0x000fe40000011419 */
[----:B------:R-:W-:-:S04]  /*3ab0*/  IMAD.WIDE.U32 R22, R25, UR8, R18 ;  /* 0x0000000819167c25 */ /* 0x000fc8000f8e0012 */
[----:B------:R-:W-:-:S04]  /*3ac0*/  IMAD R0, R0, UR8, RZ ;  /* 0x0000000800007c24 */ /* 0x000fc8000f8e02ff */
[----:B------:R-:W-:Y:S02]  /*3ad0*/  IMAD R19, R25, UR9, R0 ;  /* 0x0000000919137c24 */ /* 0x000fe4000f8e0200 */
[----:B------:R-:W-:Y:S02]  /*3ae0*/  IMAD.SHL.U32 R25, R22, 0x8, RZ ;  /* 0x0000000816197824 */ /* 0x000fe400078e00ff */
[----:B------:R-:W-:-:S03]  /*3af0*/  IMAD.IADD R19, R23, 0x1, R19 ;  /* 0x0000000117137824 */ /* 0x000fc600078e0213 */
[----:B0-----:R-:W-:Y:S02]  /*3b00*/  IADD3 R18, P0, R25, R20, RZ ;  /* 0x0000001419127210 */ /* 0x001fe40007f1e0ff */
[----:B------:R-:W-:Y:S02]  /*3b10*/  SHF.L.U64.HI R24, R22, 0x3, R19 ;  /* 0x0000000316187819 */ /* 0x000fe40000010213 */
[----:B------:R-:W0:Y:S03]  /*3b20*/  LDS.64 R22, [R41] ;  /* 0x0000000029167984 */ /* 0x000e260000000a00 */
[----:B------:R-:W-:-:S05]  /*3b30*/  IMAD.X R19, R24, 0x1, R21, P0 ;  /* 0x0000000118137824 */ /* 0x000fca00000e0615 */
[----:B------:R-:W0:Y:S01]  /*3b40*/  LDG.E.64 R30, desc[UR6][R18.64] ;  /* 0x00000006121e7981 */ /* 0x000e22000c1e1b00 */
[----:B------:R-:W-:Y:S01]  /*3b50*/  ISETP.GE.AND P0, PT, R40, 0x2, PT ;  /* 0x000000022800780c */ /* 0x000fe20003f06270 */
[----:B------:R-:W-:Y:S01]  /*3b60*/  BSSY B1, `(.L_x_836) ;  /* 0x000009b000017945 */ /* 0x000fe20003800000 */
[----:B0-----:R-:W-:-:S11]  /*3b70*/  DMUL R30, R22, R30 ;  /* 0x0000001e161e7228 */ /* 0x001fd60000000000 */
[----:B------:R-:W-:Y:S05]  /*3b80*/  @!P0 BRA `(.L_x_837) ;  /* 0x0000000800608947 */ /* 0x000fea0003800000 */
[----:B------:R-:W-:Y:S01]  /*3b90*/  BSSY B2, `(.L_x_838) ;  /* 0x0000087000027945 */ /* 0x000fe20003800000 */
[----:B------:R-:W-:-:S03]  /*3ba0*/  IMAD.MOV.U32 R0, RZ, RZ, 0x1 ;  /* 0x00000001ff007424 */ /* 0x000fc600078e00ff */
[----:B------:R-:W-:Y:S05]  /*3bb0*/  @!P1 BRA `(.L_x_839) ;  /* 0x0000000800109947 */ /* 0x000fea0003800000 */
[----:B------:R-:W-:Y:S01]  /*3bc0*/  IMAD.MOV R0, RZ, RZ, -R36 ;  /* 0x000000ffff007224 */ /* 0x000fe200078e0a24 */
[----:B------:R-:W-:Y:S01]  /*3bd0*/  IADD3 R20, P3, P4, R25, 0x20, R20 ;  /* 0x0000002019147810 */ /* 0x000fe20007c7e014 */
[----:B------:R-:W-:Y:S01]  /*3be0*/  BSSY B3, `(.L_x_840) ;  /* 0x000006d000037945 */ /* 0x000fe20003800000 */
[----:B------:R-:W-:Y:S01]  /*3bf0*/  MOV R44, R10 ;  /* 0x0000000a002c7202 */ /* 0x000fe20000000f00 */
[----:B------:R-:W-:Y:S01]  /*3c00*/  IMAD.MOV.U32 R42, RZ, RZ, R6 ;  /* 0x000000ffff2a7224 */ /* 0x000fe200078e0006 */
[----:B------:R-:W-:Y:S01]  /*3c10*/  ISETP.GT.AND P0, PT, R0, 0x2, PT ;  /* 0x000000020000780c */ /* 0x000fe20003f04270 */
[----:B------:R-:W-:Y:S01]  /*3c20*/  IMAD.MOV.U32 R0, RZ, RZ, 0x1 ;  /* 0x00000001ff007424 */ /* 0x000fe200078e00ff */
[----:B------:R-:W-:-:S11]  /*3c30*/  IADD3.X R21, R24, R21, RZ, P3, P4 ;  /* 0x0000001518157210 */ /* 0x000fd60001fe84ff */
[----:B------:R-:W-:Y:S05]  /*3c40*/  @!P0 BRA `(.L_x_841) ;  /* 0x0000000400988947 */ /* 0x000fea0003800000 */
[----:B------:R-:W-:Y:S01]  /*3c50*/  VIADD R22, R42, 0xfffffffe ;  /* 0xfffffffe2a167836 */ /* 0x000fe20000000000 */
[----:B------:R-:W-:Y:S01]  /*3c60*/  BSSY B4, `(.L_x_842) ;  /* 0x000003d000047945 */ /* 0x000fe20003800000 */
[----:B------:R-:W-:-:S03]  /*3c70*/  PLOP3.LUT P0, PT, PT, PT, PT, 0x80, 0x0 ;  /* 0x000000000000781c */ /* 0x000fc60003f0f070 */
[----:B------:R-:W-:-:S13]  /*3c80*/  ISETP.GT.AND P3, PT, R22, 0xc, PT ;  /* 0x0000000c1600780c */ /* 0x000fda0003f64270 */
[----:B------:R-:W-:Y:S05]  /*3c90*/  @!P3 BRA `(.L_x_843) ;  /* 0x0000000000e4b947 */ /* 0x000fea0003800000 */
[----:B------:R-:W-:-:S13]  /*3ca0*/  PLOP3.LUT P0, PT, PT, PT, PT, 0x8, 0x0 ;  /* 0x000000000000781c */ /* 0x000fda0003f0e170 */
.L_x_844:
[----:B------:R-:W2:Y:S04]  /*3cb0*/  LDG.E.64 R28, desc[UR6][R20.64+-0x18] ;  /* 0xffffe806141c7981 */ /* 0x000ea8000c1e1b00 */
[----:B------:R-:W3:Y:S04]  /*3cc0*/  LDG.E.64 R24, desc[UR6][R20.64+-0x10] ;  /* 0xfffff00614187981 */ /* 0x000ee8000c1e1b00 */
[----:B------:R-:W4:Y:S04]  /*3cd0*/  LDG.E.64 R22, desc[UR6][R20.64+-0x8] ;  /* 0xfffff80614167981 */ /* 0x000f28000c1e1b00 */
[----:B------:R-:W5:Y:S04]  /*3ce0*/  LDG.E.64 R32, desc[UR6][R20.64] ;  /* 0x0000000614207981 */ /* 0x000f68000c1e1b00 */
[----:B------:R-:W2:Y:S02]  /*3cf0*/  LDS.64 R26, [R44+-0x8] ;  /* 0xfffff8002c1a7984 */ /* 0x000ea40000000a00 */
[----:B--2---:R-:W-:-:S02]  /*3d00*/  DFMA R28, R28, R26, R30 ;  /* 0x0000001a1c1c722b */ /* 0x004fc4000000001e */
[----:B------:R-:W3:Y:S04]  /*3d10*/  LDS.64 R26, [R44] ;  /* 0x000000002c1a7984 */ /* 0x000ee80000000a00 */
[----:B------:R-:W2:Y:S02]  /*3d20*/  LDG.E.64 R30, desc[UR6][R20.64+0x20] ;  /* 0x00002006141e7981 */ /* 0x000ea4000c1e1b00 */
[----:B---3--:R-:W-:Y:S02]  /*3d30*/  DFMA R26, R24, R26, R28 ;  /* 0x0000001a181a722b */ /* 0x008fe4000000001c */
[----:B------:R-:W4:Y:S04]  /*3d40*/  LDS.64 R24, [R44+0x8] ;  /* 0x000008002c187984 */ /* 0x000f280000000a00 */
[----:B------:R-:W3:Y:S02]  /*3d50*/  LDG.E.64 R28, desc[UR6][R20.64+0x8] ;  /* 0x00000806141c7981 */ /* 0x000ee4000c1e1b00 */
[----:B----4-:R-:W-:-:S02]  /*3d60*/  DFMA R24, R22, R24, R26 ;  /* 0x000000181618722b */ /* 0x010fc4000000001a */
[----:B------:R-:W5:Y:S04]  /*3d70*/  LDS.64 R22, [R44+0x10] ;  /* 0x000010002c167984 */ /* 0x000f680000000a00 */
[----:B------:R-:W3:Y:S02]  /*3d80*/  LDS.64 R26, [R44+0x18] ;  /* 0x000018002c1a7984 */ /* 0x000ee40000000a00 */
[----:B-----5:R-:W-:Y:S02]  /*3d90*/  DFMA R32, R32, R22, R24 ;  /* 0x000000162020722b */ /* 0x020fe40000000018 */
[----:B------:R-:W4:Y:S04]  /*3da0*/  LDG.E.64 R24, desc[UR6][R20.64+0x10] ;  /* 0x0000100614187981 */ /* 0x000f28000c1e1b00 */
[----:B------:R-:W5:Y:S02]  /*3db0*/  LDG.E.64 R22, desc[UR6][R20.64+0x18] ;  /* 0x0000180614167981 */ /* 0x000f64000c1e1b00 */
[----:B---3--:R-:W-:-:S02]  /*3dc0*/  DFMA R28, R28, R26, R32 ;  /* 0x0000001a1c1c722b */ /* 0x008fc40000000020 */
[----:B------:R-:W4:Y:S04]  /*3dd0*/  LDS.64 R26, [R44+0x20] ;  /* 0x000020002c1a7984 */ /* 0x000f280000000a00 */
[----:B------:R-:W3:Y:S02]  /*3de0*/  LDG.E.64 R32, desc[UR6][R20.64+0x40] ;  /* 0x0000400614207981 */ /* 0x000ee4000c1e1b00 */
[----:B----4-:R-:W-:Y:S02]  /*3df0*/  DFMA R26, R24, R26, R28 ;  /* 0x0000001a181a722b */ /* 0x010fe4000000001c */
[----:B------:R-:W5:Y:S04]  /*3e00*/  LDS.64 R24, [R44+0x28] ;  /* 0x000028002c187984 */ /* 0x000f680000000a00 */
[----:B------:R-:W4:Y:S02]  /*3e10*/  LDG.E.64 R28, desc[UR6][R20.64+0x28] ;  /* 0x00002806141c7981 */ /* 0x000f24000c1e1b00 */
[----:B-----5:R-:W-:-:S02]  /*3e20*/  DFMA R24, R22, R24, R26 ;  /* 0x000000181618722b */ /* 0x020fc4000000001a */
[----:B------:R-:W2:Y:S04]  /*3e30*/  LDS.64 R22, [R44+0x30] ;  /* 0x000030002c167984 */ /* 0x000ea80000000a00 */
[----:B------:R-:W4:Y:S02]  /*3e40*/  LDS.64 R26, [R44+0x38] ;  /* 0x000038002c1a7984 */ /* 0x000f240000000a00 */
[----:B--2---:R-:W-:Y:S02]  /*3e50*/  DFMA R30, R30, R22, R24 ;  /* 0x000000161e1e722b */ /* 0x004fe40000000018 */
[----:B------:R-:W2:Y:S04]  /*3e60*/  LDG.E.64 R24, desc[UR6][R20.64+0x30] ;  /* 0x0000300614187981 */ /* 0x000ea8000c1e1b00 */
[----:B------:R-:W5:Y:S02]  /*3e70*/  LDG.E.64 R22, desc[UR6][R20.64+0x38] ;  /* 0x0000380614167981 */ /* 0x000f64000c1e1b00 */
[----:B----4-:R-:W-:-:S02]  /*3e80*/  DFMA R28, R28, R26, R30 ;  /* 0x0000001a1c1c722b */ /* 0x010fc4000000001e */
[----:B------:R-:W2:Y:S04]  /*3e90*/  LDS.64 R26, [R44+0x40] ;  /* 0x000040002c1a7984 */ /* 0x000ea80000000a00 */
[----:B------:R0:W4:Y:S02]  /*3ea0*/  LDG.E.64 R30, desc[UR6][R20.64+0x60] ;  /* 0x00006006141e7981 */ /* 0x000124000c1e1b00 */
[----:B--2---:R-:W-:Y:S02]  /*3eb0*/  DFMA R26, R24, R26, R28 ;  /* 0x0000001a181a722b */ /* 0x004fe4000000001c */
[----:B------:R-:W5:Y:S04]  /*3ec0*/  LDS.64 R24, [R44+0x48] ;  /* 0x000048002c187984 */ /* 0x000f680000000a00 */
[----:B------:R-:W2:Y:S02]  /*3ed0*/  LDG.E.64 R28, desc[UR6][R20.64+0x48] ;  /* 0x00004806141c7981 */ /* 0x000ea4000c1e1b00 */
[----:B-----5:R-:W-:-:S02]  /*3ee0*/  DFMA R24, R22, R24, R26 ;  /* 0x000000181618722b */ /* 0x020fc4000000001a */
[----:B------:R-:W3:Y:S04]  /*3ef0*/  LDS.64 R22, [R44+0x50] ;  /* 0x000050002c167984 */ /* 0x000ee80000000a00 */
[----:B------:R-:W2:Y:S02]  /*3f00*/  LDS.64 R26, [R44+0x58] ;  /* 0x000058002c1a7984 */ /* 0x000ea40000000a00 */
[----:B---3--:R-:W-:Y:S02]  /*3f10*/  DFMA R32, R32, R22, R24 ;  /* 0x000000162020722b */ /* 0x008fe40000000018 */
[----:B------:R-:W3:Y:S04]  /*3f20*/  LDG.E.64 R24, desc[UR6][R20.64+0x50] ;  /* 0x0000500614187981 */ /* 0x000ee8000c1e1b00 */
[----:B------:R-:W5:Y:S01]  /*3f30*/  LDG.E.64 R22, desc[UR6][R20.64+0x58] ;  /* 0x0000580614167981 */ /* 0x000f62000c1e1b00 */
[----:B------:R-:W-:-:S05]  /*3f40*/  VIADD R42, R42, 0xfffffff0 ;  /* 0xfffffff02a2a7836 */ /* 0x000fca0000000000 */
[----:B------:R-:W-:Y:S01]  /*3f50*/  ISETP.GT.AND P3, PT, R42, 0xe, PT ;  /* 0x0000000e2a00780c */ /* 0x000fe20003f64270 */
[----:B------:R-:W-:Y:S01]  /*3f60*/  VIADD R0, R0, 0x10 ;  /* 0x0000001000007836 */ /* 0x000fe20000000000 */
[----:B--2---:R-:W-:Y:S01]  /*3f70*/  DFMA R28, R28, R26, R32 ;  /* 0x0000001a1c1c722b */ /* 0x004fe20000000020 */
[----:B------:R-:W3:Y:S07]  /*3f80*/  LDS.64 R26, [R44+0x60] ;  /* 0x000060002c1a7984 */ /* 0x000eee0000000a00 */
[----:B---3--:R-:W-:Y:S01]  /*3f90*/  DFMA R26, R24, R26, R28 ;  /* 0x0000001a181a722b */ /* 0x008fe2000000001c */
[----:B------:R-:W5:Y:S07]  /*3fa0*/  LDS.64 R24, [R44+0x68] ;  /* 0x000068002c187984 */ /* 0x000f6e0000000a00 */
[----:B-----5:R-:W-:Y:S01]  /*3fb0*/  DFMA R24, R22, R24, R26 ;  /* 0x000000181618722b */ /* 0x020fe2000000001a */
[----:B------:R1:W4:Y:S01]  /*3fc0*/  LDS.64 R22, [R44+0x70] ;  /* 0x000070002c167984 */ /* 0x0003220000000a00 */
[----:B------:R-:W-:-:S04]  /*3fd0*/  IADD3 R26, P4, R20, 0x80, RZ ;  /* 0x00000080141a7810 */ /* 0x000fc80007f9e0ff */
[----:B0-----:R-:W-:Y:S01]  /*3fe0*/  MOV R20, R26 ;  /* 0x0000001a00147202 */ /* 0x001fe20000000f00 */
[----:B------:R-:W-:Y:S02]  /*3ff0*/  IMAD.X R21, RZ, RZ, R21, P4 ;  /* 0x000000ffff157224 */ /* 0x000fe400020e0615 */
[----:B-1----:R-:W-:Y:S01]  /*4000*/  VIADD R44, R44, 0x80 ;  /* 0x000000802c2c7836 */ /* 0x002fe20000000000 */
[----:B----4-:R-:W-:Y:S01]  /*4010*/  DFMA R30, R30, R22, R24 ;  /* 0x000000161e1e722b */ /* 0x010fe20000000018 */
[----:B------:R-:W-:Y:S10]  /*4020*/  @P3 BRA `(.L_x_844) ;  /* 0xfffffffc00203947 */ /* 0x000ff4000383ffff */
.L_x_843:
[----:B------:R-:W-:Y:S05]  /*4030*/  BSYNC B4 ;  /* 0x0000000000047941 */ /* 0x000fea0003800000 */
.L_x_842:
[----:B------:R-:W-:Y:S01]  /*4040*/  VIADD R22, R42, 0xfffffffe ;  /* 0xfffffffe2a167836 */ /* 0x000fe20000000000 */
[----:B------:R-:W-:Y:S04]  /*4050*/  BSSY B4, `(.L_x_845) ;  /* 0x0000022000047945 */ /* 0x000fe80003800000 */
[----:B------:R-:W-:-:S13]  /*4060*/  ISETP.GT.AND P3, PT, R22, 0x4, PT ;  /* 0x000000041600780c */ /* 0x000fda0003f64270 */
[----:B------:R-:W-:Y:S05]  /*4070*/  @!P3 BRA `(.L_x_846) ;  /* 0x00000000007cb947 */ /* 0x000fea0003800000 */
[----:B------:R-:W2:Y:S04]  /*4080*/  LDG.E.64 R32, desc[UR6][R20.64+-0x18] ;  /* 0xffffe80614207981 */ /* 0x000ea8000c1e1b00 */
[----:B------:R-:W3:Y:S04]  /*4090*/  LDG.E.64 R26, desc[UR6][R20.64+-0x10] ;  /* 0xfffff006141a7981 */ /* 0x000ee8000c1e1b00 */
[----:B------:R-:W4:Y:S04]  /*40a0*/  LDG.E.64 R22, desc[UR6][R20.64+-0x8] ;  /* 0xfffff80614167981 */ /* 0x000f28000c1e1b00 */
[----:B------:R-:W5:Y:S04]  /*40b0*/  LDG.E.64 R24, desc[UR6][R20.64] ;  /* 0x0000000614187981 */ /* 0x000f68000c1e1b00 */
[----:B------:R-:W2:Y:S02]  /*40c0*/  LDS.64 R28, [R44+-0x8] ;  /* 0xfffff8002c1c7984 */ /* 0x000ea40000000a00 */
[----:B--2---:R-:W-:-:S02]  /*40d0*/  DFMA R32, R32, R28, R30 ;  /* 0x0000001c2020722b */ /* 0x004fc4000000001e */
[----:B------:R-:W3:Y:S04]  /*40e0*/  LDS.64 R28, [R44] ;  /* 0x000000002c1c7984 */ /* 0x000ee80000000a00 */
[----:B------:R0:W2:Y:S02]  /*40f0*/  LDG.E.64 R30, desc[UR6][R20.64+0x20] ;  /* 0x00002006141e7981 */ /* 0x0000a4000c1e1b00 */
[----:B---3--:R-:W-:Y:S02]  /*4100*/  DFMA R26, R26, R28, R32 ;  /* 0x0000001c1a1a722b */ /* 0x008fe40000000020 */
[----:B------:R-:W4:Y:S04]  /*4110*/  LDS.64 R28, [R44+0x8] ;  /* 0x000008002c1c7984 */ /* 0x000f280000000a00 */
[----:B------:R-:W-:Y:S02]  /*4120*/  LDS.64 R32, [R44+0x18] ;  /* 0x000018002c207984 */ /* 0x000fe40000000a00 */
[----:B----4-:R-:W-:-:S02]  /*4130*/  DFMA R28, R22, R28, R26 ;  /* 0x0000001c161c722b */ /* 0x010fc4000000001a */
[----:B------:R-:W5:Y:S04]  /*4140*/  LDS.64 R26, [R44+0x10] ;  /* 0x000010002c1a7984 */ /* 0x000f680000000a00 */
[----:B------:R-:W3:Y:S02]  /*4150*/  LDG.E.64 R22, desc[UR6][R20.64+0x8] ;  /* 0x0000080614167981 */ /* 0x000ee4000c1e1b00 */
[----:B-----5:R-:W-:Y:S02]  /*4160*/  DFMA R24, R24, R26, R28 ;  /* 0x0000001a1818722b */ /* 0x020fe4000000001c */
[----:B------:R-:W4:Y:S04]  /*4170*/  LDG.E.64 R26, desc[UR6][R20.64+0x10] ;  /* 0x00001006141a7981 */ /* 0x000f28000c1e1b00 */
[----:B------:R-:W5:Y:S01]  /*4180*/  LDG.E.64 R28, desc[UR6][R20.64+0x18] ;  /* 0x00001806141c7981 */ /* 0x000f62000c1e1b00 */
[----:B------:R-:W-:Y:S01]  /*4190*/  PLOP3.LUT P0, PT, PT, PT, PT, 0x8, 0x0 ;  /* 0x000000000000781c */ /* 0x000fe20003f0e170 */
[----:B------:R-:W-:-:S02]  /*41a0*/  VIADD R0, R0, 0x8 ;  /* 0x0000000800007836 */ /* 0x000fc40000000000 */
[----:B------:R-:W-:Y:S01]  /*41b0*/  VIADD R42, R42, 0xfffffff8 ;  /* 0xfffffff82a2a7836 */ /* 0x000fe20000000000 */
[----:B---3--:R-:W-:Y:S01]  /*41c0*/  DFMA R24, R22, R32, R24 ;  /* 0x000000201618722b */ /* 0x008fe20000000018 */
[----:B------:R-:W4:Y:S07]  /*41d0*/  LDS.64 R22, [R44+0x20] ;  /* 0x000020002c167984 */ /* 0x000f2e0000000a00 */
[----:B----4-:R-:W-:Y:S01]  /*41e0*/  DFMA R24, R26, R22, R24 ;  /* 0x000000161a18722b */ /* 0x010fe20000000018 */
[----:B------:R-:W5:Y:S01]  /*41f0*/  LDS.64 R22, [R44+0x28] ;  /* 0x000028002c167984 */ /* 0x000f620000000a00 */
[----:B------:R-:W-:-:S06]  /*4200*/  IADD3 R26, P3, R20, 0x40, RZ ;  /* 0x00000040141a7810 */ /* 0x000fcc0007f7e0ff */
[----:B-----5:R-:W-:Y:S01]  /*4210*/  DFMA R24, R28, R22, R24 ;  /* 0x000000161c18722b */ /* 0x020fe20000000018 */
[----:B------:R1:W2:Y:S01]  /*4220*/  LDS.64 R22, [R44+0x30] ;  /* 0x000030002c167984 */ /* 0x0002a20000000a00 */
[----:B0-----:R-:W-:Y:S02]  /*4230*/  IMAD.X R21, RZ, RZ, R21, P3 ;  /* 0x000000ffff157224 */ /* 0x001fe400018e0615 */
[----:B------:R-:W-:Y:S02]  /*4240*/  IMAD.MOV.U32 R20, RZ, RZ, R26 ;  /* 0x000000ffff147224 */ /* 0x000fe400078e001a */
[----:B-1----:R-:W-:Y:S02]  /*4250*/  VIADD R44, R44, 0x40 ;  /* 0x000000402c2c7836 */ /* 0x002fe40000000000 */
[----:B--2---:R-:W-:-:S11]  /*4260*/  DFMA R30, R30, R22, R24 ;  /* 0x000000161e1e722b */ /* 0x004fd60000000018 */
.L_x_846:
[----:B------:R-:W-:Y:S05]  /*4270*/  BSYNC B4 ;  /* 0x0000000000047941 */ /* 0x000fea0003800000 */
.L_x_845:
[----:B------:R-:W-:-:S13]  /*4280*/  ISETP.NE.OR P0, PT, R42, 0x2, P0 ;  /* 0x000000022a00780c */ /* 0x000fda0000705670 */
[----:B------:R-:W-:Y:S05]  /*4290*/  @!P0 BREAK B3 ;  /* 0x0000000000038942 */ /* 0x000fea0003800000 */
[----:B------:R-:W-:Y:S05]  /*42a0*/  @!P0 BRA `(.L_x_839) ;  /* 0x0000000000548947 */ /* 0x000fea0003800000 */
.L_x_841:
[----:B------:R-:W-:Y:S05]  /*42b0*/  BSYNC B3 ;  /* 0x0000000000037941 */ /* 0x000fea0003800000 */
.L_x_840:
[----:B------:R-:W2:Y:S04]  /*42c0*/  LDG.E.64 R32, desc[UR6][R20.64+-0x18] ;  /* 0xffffe80614207981 */ /* 0x000ea8000c1e1b00 */
[----:B------:R-:W3:Y:S04]  /*42d0*/  LDG.E.64 R26, desc[UR6][R20.64+-0x10] ;  /* 0xfffff006141a7981 */ /* 0x000ee8000c1e1b00 */
[----:B------:R-:W4:Y:S04]  /*42e0*/  LDG.E.64 R24, desc[UR6][R20.64+-0x8] ;  /* 0xfffff80614187981 */ /* 0x000f28000c1e1b00 */
[----:B------:R0:W5:Y:S01]  /*42f0*/  LDG.E.64 R22, desc[UR6][R20.64] ;  /* 0x0000000614167981 */ /* 0x000162000c1e1b00 */
[----:B------:R-:W-:Y:S01]  /*4300*/  IADD3 R42, R42, -0x4, RZ ;  /* 0xfffffffc2a2a7810 */ /* 0x000fe20007ffe0ff */
[----:B------:R-:W-:-:S02]  /*4310*/  VIADD R0, R0, 0x4 ;  /* 0x0000000400007836 */ /* 0x000fc40000000000 */
[----:B------:R-:W2:Y:S01]  /*4320*/  LDS.64 R28, [R44+-0x8] ;  /* 0xfffff8002c1c7984 */ /* 0x000ea20000000a00 */
[----:B------:R-:W-:Y:S01]  /*4330*/  ISETP.NE.AND P0, PT, R42, 0x2, PT ;  /* 0x000000022a00780c */ /* 0x000fe20003f05270 */
[----:B--2---:R-:W-:Y:S02]  /*4340*/  DFMA R32, R32, R28, R30 ;  /* 0x0000001c2020722b */ /* 0x004fe4000000001e */
[----:B------:R-:W3:Y:S04]  /*4350*/  LDS.64 R28, [R44] ;  /* 0x000000002c1c7984 */ /* 0x000ee80000000a00 */
[----:B------:R-:W-:Y:S02]  /*4360*/  LDS.64 R30, [R44+0x10] ;  /* 0x000010002c1e7984 */ /* 0x000fe40000000a00 */
[----:B---3--:R-:W-:-:S02]  /*4370*/  DFMA R28, R26, R28, R32 ;  /* 0x0000001c1a1c722b */ /* 0x008fc40000000020 */
[----:B------:R1:W4:Y:S02]  /*4380*/  LDS.64 R26, [R44+0x8] ;  /* 0x000008002c1a7984 */ /* 0x0003240000000a00 */
[----:B-1----:R-:W-:-:S04]  /*4390*/  VIADD R44, R44, 0x20 ;  /* 0x000000202c2c7836 */ /* 0x002fc80000000000 */
[----:B----4-:R-:W-:Y:S01]  /*43a0*/  DFMA R24, R24, R26, R28 ;  /* 0x0000001a1818722b */ /* 0x010fe2000000001c */
[----:B------:R-:W-:-:S05]  /*43b0*/  IADD3 R26, P3, R20, 0x20, RZ ;  /* 0x00000020141a7810 */ /* 0x000fca0007f7e0ff */
[----:B0-----:R-:W-:Y:S02]  /*43c0*/  IMAD.X R21, RZ, RZ, R21, P3 ;  /* 0x000000ffff157224 */ /* 0x001fe400018e0615 */
[----:B-----5:R-:W-:Y:S01]  /*43d0*/  DFMA R30, R22, R30, R24 ;  /* 0x0000001e161e722b */ /* 0x020fe20000000018 */
[----:B------:R-:W-:Y:S01]  /*43e0*/  IMAD.MOV.U32 R20, RZ, RZ, R26 ;  /* 0x000000ffff147224 */ /* 0x000fe200078e001a */
[----:B------:R-:W-:Y:S09]  /*43f0*/  @P0 BRA `(.L_x_840) ;  /* 0xfffffffc00b00947 */ /* 0x000ff2000383ffff */
.L_x_839:
[----:B------:R-:W-:Y:S05]  /*4400*/  BSYNC B2 ;  /* 0x0000000000027941 */ /* 0x000fea0003800000 */
.L_x_838:
[----:B------:R-:W-:-:S13]  /*4410*/  ISETP.NE.AND P0, PT, R37, RZ, PT ;  /* 0x000000ff2500720c */ /* 0x000fda0003f05270 */
[----:B------:R-:W-:Y:S05]  /*4420*/  @!P0 BRA `(.L_x_837) ;  /* 0x0000000000388947 */ /* 0x000fea0003800000 */
[----:B------:R-:W-:-:S05]  /*4430*/  IMAD.WIDE R26, R0, 0x8, R18 ;  /* 0x00000008001a7825 */ /* 0x000fca00078e0212 */
[----:B------:R-:W2:Y:S01]  /*4440*/  LDG.E.64 R18, desc[UR6][R26.64] ;  /* 0x000000061a127981 */ /* 0x000ea2000c1e1b00 */
[----:B------:R-:W-:Y:S01]  /*4450*/  IMAD R0, R0, 0x8, R41 ;  /* 0x0000000800007824 */ /* 0x000fe200078e0229 */
[----:B------:R-:W-:-:S04]  /*4460*/  ISETP.NE.AND P0, PT, R37, 0x1, PT ;  /* 0x000000012500780c */ /* 0x000fc80003f05270 */
[----:B------:R-:W2:Y:S02]  /*4470*/  LDS.64 R20, [R0] ;  /* 0x0000000000147984 */ /* 0x000ea40000000a00 */
[----:B--2---:R-:W-:-:S07]  /*4480*/  DFMA R30, R18, R20, R30 ;  /* 0x00000014121e722b */ /* 0x004fce000000001e */
[----:B------:R-:W-:Y:S05]  /*4490*/  @!P0 BRA `(.L_x_837) ;  /* 0x00000000001c8947 */ /* 0x000fea0003800000 */
[----:B------:R-:W-:Y:S01]  /*44a0*/  ISETP.NE.AND P0, PT, R37, 0x2, PT ;  /* 0x000000022500780c */ /* 0x000fe20003f05270 */
[----:B------:R-:W2:Y:S04]  /*44b0*/  LDG.E.64 R24, desc[UR6][R26.64+0x8] ;  /* 0x000008061a187981 */ /* 0x000ea8000c1e1b00 */
[----:B------:R-:W2:Y:S08]  /*44c0*/  LDS.64 R22, [R0+0x8] ;  /* 0x0000080000167984 */ /* 0x000eb00000000a00 */
[----:B------:R-:W3:Y:S04]  /*44d0*/  @P0 LDG.E.64 R20, desc[UR6][R26.64+0x10] ;  /* 0x000010061a140981 */ /* 0x000ee8000c1e1b00 */
[----:B------:R-:W3:Y:S01]  /*44e0*/  @P0 LDS.64 R18, [R0+0x10] ;  /* 0x0000100000120984 */ /* 0x000ee20000000a00 */
[----:B--2---:R-:W-:-:S08]  /*44f0*/  DFMA R30, R24, R22, R30 ;  /* 0x00000016181e722b */ /* 0x004fd0000000001e */
[----:B---3--:R-:W-:-:S11]  /*4500*/  @P0 DFMA R30, R20, R18, R30 ;  /* 0x00000012141e022b */ /* 0x008fd6000000001e */
.L_x_837:
[----:B------:R-:W-:Y:S05]  /*4510*/  BSYNC B1 ;  /* 0x0000000000017941 */ /* 0x000fea0003800000 */
.L_x_836:
[C---:B------:R-:W-:Y:S01]  /*4520*/  IMAD R19, R2.reuse, 0x8, R9 ;  /* 0x0000000802137824 */ /* 0x040fe200078e0209 */
[----:B------:R-:W-:-:S04]  /*4530*/  IADD3 R2, R2, 0x1, RZ ;  /* 0x0000000102027810 */ /* 0x000fc80007ffe0ff */
[----:B------:R0:W-:Y:S01]  /*4540*/  STS.64 [R19], R30 ;  /* 0x0000001e13007388 */ /* 0x0001e20000000a00 */
[----:B------:R-:W-:-:S13]  /*4550*/  ISETP.GE.AND P0, PT, R2, R43, PT ;  /* 0x0000002b0200720c */ /* 0x000fda0003f06270 */
[----:B0-----:R-:W-:Y:S05]  /*4560*/  @!P0 BRA `(.L_x_847) ;  /* 0xfffffff400388947 */ /* 0x001fea000383ffff */
.L_x_835:
[----:B------:R-:W-:Y:S05]  /*4570*/  BSYNC B0 ;  /* 0x0000000000007941 */ /* 0x000fea0003800000 */
.L_x_834:
[----:B------:R-:W-:Y:S05]  /*4580*/  WARPSYNC.ALL ;  /* 0x0000000000007948 */ /* 0x000fea0003800000 */
[----:B------:R-:W-:Y:S01]  /*4590*/  LDS.64 R26, [R38] ;  /* 0x00000000261a7984 */ /* 0x000fe20000000a00 */
[----:B------:R-:W-:Y:S01]  /*45a0*/  ISETP.GE.AND P0, PT, R43, 0x2, PT ;  /* 0x000000022b00780c */ /* 0x000fe20003f06270 */
[----:B------:R-:W-:Y:S02]  /*45b0*/  BSSY B0, `(.L_x_848) ;  /* 0x0000090000007945 */ /* 0x000fe40003800000 */
[----:B------:R-:W0:Y:S02]  /*45c0*/  LDS.64 R2, [R9] ;  /* 0x0000000009027984 */ /* 0x000e240000000a00 */
[----:B0-----:R-:W-:-:S08]  /*45d0*/  DMUL R26, R26, R2 ;  /* 0x000000021a1a7228 */ /* 0x001fd00000000000 */
[----:B------:R-:W-:Y:S05]  /*45e0*/  @!P0 BRA `(.L_x_849) ;  /* 0x0000000800308947 */ /* 0x000fea0003800000 */
[----:B------:R-:W-:Y:S01]  /*45f0*/  BSSY B1, `(.L_x_850) ;  /* 0x000007b000017945 */ /* 0x000fe20003800000 */
[----:B------:R-:W-:-:S03]  /*4600*/  IMAD.MOV.U32 R32, RZ, RZ, 0x1 ;  /* 0x00000001ff207424 */ /* 0x000fc600078e00ff */
[----:B------:R-:W-:Y:S05]  /*4610*/  @!P2 BRA `(.L_x_851) ;  /* 0x0000000400e0a947 */ /* 0x000fea0003800000 */
[----:B------:R-:W-:Y:S01]  /*4620*/  ISETP.GT.AND P0, PT, R8, RZ, PT ;  /* 0x000000ff0800720c */ /* 0x000fe20003f04270 */
[----:B------:R-:W-:Y:S01]  /*4630*/  BSSY B2, `(.L_x_852) ;  /* 0x0000064000027945 */ /* 0x000fe20003800000 */
[----:B------:R-:W-:Y:S02]  /*4640*/  IMAD.MOV.U32 R32, RZ, RZ, 0x1 ;  /* 0x00000001ff207424 */ /* 0x000fe400078e00ff */
[----:B------:R-:W-:-:S09]  /*4650*/  IMAD.MOV.U32 R0, RZ, RZ, R8 ;  /* 0x000000ffff007224 */ /* 0x000fd200078e0008 */
[----:B------:R-:W-:Y:S05]  /*4660*/  @!P0 BRA `(.L_x_853) ;  /* 0x0000000400808947 */ /* 0x000fea0003800000 */
[----:B------:R-:W-:Y:S01]  /*4670*/  ISETP.GT.AND P3, PT, R0, 0xc, PT ;  /* 0x0000000c0000780c */ /* 0x000fe20003f64270 */
[----:B------:R-:W-:Y:S01]  /*4680*/  BSSY B3, `(.L_x_854) ;  /* 0x000003a000037945 */ /* 0x000fe20003800000 */
[----:B------:R-:W-:-:S11]  /*4690*/  PLOP3.LUT P0, PT, PT, PT, PT, 0x80, 0x0 ;  /* 0x000000000000781c */ /* 0x000fd60003f0f070 */
[----:B------:R-:W-:Y:S05]  /*46a0*/  @!P3 BRA `(.L_x_855) ;  /* 0x0000000000dcb947 */ /* 0x000fea0003800000 */
[----:B------:R-:W-:-:S13]  /*46b0*/  PLOP3.LUT P0, PT, PT, PT, PT, 0x8, 0x0 ;  /* 0x000000000000781c */ /* 0x000fda0003f0e170 */
.L_x_856:
[C---:B------:R-:W-:Y:S02]  /*46c0*/  IMAD R42, R32.reuse, 0x8, R9 ;  /* 0x00000008202a7824 */ /* 0x040fe400078e0209 */
[C---:B------:R-:W-:Y:S01]  /*46d0*/  IMAD R33, R32.reuse, 0x8, R38 ;  /* 0x0000000820217824 */ /* 0x040fe200078e0226 */
[----:B------:R-:W-:Y:S01]  /*46e0*/  IADD3 R32, R32, 0x10, RZ ;  /* 0x0000001020207810 */ /* 0x000fe20007ffe0ff */
[----:B------:R-:W-:Y:S01]  /*46f0*/  VIADD R0, R0, 0xfffffff0 ;  /* 0xfffffff000007836 */ /* 0x000fe20000000000 */
[----:B------:R-:W-:Y:S04]  /*4700*/  LDS.64 R18, [R42] ;  /* 0x000000002a127984 */ /* 0x000fe80000000a00 */
[----:B------:R-:W0:Y:S01]  /*4710*/  LDS.64 R24, [R33] ;  /* 0x0000000021187984 */ /* 0x000e220000000a00 */
[----:B------:R-:W-:-:S03]  /*4720*/  ISETP.GT.AND P3, PT, R0, 0xc, PT ;  /* 0x0000000c0000780c */ /* 0x000fc60003f64270 */
[----:B------:R-:W-:Y:S04]  /*4730*/  LDS.64 R16, [R42+0x8] ;  /* 0x000008002a107984 */ /* 0x000fe80000000a00 */
[----:B------:R-:W1:Y:S04]  /*4740*/  LDS.64 R22, [R33+0x8] ;  /* 0x0000080021167984 */ /* 0x000e680000000a00 */
[----:B------:R-:W-:Y:S04]  /*4750*/  LDS.64 R2, [R42+0x10] ;  /* 0x000010002a027984 */ /* 0x000fe80000000a00 */
[----:B------:R-:W2:Y:S04]  /*4760*/  LDS.64 R20, [R33+0x10] ;  /* 0x0000100021147984 */ /* 0x000ea80000000a00 */
[----:B------:R-:W-:Y:S04]  /*4770*/  LDS.64 R30, [R33+0x58] ;  /* 0x00005800211e7984 */ /* 0x000fe80000000a00 */
[----:B------:R-:W-:Y:S01]  /*4780*/  LDS.64 R28, [R42+0x60] ;  /* 0x000060002a1c7984 */ /* 0x000fe20000000a00 */
[----:B0-----:R-:W-:-:S03]  /*4790*/  DFMA R24, R18, R24, R26 ;  /* 0x000000181218722b */ /* 0x001fc6000000001a */
[----:B------:R-:W-:Y:S04]  /*47a0*/  LDS.64 R18, [R42+0x18] ;  /* 0x000018002a127984 */ /* 0x000fe80000000a00 */
[----:B------:R-:W0:Y:S01]  /*47b0*/  LDS.64 R26, [R33+0x18] ;  /* 0x00001800211a7984 */ /* 0x000e220000000a00 */
[----:B-1----:R-:W-:-:S03]  /*47c0*/  DFMA R22, R16, R22, R24 ;  /* 0x000000161016722b */ /* 0x002fc60000000018 */
[----:B------:R-:W-:Y:S04]  /*47d0*/  LDS.64 R16, [R42+0x20] ;  /* 0x000020002a107984 */ /* 0x000fe80000000a00 */
[----:B------:R-:W1:Y:S01]  /*47e0*/  LDS.64 R24, [R33+0x20] ;  /* 0x0000200021187984 */ /* 0x000e620000000a00 */
[----:B--2---:R-:W-:-:S03]  /*47f0*/  DFMA R20, R2, R20, R22 ;  /* 0x000000140214722b */ /* 0x004fc60000000016 */
[----:B------:R-:W-:Y:S04]  /*4800*/  LDS.64 R2, [R42+0x28] ;  /* 0x000028002a027984 */ /* 0x000fe80000000a00 */
[----:B------:R-:W2:Y:S01]  /*4810*/  LDS.64 R22, [R33+0x28] ;  /* 0x0000280021167984 */ /* 0x000ea20000000a00 */
        /* <DEDUP_REMOVED lines=16> */
[----:B------:R-:W2:Y:S04]  /*4920*/  LDS.64 R2, [R42+0x58] ;  /* 0x000058002a027984 */ /* 0x000ea80000000a00 */
[----:B------:R-:W3:Y:S01]  /*4930*/  LDS.64 R26, [R33+0x60] ;  /* 0x00006000211a7984 */ /* 0x000ee20000000a00 */
        /* <DEDUP_REMOVED lines=9> */
[----:B---3--:R-:W-:-:S08]  /*49d0*/  DFMA R26, R28, R26, R30 ;  /* 0x0000001a1c1a722b */ /* 0x008fd0000000001e */
[----:B0-----:R-:W-:-:S08]  /*49e0*/  DFMA R22, R24, R22, R26 ;  /* 0x000000161816722b */ /* 0x001fd0000000001a */
[----:B-1----:R-:W-:-:S08]  /*49f0*/  DFMA R18, R20, R18, R22 ;  /* 0x000000121412722b */ /* 0x002fd00000000016 */
[----:B--2---:R-:W-:Y:S01]  /*4a00*/  DFMA R26, R16, R2, R18 ;  /* 0x00000002101a722b */ /* 0x004fe20000000012 */
[----:B------:R-:W-:Y:S10]  /*4a10*/  @P3 BRA `(.L_x_856) ;  /* 0xfffffffc00283947 */ /* 0x000ff4000383ffff */
.L_x_855:
[----:B------:R-:W-:Y:S05]  /*4a20*/  BSYNC B3 ;  /* 0x0000000000037941 */ /* 0x000fea0003800000 */
.L_x_854:
[----:B------:R-:W-:Y:S01]  /*4a30*/  ISETP.GT.AND P3, PT, R0, 0x4, PT ;  /* 0x000000040000780c */ /* 0x000fe20003f64270 */
[----:B------:R-:W-:-:S12]  /*4a40*/  BSSY B3, `(.L_x_857) ;  /* 0x000001f000037945 */ /* 0x000fd80003800000 */
[----:B------:R-:W-:Y:S05]  /*4a50*/  @!P3 BRA `(.L_x_858) ;  /* 0x000000000074b947 */ /* 0x000fea0003800000 */
[C---:B------:R-:W-:Y:S01]  /*4a60*/  IMAD R42, R32.reuse, 0x8, R9 ;  /* 0x00000008202a7824 */ /* 0x040fe200078e0209 */
[----:B------:R-:W-:Y:S01]  /*4a70*/  PLOP3.LUT P0, PT, PT, PT, PT, 0x8, 0x0 ;  /* 0x000000000000781c */ /* 0x000fe20003f0e170 */
[----:B------:R-:W-:Y:S02]  /*4a80*/  IMAD R33, R32, 0x8, R38 ;  /* 0x0000000820217824 */ /* 0x000fe400078e0226 */
[----:B------:R-:W-:Y:S01]  /*4a90*/  VIADD R0, R0, 0xfffffff8 ;  /* 0xfffffff800007836 */ /* 0x000fe20000000000 */
[----:B------:R-:W-:Y:S01]  /*4aa0*/  LDS.64 R2, [R42] ;  /* 0x000000002a027984 */ /* 0x000fe20000000a00 */
[----:B------:R-:W-:-:S03]  /*4ab0*/  VIADD R32, R32, 0x8 ;  /* 0x0000000820207836 */ /* 0x000fc60000000000 */
[----:B------:R-:W0:Y:S04]  /*4ac0*/  LDS.64 R24, [R33] ;  /* 0x0000000021187984 */ /* 0x000e280000000a00 */
[----:B------:R-:W-:Y:S04]  /*4ad0*/  LDS.64 R22, [R42+0x8] ;  /* 0x000008002a167984 */ /* 0x000fe80000000a00 */
[----:B------:R-:W1:Y:S04]  /*4ae0*/  LDS.64 R20, [R33+0x8] ;  /* 0x0000080021147984 */ /* 0x000e680000000a00 */
[----:B------:R-:W-:Y:S04]  /*4af0*/  LDS.64 R18, [R42+0x10] ;  /* 0x000010002a127984 */ /* 0x000fe80000000a00 */
[----:B------:R-:W2:Y:S04]  /*4b00*/  LDS.64 R16, [R33+0x10] ;  /* 0x0000100021107984 */ /* 0x000ea80000000a00 */
[----:B------:R-:W-:Y:S04]  /*4b10*/  LDS.64 R30, [R33+0x18] ;  /* 0x00001800211e7984 */ /* 0x000fe80000000a00 */
[----:B------:R-:W-:Y:S01]  /*4b20*/  LDS.64 R28, [R42+0x20] ;  /* 0x000020002a1c7984 */ /* 0x000fe20000000a00 */
[----:B0-----:R-:W-:-:S03]  /*4b30*/  DFMA R24, R2, R24, R26 ;  /* 0x000000180218722b */ /* 0x001fc6000000001a */
[----:B------:R-:W0:Y:S04]  /*4b40*/  LDS.64 R2, [R42+0x18] ;  /* 0x000018002a027984 */ /* 0x000e280000000a00 */
[----:B------:R-:W3:Y:S01]  /*4b50*/  LDS.64 R26, [R33+0x20] ;  /* 0x00002000211a7984 */ /* 0x000ee20000000a00 */
        /* <DEDUP_REMOVED lines=9> */
[----:B---3--:R-:W-:-:S08]  /*4bf0*/  DFMA R26, R28, R26, R30 ;  /* 0x0000001a1c1a722b */ /* 0x008fd0000000001e */
[----:B-1----:R-:W-:-:S08]  /*4c00*/  DFMA R22, R24, R22, R26 ;  /* 0x000000161816722b */ /* 0x002fd0000000001a */
[----:B--2---:R-:W-:-:S08]  /*4c10*/  DFMA R18, R20, R18, R22 ;  /* 0x000000121412722b */ /* 0x004fd00000000016 */
[----:B0-----:R-:W-:-:S11]  /*4c20*/  DFMA R26, R2, R16, R18 ;  /* 0x00000010021a722b */ /* 0x001fd60000000012 */
.L_x_858:
[----:B------:R-:W-:Y:S05]  /*4c30*/  BSYNC B3 ;  /* 0x0000000000037941 */ /* 0x000fea0003800000 */
.L_x_857:
[----:B------:R-:W-:-:S13]  /*4c40*/  ISETP.NE.OR P0, PT, R0, RZ, P0 ;  /* 0x000000ff0000720c */ /* 0x000fda0000705670 */
[----:B------:R-:W-:Y:S05]  /*4c50*/  @!P0 BREAK B2 ;  /* 0x0000000000028942 */ /* 0x000fea0003800000 */
[----:B------:R-:W-:Y:S05]  /*4c60*/  @!P0 BRA `(.L_x_851) ;  /* 0x00000000004c8947 */ /* 0x000fea0003800000 */
.L_x_853:
[----:B------:R-:W-:Y:S05]  /*4c70*/  BSYNC B2 ;  /* 0x0000000000027941 */ /* 0x000fea0003800000 */
.L_x_852:
[----:B------:R-:W-:Y:S01]  /*4c80*/  IMAD R33, R32, 0x8, R9 ;  /* 0x0000000820217824 */ /* 0x000fe200078e0209 */
[----:B------:R-:W-:Y:S01]  /*4c90*/  IADD3 R0, R0, -0x4, RZ ;  /* 0xfffffffc00007810 */ /* 0x000fe20007ffe0ff */
[C---:B------:R-:W-:Y:S02]  /*4ca0*/  IMAD R42, R32.reuse, 0x8, R38 ;  /* 0x00000008202a7824 */ /* 0x040fe400078e0226 */
[----:B------:R-:W-:Y:S01]  /*4cb0*/  VIADD R32, R32, 0x4 ;  /* 0x0000000420207836 */ /* 0x000fe20000000000 */
[----:B------:R-:W-:Y:S01]  /*4cc0*/  LDS.64 R30, [R33] ;  /* 0x00000000211e7984 */ /* 0x000fe20000000a00 */
[----:B------:R-:W-:-:S03]  /*4cd0*/  ISETP.NE.AND P0, PT, R0, RZ, PT ;  /* 0x000000ff0000720c */ /* 0x000fc60003f05270 */
[----:B------:R-:W0:Y:S04]  /*4ce0*/  LDS.64 R28, [R42] ;  /* 0x000000002a1c7984 */ /* 0x000e280000000a00 */
[----:B------:R-:W-:Y:S04]  /*4cf0*/  LDS.64 R24, [R33+0x8] ;  /* 0x0000080021187984 */ /* 0x000fe80000000a00 */
[----:B------:R-:W1:Y:S04]  /*4d00*/  LDS.64 R22, [R42+0x8] ;  /* 0x000008002a167984 */ /* 0x000e680000000a00 */
[----:B------:R-:W-:Y:S04]  /*4d10*/  LDS.64 R20, [R33+0x10] ;  /* 0x0000100021147984 */ /* 0x000fe80000000a00 */
[----:B------:R-:W2:Y:S04]  /*4d20*/  LDS.64 R18, [R42+0x10] ;  /* 0x000010002a127984 */ /* 0x000ea80000000a00 */
[----:B------:R-:W-:Y:S04]  /*4d30*/  LDS.64 R16, [R33+0x18] ;  /* 0x0000180021107984 */ /* 0x000fe80000000a00 */
[----:B------:R-:W3:Y:S01]  /*4d40*/  LDS.64 R2, [R42+0x18] ;  /* 0x000018002a027984 */ /* 0x000ee20000000a00 */
[----:B0-----:R-:W-:-:S08]  /*4d50*/  DFMA R28, R30, R28, R26 ;  /* 0x0000001c1e1c722b */ /* 0x001fd0000000001a */
[----:B-1----:R-:W-:-:S08]  /*4d60*/  DFMA R22, R24, R22, R28 ;  /* 0x000000161816722b */ /* 0x002fd0000000001c */
[----:B--2---:R-:W-:-:S08]  /*4d70*/  DFMA R18, R20, R18, R22 ;  /* 0x000000121412722b */ /* 0x004fd00000000016 */
[----:B---3--:R-:W-:Y:S01]  /*4d80*/  DFMA R26, R16, R2, R18 ;  /* 0x00000002101a722b */ /* 0x008fe20000000012 */
[----:B------:R-:W-:Y:S10]  /*4d90*/  @P0 BRA `(.L_x_852) ;  /* 0xfffffffc00b80947 */ /* 0x000ff4000383ffff */
.L_x_851:
[----:B------:R-:W-:Y:S05]  /*4da0*/  BSYNC B1 ;  /* 0x0000000000017941 */ /* 0x000fea0003800000 */
.L_x_850:
[----:B------:R-:W-:-:S13]  /*4db0*/  ISETP.NE.AND P0, PT, R35, RZ, PT ;  /* 0x000000ff2300720c */ /* 0x000fda0003f05270 */
[----:B------:R-:W-:Y:S05]  /*4dc0*/  @!P0 BRA `(.L_x_849) ;  /* 0x0000000000388947 */ /* 0x000fea0003800000 */
[C---:B------:R-:W-:Y:S01]  /*4dd0*/  IMAD R0, R32.reuse, 0x8, R9 ;  /* 0x0000000820007824 */ /* 0x040fe200078e0209 */
[----:B------:R-:W-:Y:S01]  /*4de0*/  ISETP.NE.AND P0, PT, R35, 0x1, PT ;  /* 0x000000012300780c */ /* 0x000fe20003f05270 */
[----:B------:R-:W-:-:S03]  /*4df0*/  IMAD R32, R32, 0x8, R38 ;  /* 0x0000000820207824 */ /* 0x000fc600078e0226 */
[----:B------:R-:W-:Y:S04]  /*4e00*/  LDS.64 R16, [R0] ;  /* 0x0000000000107984 */ /* 0x000fe80000000a00 */
[----:B------:R-:W0:Y:S02]  /*4e10*/  LDS.64 R2, [R32] ;  /* 0x0000000020027984 */ /* 0x000e240000000a00 */
[----:B0-----:R-:W-:-:S03]  /*4e20*/  DFMA R26, R16, R2, R26 ;  /* 0x00000002101a722b */ /* 0x001fc6000000001a */
[----:B------:R-:W-:Y:S08]  /*4e30*/  @!P0 BRA `(.L_x_849) ;  /* 0x00000000001c8947 */ /* 0x000ff00003800000 */
[----:B------:R-:W-:Y:S01]  /*4e40*/  ISETP.NE.AND P0, PT, R35, 0x2, PT ;  /* 0x000000022300780c */ /* 0x000fe20003f05270 */
[----:B------:R-:W-:Y:S04]  /*4e50*/  LDS.64 R20, [R0+0x8] ;  /* 0x0000080000147984 */ /* 0x000fe80000000a00 */
[----:B------:R-:W0:Y:S08]  /*4e60*/  LDS.64 R18, [R32+0x8] ;  /* 0x0000080020127984 */ /* 0x000e300000000a00 */
[----:B------:R-:W-:Y:S04]  /*4e70*/  @P0 LDS.64 R16, [R0+0x10] ;  /* 0x0000100000100984 */ /* 0x000fe80000000a00 */
[----:B------:R-:W1:Y:S01]  /*4e80*/  @P0 LDS.64 R2, [R32+0x10] ;  /* 0x0000100020020984 */ /* 0x000e620000000a00 */
[----:B0-----:R-:W-:-:S08]  /*4e90*/  DFMA R26, R20, R18, R26 ;  /* 0x00000012141a722b */ /* 0x001fd0000000001a */
[----:B-1----:R-:W-:-:S11]  /*4ea0*/  @P0 DFMA R26, R16, R2, R26 ;  /* 0x00000002101a022b */ /* 0x002fd6000000001a */
.L_x_849:
[----:B------:R-:W-:Y:S05]  /*4eb0*/  BSYNC B0 ;  /* 0x0000000000007941 */ /* 0x000fea0003800000 */
.L_x_848:
[----:B------:R-:W-:Y:S05]  /*4ec0*/  WARPSYNC.ALL ;  /* 0x0000000000007948 */ /* 0x000fea0003800000 */
[----:B------:R-:W-:Y:S01]  /*4ed0*/  SHF.R.S32.HI R0, RZ, 0x1f, R5 ;  /* 0x0000001fff007819 */ /* 0x000fe20000011405 */
[----:B------:R-:W-:Y:S01]  /*4ee0*/  ULDC.64 UR8, c[0x0][0x290] ;  /* 0x0000a40000087ab9 */ /* 0x000fe20000000a00 */
[----:B------:R-:W-:Y:S01]  /*4ef0*/  IMAD.MOV.U32 R2, RZ, RZ, R14 ;  /* 0x000000ffff027224 */ /* 0x000fe200078e000e */
[----:B------:R-:W-:Y:S01]  /*4f00*/  SHF.R.S32.HI R17, RZ, 0x1f, R4 ;  /* 0x0000001fff117819 */ /* 0x000fe20000011404 */
[----:B------:R-:W-:Y:S02]  /*4f10*/  IMAD.MOV.U32 R3, RZ, RZ, R7 ;  /* 0x000000ffff037224 */ /* 0x000fe400078e0007 */
[----:B------:R-:W-:-:S02]  /*4f20*/  IMAD R0, R0, UR8, RZ ;  /* 0x0000000800007c24 */ /* 0x000fc4000f8e02ff */
[----:B------:R-:W-:-:S04]  /*4f30*/  IMAD.WIDE.U32 R2, R5, UR8, R2 ;  /* 0x0000000805027c25 */ /* 0x000fc8000f8e0002 */
[----:B------:R-:W-:Y:S01]  /*4f40*/  IMAD R5, R5, UR9, R0 ;  /* 0x0000000905057c24 */ /* 0x000fe2000f8e0200 */
[----:B------:R-:W-:Y:S01]  /*4f50*/  ULDC.64 UR8, c[0x0][0x298] ;  /* 0x0000a60000087ab9 */ /* 0x000fe20000000a00 */
[----:B------:R-:W-:Y:S02]  /*4f60*/  IMAD.IADD R34, R39, 0x1, R34 ;  /* 0x0000000127227824 */ /* 0x000fe400078e0222 */
        /* <DEDUP_REMOVED lines=8> */
[----:B------:R-:W-:-:S03]  /*4ff0*/  ISETP.GE.AND P0, PT, R34, UR4, PT ;  /* 0x0000000422007c0c */ /* 0x000fc6000bf06270 */
[----:B------:R0:W-:Y:S10]  /*5000*/  STG.E.64 desc[UR6][R4.64], R26 ;  /* 0x0000001a04007986 */ /* 0x0001f4000c101b06 */
[----:B------:R-:W-:Y:S05]  /*5010*/  @!P0 BRA `(.L_x_859) ;  /* 0xffffffe400dc8947 */ /* 0x000fea000383ffff */
[----:B------:R-:W-:Y:S05]  /*5020*/  EXIT ;  /* 0x000000000000794d */ /* 0x000fea0003800000 */
        .weak           $__internal_8_$__cuda_sm20_dblrcp_rn_slowpath_v3
        .type           $__internal_8_$__cuda_sm20_dblrcp_rn_slowpath_v3,@function
        .size           $__internal_8_$__cuda_sm20_dblrcp_rn_slowpath_v3,($__internal_9_$__cuda_sm20_div_rn_f64_full - $__internal_8_$__cuda_sm20_dblrcp_rn_slowpath_v3)
$__internal_8_$__cuda_sm20_dblrcp_rn_slowpath_v3:
        /* <DEDUP_REMOVED lines=24> */
.L_x_863:
        /* <DEDUP_REMOVED lines=10> */
.L_x_861:
[----:B------:R-:W-:Y:S01]  /*5250*/  LOP3.LUT R15, R9, 0x80000, RZ, 0xfc, !PT ;  /* 0x00080000090f7812 */ /* 0x000fe200078efcff */
[----:B------:R-:W-:-:S07]  /*5260*/  IMAD.MOV.U32 R14, RZ, RZ, R8 ;  /* 0x000000ffff0e7224 */ /* 0x000fce00078e0008 */
.L_x_862:
[----:B------:R-:W-:Y:S05]  /*5270*/  BSYNC B1 ;  /* 0x0000000000017941 */ /* 0x000fea0003800000 */
.L_x_860:
[----:B------:R-:W-:Y:S02]  /*5280*/  IMAD.MOV.U32 R8, RZ, RZ, R2 ;  /* 0x000000ffff087224 */ /* 0x000fe400078e0002 */
[----:B------:R-:W-:-:S04]  /*5290*/  IMAD.MOV.U32 R9, RZ, RZ, 0x0 ;  /* 0x00000000ff097424 */ /* 0x000fc800078e00ff */
[----:B------:R-:W-:Y:S05]  /*52a0*/  RET.REL.NODEC R8 `(_ZN2at6native54_GLOBAL__N__aa9a477a_21_UpSampleBilinear2d_cu_607db5e327upsample_gen2d_aa_out_frameIddNS0_18upsample_antialias20BicubicFilterFunctorEEEvT0_S5_NS_27GenericPackedTensorAccessorIKT_Lm4ENS_16DefaultPtrTraitsElEENS6_IS7_Lm4ES9_lEERKT1_) ;  /* 0xffffffac08547950 */ /* 0x000fea0003c3ffff */
        .weak           $__internal_9_$__cuda_sm20_div_rn_f64_full
        .type           $__internal_9_$__cuda_sm20_div_rn_f64_full,@function
        .size           $__internal_9_$__cuda_sm20_div_rn_f64_full,(.L_x_1781 - $__internal_9_$__cuda_sm20_div_rn_f64_full)
$__internal_9_$__cuda_sm20_div_rn_f64_full:
[C---:B------:R-:W-:Y:S01]  /*52b0*/  FSETP.GEU.AND P0, PT, |R11|.reuse, 1.469367938527859385e-39, PT ;  /* 0x001000000b00780b */ /* 0x040fe20003f0e200 */
[----:B------:R-:W-:Y:S01]  /*52c0*/  IMAD.MOV.U32 R16, RZ, RZ, 0x1 ;  /* 0x00000001ff107424 */ /* 0x000fe200078e00ff */
[----:B------:R-:W-:Y:S01]  /*52d0*/  LOP3.LUT R8, R11, 0x800fffff, RZ, 0xc0, !PT ;  /* 0x800fffff0b087812 */ /* 0x000fe200078ec0ff */
[----:B------:R-:W-:Y:S01]  /*52e0*/  BSSY B1, `(.L_x_864) ;  /* 0x0000054000017945 */ /* 0x000fe20003800000 */
[C---:B------:R-:W-:Y:S02]  /*52f0*/  FSETP.GEU.AND P3, PT, |R15|.reuse, 1.469367938527859385e-39, PT ;  /* 0x001000000f00780b */ /* 0x040fe40003f6e200 */
[----:B------:R-:W-:Y:S01]  /*5300*/  LOP3.LUT R9, R8, 0x3ff00000, RZ, 0xfc, !PT ;  /* 0x3ff0000008097812 */ /* 0x000fe200078efcff */
[----:B------:R-:W-:Y:S01]  /*5310*/  IMAD.MOV.U32 R8, RZ, RZ, R10 ;  /* 0x000000ffff087224 */ /* 0x000fe200078e000a */
[----:B------:R-:W-:Y:S02]  /*5320*/  LOP3.LUT R2, R15, 0x7ff00000, RZ, 0xc0, !PT ;  /* 0x7ff000000f027812 */ /* 0x000fe400078ec0ff */
[----:B------:R-:W-:-:S02]  /*5330*/  MOV R0, 0x1ca00000 ;  /* 0x1ca0000000007802 */ /* 0x000fc40000000f00 */
[C---:B------:R-:W-:Y:S01]  /*5340*/  LOP3.LUT R31, R11.reuse, 0x7ff00000, RZ, 0xc0, !PT ;  /* 0x7ff000000b1f7812 */ /* 0x040fe200078ec0ff */
[----:B------:R-:W-:Y:S01]  /*5350*/  @!P0 DMUL R8, R10, 8.98846567431157953865e+307 ;  /* 0x7fe000000a088828 */ /* 0x000fe20000000000 */
[----:B------:R-:W-:Y:S02]  /*5360*/  IMAD.MOV.U32 R32, RZ, RZ, R2 ;  /* 0x000000ffff207224 */ /* 0x000fe400078e0002 */
[C---:B------:R-:W-:Y:S02]  /*5370*/  ISETP.GE.U32.AND P2, PT, R2.reuse, R31, PT ;  /* 0x0000001f0200720c */ /* 0x040fe40003f46070 */
        /* <DEDUP_REMOVED lines=30> */
[----:B------:R-:W-:-:S04]  /*5560*/  SEL R15, R0, 0x63400000, !P0 ;  /* 0x63400000000f7807 */ /* 0x000fc80004000000 */
[----:B------:R-:W-:Y:S01]  /*5570*/  IADD3 R0, -R15, R14, RZ ;  /* 0x0000000e0f007210 */ /* 0x000fe20007ffe1ff */
[----:B------:R-:W-:-:S04]  /*5580*/  IMAD.MOV.U32 R14, RZ, RZ, RZ ;  /* 0x000000ffff0e7224 */ /* 0x000fc800078e00ff */
        /* <DEDUP_REMOVED lines=12> */
[----:B------:R-:W-:-:S06]  /*5650*/  IMAD.MOV.U32 R8, RZ, RZ, RZ ;  /* 0x000000ffff087224 */ /* 0x000fcc00078e00ff */
[----:B------:R-:W-:-:S03]  /*5660*/  DFMA R8, R22, -R8, R26 ;  /* 0x800000081608722b */ /* 0x000fc6000000001a */
[----:B------:R-:W-:-:S03]  /*5670*/  LOP3.LUT R11, R15, R11, RZ, 0x3c, !PT ;  /* 0x0000000b0f0b7212 */ /* 0x000fc600078e3cff */
[----:B------:R-:W-:-:S04]  /*5680*/  IADD3 R8, -R0, -0x43300000, RZ ;  /* 0xbcd0000000087810 */ /* 0x000fc80007ffe1ff */
[----:B------:R-:W-:-:S04]  /*5690*/  FSETP.NEU.AND P0, PT, |R9|, R8, PT ;  /* 0x000000080900720b */ /* 0x000fc80003f0d200 */
[----:B------:R-:W-:Y:S02]  /*56a0*/  FSEL R22, R14, R22, !P0 ;  /* 0x000000160e167208 */ /* 0x000fe40004000000 */
[----:B------:R-:W-:Y:S01]  /*56b0*/  FSEL R23, R11, R23, !P0 ;  /* 0x000000170b177208 */ /* 0x000fe20004000000 */
[----:B------:R-:W-:Y:S06]  /*56c0*/  BRA `(.L_x_866) ;  /* 0x0000000000547947 */ /* 0x000fec0003800000 */
.L_x_865:
[----:B------:R-:W-:-:S14]  /*56d0*/  DSETP.NAN.AND P0, PT, R14, R14, PT ;  /* 0x0000000e0e00722a */ /* 0x000fdc0003f08000 */
[----:B------:R-:W-:Y:S05]  /*56e0*/  @P0 BRA `(.L_x_867) ;  /* 0x0000000000440947 */ /* 0x000fea0003800000 */
[----:B------:R-:W-:-:S14]  /*56f0*/  DSETP.NAN.AND P0, PT, R10, R10, PT ;  /* 0x0000000a0a00722a */ /* 0x000fdc0003f08000 */
[----:B------:R-:W-:Y:S05]  /*5700*/  @P0 BRA `(.L_x_868) ;  /* 0x0000000000300947 */ /* 0x000fea0003800000 */
[----:B------:R-:W-:Y:S01]  /*5710*/  ISETP.NE.AND P0, PT, R32, R31, PT ;  /* 0x0000001f2000720c */ /* 0x000fe20003f05270 */
[----:B------:R-:W-:Y:S01]  /*5720*/  IMAD.MOV.U32 R23, RZ, RZ, -0x80000 ;  /* 0xfff80000ff177424 */ /* 0x000fe200078e00ff */
        /* <DEDUP_REMOVED lines=10> */
.L_x_868:
[----:B------:R-:W-:Y:S01]  /*57d0*/  LOP3.LUT R23, R11, 0x80000, RZ, 0xfc, !PT ;  /* 0x000800000b177812 */ /* 0x000fe200078efcff */
[----:B------:R-:W-:Y:S01]  /*57e0*/  IMAD.MOV.U32 R22, RZ, RZ, R10 ;  /* 0x000000ffff167224 */ /* 0x000fe200078e000a */
[----:B------:R-:W-:Y:S06]  /*57f0*/  BRA `(.L_x_866) ;  /* 0x0000000000087947 */ /* 0x000fec0003800000 */
.L_x_867:
[----:B------:R-:W-:Y:S02]  /*5800*/  LOP3.LUT R23, R15, 0x80000, RZ, 0xfc, !PT ;  /* 0x000800000f177812 */ /* 0x000fe400078efcff */
[----:B------:R-:W-:-:S07]  /*5810*/  MOV R22, R14 ;  /* 0x0000000e00167202 */ /* 0x000fce0000000f00 */
.L_x_866:
[----:B------:R-:W-:Y:S05]  /*5820*/  BSYNC B1 ;  /* 0x0000000000017941 */ /* 0x000fea0003800000 */
.L_x_864:
[----:B------:R-:W-:Y:S02]  /*5830*/  IMAD.MOV.U32 R8, RZ, RZ, R28 ;  /* 0x000000ffff087224 */ /* 0x000fe400078e001c */
[----:B------:R-:W-:Y:S02]  /*5840*/  IMAD.MOV.U32 R9, RZ, RZ, 0x0 ;  /* 0x00000000ff097424 */ /* 0x000fe400078e00ff */
[----:B------:R-:W-:Y:S02]  /*5850*/  IMAD.MOV.U32 R10, RZ, RZ, R22 ;  /* 0x000000ffff0a7224 */ /* 0x000fe400078e0016 */
[----:B------:R-:W-:Y:S01]  /*5860*/  IMAD.MOV.U32 R11, RZ, RZ, R23 ;  /* 0x000000ffff0b7224 */ /* 0x000fe200078e0017 */
[----:B------:R-:W-:Y:S06]  /*5870*/  RET.REL.NODEC R8 `(_ZN2at6native54_GLOBAL__N__aa9a477a_21_UpSampleBilinear2d_cu_607db5e327upsample_gen2d_aa_out_frameIddNS0_18upsample_antialias20BicubicFilterFunctorEEEvT0_S5_NS_27GenericPackedTensorAccessorIKT_Lm4ENS_16DefaultPtrTraitsElEENS6_IS7_Lm4ES9_lEERKT1_) ;  /* 0xffffffa408e07950 */ /* 0x000fec0003c3ffff */
.L_x_869:
        /* <DEDUP_REMOVED lines=16> */
.L_x_1781:


//--------------------- .text._ZN2at6native54_GLOBAL__N__aa9a477a_21_UpSampleBilinear2d_cu_607db5e336upsample_gen2d_aa_backward_out_frameIN3c108BFloat16EfNS0_18upsample_antialias21BilinearFilterFunctorEEEvT0_S7_NS_27GenericPackedTensorAccessorIT_Lm4ENS_16DefaultPtrTraitsElEENS8_IKS9_Lm4ESA_lEERKT1_ --------------------------
	.section	.text._ZN2at6native54_GLOBAL__N__aa9a477a_21_UpSampleBilinear2d_cu_607db5e336upsample_gen2d_aa_backward_out_frameIN3c108BFloat16EfNS0_18upsample_antialias21BilinearFilterFunctorEEEvT0_S7_NS_27GenericPackedTensorAccessorIT_Lm4ENS_16DefaultPtrTraitsElEENS8_IKS9_Lm4ESA_lEERKT1_,"ax",@progbits
	.align	128
.text._ZN2at6native54_GLOBAL__N__aa9a477a_21_UpSampleBilinear2d_cu_607db5e336upsample_gen2d_aa_backward_out_frameIN3c108BFloat16EfNS0_18upsample_antialias21BilinearFilterFunctorEEEvT0_S7_NS_27GenericPackedTensorAccessorIT_Lm4ENS_16DefaultPtrTraitsElEENS8_IKS9_Lm4ESA_lEERKT1_:
        .type           _ZN2at6native54_GLOBAL__N__aa9a477a_21_UpSampleBilinear2d_cu_607db5e336upsample_gen2d_aa_backward_out_frameIN3c108BFloat16EfNS0_18upsample_antialias21BilinearFilterFunctorEEEvT0_S7_NS_27GenericPackedTensorAccessorIT_Lm4ENS_16DefaultPtrTraitsElEENS8_IKS9_Lm4ESA_lEERKT1_,@function
        .size           _ZN2at6native54_GLOBAL__N__aa9a477a_21_UpSampleBilinear2d_cu_607db5e336upsample_gen2d_aa_backward_out_frameIN3c108BFloat16EfNS0_18upsample_antialias21BilinearFilterFunctorEEEvT0_S7_NS_27GenericPackedTensorAccessorIT_Lm4ENS_16DefaultPtrTraitsElEENS8_IKS9_Lm4ESA_lEERKT1_,(.L_x_1784 - _ZN2at6native54_GLOBAL__N__aa9a477a_21_UpSampleBilinear2d_cu_607db5e336upsample_gen2d_aa_backward_out_frameIN3c108BFloat16EfNS0_18upsample_antialias21BilinearFilterFunctorEEEvT0_S7_NS_27GenericPackedTensorAccessorIT_Lm4ENS_16DefaultPtrTraitsElEENS8_IKS9_Lm4ESA_lEERKT1_)
        .other          _ZN2at6native54_GLOBAL__N__aa9a477a_21_UpSampleBilinear2d_cu_607db5e336upsample_gen2d_aa_backward_out_frameIN3c108BFloat16EfNS0_18upsample_antialias21BilinearFilterFunctorEEEvT0_S7_NS_27GenericPackedTensorAccessorIT_Lm4ENS_16DefaultPtrTraitsElEENS8_IKS9_Lm4ESA_lEERKT1_,@"STO_CUDA_ENTRY STV_DEFAULT"
_ZN2at6native54_GLOBAL__N__aa9a477a_21_UpSampleBilinear2d_cu_607db5e336upsample_gen2d_aa_backward_out_frameIN3c108BFloat16EfNS0_18upsample_antialias21BilinearFilterFunctorEEEvT0_S7_NS_27GenericPackedTensorAccessorIT_Lm4ENS_16DefaultPtrTraitsElEENS8_IKS9_Lm4ESA_lEERKT1_:
        /* <DEDUP_REMOVED lines=15> */
[----:B------:R-:W0:Y:S08]  /*00f0*/  LDC R10, c[0x0][0x238] ;  /* 0x00008e00ff0a7b82 */ /* 0x000e300000000800 */
[----:B------:R-:W1:Y:S01]  /*0100*/  LDC R17, c[0x0][0x230] ;  /* 0x00008c00ff117b82 */ /* 0x000e620000000800 */
[----:B0-----:R-:W-:Y:S01]  /*0110*/  ISETP.NE.AND P0, PT, R10, UR6, PT ;  /* 0x000000060a007c0c */ /* 0x001fe2000bf05270 */
[----:B------:R-:W-:Y:S01]  /*0120*/  ULDC.64 UR6, c[0x0][0x208] ;  /* 0x0000820000067ab9 */ /* 0x000fe20000000a00 */
        /* <DEDUP_REMOVED lines=9> */
[----:B0-----:R-:W-:Y:S02]  /*01c0*/  FMNMX.FTZ R0, R2, 1, !PT ;  /* 0x3f80000002007809 */ /* 0x001fe40007810000 */
[----:B------:R-:W-:-:S02]  /*01d0*/  FMNMX.FTZ R5, R3, 1, !PT ;  /* 0x3f80000003057809 */ /* 0x000fc40007810000 */
[----:B------:R0:W1:Y:S01]  /*01e0*/  F2I.FTZ.CEIL.NTZ R14, R0 ;  /* 0x00000000000e7305 */ /* 0x000062000021b100 */
[-CC-:B------:R-:W-:Y:S02]  /*01f0*/  FFMA.FTZ R6, R13, R2.reuse, R0.reuse ;  /* 0x000000020d067223 */ /* 0x180fe40000010000 */
[-CC-:B------:R-:W-:Y:S02]  /*0200*/  FFMA.FTZ R7, R4, R3.reuse, R5.reuse ;  /* 0x0000000304077223 */ /* 0x180fe40000010005 */
[----:B------:R-:W-:Y:S01]  /*0210*/  FADD.FTZ R8, R6, 0.5 ;  /* 0x3f00000006087421 */ /* 0x000fe20000010000 */
[----:B------:R-:W-:Y:S01]  /*0220*/  FFMA.FTZ R6, R4, R3, -R5 ;  /* 0x0000000304067223 */ /* 0x000fe20000010805 */
[----:B------:R-:W-:Y:S01]  /*0230*/  FADD.FTZ R7, R7, 0.5 ;  /* 0x3f00000007077421 */ /* 0x000fe20000010000 */
[----:B------:R-:W2:Y:S01]  /*0240*/  F2I.FTZ.CEIL.NTZ R15, R5 ;  /* 0x00000005000f7305 */ /* 0x000ea2000021b100 */
[----:B0-----:R-:W-:Y:S01]  /*0250*/  FFMA.FTZ R0, R13, R2, -R0 ;  /* 0x000000020d007223 */ /* 0x001fe20000010800 */
[----:B------:R-:W-:-:S03]  /*0260*/  FADD.FTZ R6, R6, 0.5 ;  /* 0x3f00000006067421 */ /* 0x000fc60000010000 */
[----:B------:R-:W-:Y:S01]  /*0270*/  FADD.FTZ R2, R0, 0.5 ;  /* 0x3f00000000027421 */ /* 0x000fe20000010000 */
[----:B-1----:R-:W-:Y:S02]  /*0280*/  IMAD.SHL.U32 R14, R14, 0x2, RZ ;  /* 0x000000020e0e7824 */ /* 0x002fe400078e00ff */
[----:B------:R-:W0:Y:S02]  /*0290*/  F2I.FTZ.TRUNC.NTZ R8, R8 ;  /* 0x0000000800087305 */ /* 0x000e24000021f100 */
[----:B------:R-:W-:Y:S01]  /*02a0*/  VIADD R0, R14, 0x1 ;  /* 0x000000010e007836 */ /* 0x000fe20000000000 */
[----:B--2---:R-:W-:-:S05]  /*02b0*/  SHF.L.U32 R15, R15, 0x1, RZ ;  /* 0x000000010f0f7819 */ /* 0x004fca00000006ff */
[----:B------:R-:W1:Y:S01]  /*02c0*/  F2I.FTZ.TRUNC.NTZ R6, R6 ;  /* 0x0000000600067305 */ /* 0x000e62000021f100 */
[----:B------:R-:W-:Y:S02]  /*02d0*/  IMAD R5, R0, R9, RZ ;  /* 0x0000000900057224 */ /* 0x000fe400078e02ff */
[----:B------:R-:W-:Y:S01]  /*02e0*/  VIADD R0, R15, 0x1 ;  /* 0x000000010f007836 */ /* 0x000fe20000000000 */
[----:B0-----:R-:W-:-:S04]  /*02f0*/  VIMNMX R16, R8, R17, PT ;  /* 0x0000001108107248 */ /* 0x001fc80003fe0100 */
[----:B------:R-:W0:Y:S01]  /*0300*/  F2I.FTZ.TRUNC.NTZ R7, R7 ;  /* 0x0000000700077305 */ /* 0x000e22000021f100 */
[C---:B------:R-:W-:Y:S02]  /*0310*/  IMAD R28, R0.reuse, UR4, R5 ;  /* 0x00000004001c7c24 */ /* 0x040fe4000f8e0205 */
[----:B------:R-:W-:Y:S01]  /*0320*/  IMAD R0, R0, R19, RZ ;  /* 0x0000001300007224 */ /* 0x000fe200078e02ff */
[----:B-1----:R-:W-:-:S04]  /*0330*/  VIMNMX R27, RZ, R6, !PT ;  /* 0x00000006ff1b7248 */ /* 0x002fc80007fe0100 */
[----:B------:R-:W1:Y:S01]  /*0340*/  F2I.FTZ.TRUNC.NTZ R2, R2 ;  /* 0x0000000200027305 */ /* 0x000e62000021f100 */
[----:B0-----:R-:W-:-:S05]  /*0350*/  VIMNMX R10, R7, R10, PT ;  /* 0x0000000a070a7248 */ /* 0x001fca0003fe0100 */
[----:B------:R-:W-:Y:S01]  /*0360*/  IMAD.IADD R31, R10, 0x1, -R27 ;  /* 0x000000010a1f7824 */ /* 0x000fe200078e0a1b */
[----:B-1----:R-:W-:-:S05]  /*0370*/  VIMNMX R32, RZ, R2, !PT ;  /* 0x00000002ff207248 */ /* 0x002fca0007fe0100 */
[----:B------:R-:W-:Y:S01]  /*0380*/  IMAD.IADD R29, R16, 0x1, -R32 ;  /* 0x00000001101d7824 */ /* 0x000fe200078e0a20 */
[----:B------:R-:W-:Y:S06]  /*0390*/  @P0 BRA `(.L_x_872) ;  /* 0x0000000c009c0947 */ /* 0x000fec0003800000 */
[----:B------:R-:W-:Y:S01]  /*03a0*/  FSETP.GE.FTZ.AND P0, PT, R3, 1, PT ;  /* 0x3f8000000300780b */ /* 0x000fe20003f16000 */
[----:B------:R-:W-:Y:S01]  /*03b0*/  HFMA2.MMA R2, -RZ, RZ, 1.875, 0 ;  /* 0x3f800000ff027435 */ /* 0x000fe200000001ff */
[----:B------:R-:W-:-:S05]  /*03c0*/  I2FP.F32.S32 R17, R27 ;  /* 0x0000001b00117245 */ /* 0x000fca0000201400 */
[----:B------:R-:W-:-:S06]  /*03d0*/  FFMA.FTZ R17, -R4, R3, R17 ;  /* 0x0000000304117223 */ /* 0x000fcc0000010111 */
        /* <DEDUP_REMOVED lines=13> */
[----:B------:R-:W-:-:S03]  /*04b0*/  MOV R18, 0x4e0 ;  /* 0x000004e000127802 */ /* 0x000fc60000000f00 */
[----:B------:R-:W-:-:S07]  /*04c0*/  VIADD R6, R4, 0xfff00000 ;  /* 0xfff0000004067836 */ /* 0x000fce0000000000 */
[----:B------:R-:W-:Y:S05]  /*04d0*/  CALL.REL.NOINC `($__internal_10_$__cuda_sm20_dblrcp_rn_slowpath_v3) ;  /* 0x0000003800a07944 */ /* 0x000fea0003c00000 */
.L_x_874:
[----:B------:R-:W-:Y:S01]  /*04e0*/  UMOV UR4, 0xf0000000 ;  /* 0xf000000000047882 */ /* 0x000fe20000000000 */
[----:B------:R-:W-:Y:S01]  /*04f0*/  UMOV UR5, 0x380fffff ;  /* 0x380fffff00057882 */ /* 0x000fe20000000000 */
[----:B------:R-:W0:Y:S01]  /*0500*/  F2F.F32.F64 R2, R6 ;  /* 0x0000000600027310 */ /* 0x000e220000301000 */
[----:B------:R-:W-:-:S14]  /*0510*/  DSETP.GEU.AND P0, PT, |R6|, UR4, PT ;  /* 0x0000000406007e2a */ /* 0x000fdc000bf0e200 */
[----:B0-----:R-:W-:-:S07]  /*0520*/  @!P0 FMUL R2, R2, 1.175494350822287508e-38 ;  /* 0x0080000002028820 */ /* 0x001fce0000400000 */
.L_x_873:
[----:B------:R-:W-:Y:S01]  /*0530*/  ISETP.GE.AND P0, PT, R31, 0x1, PT ;  /* 0x000000011f00780c */ /* 0x000fe20003f06270 */
[----:B------:R-:W-:Y:S01]  /*0540*/  BSSY B1, `(.L_x_875) ;  /* 0x0000062000017945 */ /* 0x000fe20003800000 */
[----:B------:R-:W-:-:S11]  /*0550*/  IMAD.MOV.U32 R3, RZ, RZ, RZ ;  /* 0x000000ffff037224 */ /* 0x000fd600078e00ff */
[----:B------:R-:W-:Y:S05]  /*0560*/  @!P0 BRA `(.L_x_876) ;  /* 0x00000004007c8947 */ /* 0x000fea0003800000 */
[----:B------:R-:W-:Y:S01]  /*0570*/  LOP3.LUT R4, RZ, R10, RZ, 0x33, !PT ;  /* 0x0000000aff047212 */ /* 0x000fe200078e33ff */
[----:B------:R-:W-:Y:S01]  /*0580*/  BSSY B2, `(.L_x_877) ;  /* 0x0000047000027945 */ /* 0x000fe20003800000 */
[----:B------:R-:W-:Y:S02]  /*0590*/  IMAD.MOV.U32 R7, RZ, RZ, RZ ;  /* 0x000000ffff077224 */ /* 0x000fe400078e00ff */
[----:B------:R-:W-:Y:S02]  /*05a0*/  IADD3 R3, -R4, -0x2, -R27 ;  /* 0xfffffffe04037810 */ /* 0x000fe40007ffe91b */
[----:B------:R-:W-:Y:S02]  /*05b0*/  LOP3.LUT R4, R31, 0x3, RZ, 0xc0, !PT ;  /* 0x000000031f047812 */ /* 0x000fe400078ec0ff */
[----:B------:R-:W-:Y:S02]  /*05c0*/  ISETP.GE.U32.AND P2, PT, R3, 0x3, PT ;  /* 0x000000030300780c */ /* 0x000fe40003f46070 */
[----:B------:R-:W-:-:S02]  /*05d0*/  ISETP.NE.AND P1, PT, R4, RZ, PT ;  /* 0x000000ff0400720c */ /* 0x000fc40003f25270 */
[----:B------:R-:W-:-:S09]  /*05e0*/  MOV R3, RZ ;  /* 0x000000ff00037202 */ /* 0x000fd20000000f00 */
[----:B------:R-:W-:Y:S05]  /*05f0*/  @!P2 BRA `(.L_x_878) ;  /* 0x0000000000fca947 */ /* 0x000fea0003800000 */
[----:B------:R-:W0:Y:S01]  /*0600*/  S2R R7, SR_CgaCtaId ;  /* 0x0000000000077919 */ /* 0x000e220000008800 */
[----:B------:R-:W-:Y:S01]  /*0610*/  MOV R6, 0x400 ;  /* 0x0000040000067802 */ /* 0x000fe20000000f00 */
[----:B------:R-:W-:Y:S02]  /*0620*/  IMAD.IADD R5, R31, 0x1, -R4 ;  /* 0x000000011f057824 */ /* 0x000fe400078e0a04 */
[----:B------:R-:W-:Y:S01]  /*0630*/  IMAD.MOV.U32 R3, RZ, RZ, RZ ;  /* 0x000000ffff037224 */ /* 0x000fe200078e00ff */
[----:B0-----:R-:W-:Y:S01]  /*0640*/  LEA R6, R7, R6, 0x18 ;  /* 0x0000000607067211 */ /* 0x001fe200078ec0ff */
[----:B------:R-:W-:-:S11]  /*0650*/  HFMA2.MMA R7, -RZ, RZ, 0, 0 ;  /* 0x00000000ff077435 */ /* 0x000fd600000001ff */
.L_x_879:
[----:B------:R-:W-:Y:S01]  /*0660*/  I2FP.F32.S32 R8, R7 ;  /* 0x0000000700087245 */ /* 0x000fe20000201400 */
[C---:B------:R-:W-:Y:S02]  /*0670*/  VIADD R9, R7.reuse, 0x1 ;  /* 0x0000000107097836 */ /* 0x040fe40000000000 */
[C---:B------:R-:W-:Y:S02]  /*0680*/  VIADD R20, R7.reuse, 0x2 ;  /* 0x0000000207147836 */ /* 0x040fe40000000000 */
[----:B0-----:R-:W-:Y:S02]  /*0690*/  VIADD R21, R7, 0x3 ;  /* 0x0000000307157836 */ /* 0x001fe40000000000 */
[----:B------:R-:W-:Y:S01]  /*06a0*/  FADD.FTZ R8, R17, R8 ;  /* 0x0000000811087221 */ /* 0x000fe20000010000 */
[----:B------:R-:W-:Y:S01]  /*06b0*/  I2FP.F32.S32 R18, R9 ;  /* 0x0000000900127245 */ /* 0x000fe20000201400 */
[----:B------:R-:W-:Y:S01]  /*06c0*/  VIADD R5, R5, 0xfffffffc ;  /* 0xfffffffc05057836 */ /* 0x000fe20000000000 */
[----:B------:R-:W-:Y:S01]  /*06d0*/  I2FP.F32.S32 R20, R20 ;  /* 0x0000001400147245 */ /* 0x000fe20000201400 */
[----:B------:R-:W-:Y:S01]  /*06e0*/  FADD.FTZ R9, R8, 0.5 ;  /* 0x3f00000008097421 */ /* 0x000fe20000010000 */
[----:B------:R-:W-:Y:S01]  /*06f0*/  I2FP.F32.S32 R8, R21 ;  /* 0x0000001500087245 */ /* 0x000fe20000201400 */
[----:B------:R-:W-:-:S02]  /*0700*/  FADD.FTZ R18, R17, R18 ;  /* 0x0000001211127221 */ /* 0x000fc40000010000 */
[----:B------:R-:W-:Y:S01]  /*0710*/  FADD.FTZ R20, R17, R20 ;  /* 0x0000001411147221 */ /* 0x000fe20000010000 */
[-C--:B------:R-:W-:Y:S01]  /*0720*/  FMUL.FTZ R9, R9, R2.reuse ;  /* 0x0000000209097220 */ /* 0x080fe20000410000 */
[----:B------:R-:W-:Y:S01]  /*0730*/  FADD.FTZ R8, R17, R8 ;  /* 0x0000000811087221 */ /* 0x000fe20000010000 */
[----:B------:R-:W-:Y:S01]  /*0740*/  FADD.FTZ R21, R18, 0.5 ;  /* 0x3f00000012157421 */ /* 0x000fe20000010000 */
[----:B------:R-:W-:Y:S02]  /*0750*/  FADD.FTZ R23, R20, 0.5 ;  /* 0x3f00000014177421 */ /* 0x000fe40000010000 */
[----:B------:R-:W-:Y:S01]  /*0760*/  FADD.FTZ R25, R8, 0.5 ;  /* 0x3f00000008197421 */ /* 0x000fe20000010000 */
[-C--:B------:R-:W-:Y:S01]  /*0770*/  FMUL.FTZ R21, R21, R2.reuse ;  /* 0x0000000215157220 */ /* 0x080fe20000410000 */
[-C--:B------:R-:W-:Y:S01]  /*0780*/  FMUL.FTZ R23, R23, R2.reuse ;  /* 0x0000000217177220 */ /* 0x080fe20000410000 */
[----:B------:R-:W-:Y:S01]  /*0790*/  FSETP.GEU.FTZ.AND P5, PT, R9, RZ, PT ;  /* 0x000000ff0900720b */ /* 0x000fe20003fbe000 */
[----:B------:R-:W-:-:S02]  /*07a0*/  FMUL.FTZ R25, R25, R2 ;  /* 0x0000000219197220 */ /* 0x000fc40000410000 */
[----:B------:R-:W-:Y:S02]  /*07b0*/  FSETP.GEU.FTZ.AND P4, PT, R21, RZ, PT ;  /* 0x000000ff1500720b */ /* 0x000fe40003f9e000 */
[----:B------:R-:W-:Y:S02]  /*07c0*/  FSETP.GEU.FTZ.AND P3, PT, R23, RZ, PT ;  /* 0x000000ff1700720b */ /* 0x000fe40003f7e000 */
[----:B------:R-:W-:-:S06]  /*07d0*/  FSETP.GEU.FTZ.AND P2, PT, R25, RZ, PT ;  /* 0x000000ff1900720b */ /* 0x000fcc0003f5e000 */
[----:B------:R-:W-:-:S03]  /*07e0*/  @!P5 FADD.FTZ R9, -R9, -RZ ;  /* 0x800000ff0909d221 */ /* 0x000fc60000010100 */
[----:B------:R-:W-:Y:S01]  /*07f0*/  @!P4 FADD.FTZ R21, -R21, -RZ ;  /* 0x800000ff1515c221 */ /* 0x000fe20000010100 */
[----:B------:R-:W-:Y:S01]  /*0800*/  FADD.FTZ R8, -R9, 1 ;  /* 0x3f80000009087421 */ /* 0x000fe20000010100 */
[----:B------:R-:W-:Y:S01]  /*0810*/  @!P3 FADD.FTZ R23, -R23, -RZ ;  /* 0x800000ff1717b221 */ /* 0x000fe20000010100 */
[----:B------:R-:W-:Y:S01]  /*0820*/  FSETP.GEU.FTZ.AND P5, PT, R9, 1, PT ;  /* 0x3f8000000900780b */ /* 0x000fe20003fbe000 */
[----:B------:R-:W-:Y:S01]  /*0830*/  @!P2 FADD.FTZ R25, -R25, -RZ ;  /* 0x800000ff1919a221 */ /* 0x000fe20000010100 */
[----:B------:R-:W-:Y:S01]  /*0840*/  FADD.FTZ R9, -R21, 1 ;  /* 0x3f80000015097421 */ /* 0x000fe20000010100 */
[----:B------:R-:W-:Y:S01]  /*0850*/  FADD.FTZ R20, -R23, 1 ;  /* 0x3f80000017147421 */ /* 0x000fe20000010100 */
[----:B------:R-:W-:Y:S01]  /*0860*/  FSETP.GEU.FTZ.AND P2, PT, R21, 1, PT ;  /* 0x3f8000001500780b */ /* 0x000fe20003f5e000 */
[----:B------:R-:W-:Y:S01]  /*0870*/  FADD.FTZ R18, -R25, 1 ;  /* 0x3f80000019127421 */ /* 0x000fe20000010100 */
[----:B------:R-:W-:Y:S02]  /*0880*/  FSETP.GEU.FTZ.AND P3, PT, R23, 1, PT ;  /* 0x3f8000001700780b */ /* 0x000fe40003f7e000 */
[----:B------:R-:W-:-:S02]  /*0890*/  FSETP.GEU.FTZ.AND P4, PT, R25, 1, PT ;  /* 0x3f8000001900780b */ /* 0x000fc40003f9e000 */
[----:B------:R-:W-:Y:S01]  /*08a0*/  IADD3 R23, R0, R7, RZ ;  /* 0x0000000700177210 */ /* 0x000fe20007ffe0ff */
[----:B------:R-:W-:Y:S01]  /*08b0*/  VIADD R7, R7, 0x4 ;  /* 0x0000000407077836 */ /* 0x000fe20000000000 */
[----:B------:R-:W-:Y:S02]  /*08c0*/  FSEL R8, R8, RZ, !P5 ;  /* 0x000000ff08087208 */ /* 0x000fe40006800000 */
[----:B------:R-:W-:Y:S01]  /*08d0*/  FSEL R9, R9, RZ, !P2 ;  /* 0x000000ff09097208 */ /* 0x000fe20005000000 */
[----:B------:R-:W-:Y:S01]  /*08e0*/  IMAD R23, R23, 0x2, R6 ;  /* 0x0000000217177824 */ /* 0x000fe200078e0206 */
[----:B------:R-:W-:Y:S02]  /*08f0*/  FSEL R20, R20, RZ, !P3 ;  /* 0x000000ff14147208 */ /* 0x000fe40005800000 */
[----:B------:R-:W-:Y:S02]  /*0900*/  FSEL R18, R18, RZ, !P4 ;  /* 0x000000ff12127208 */ /* 0x000fe40006000000 */
[----:B------:R-:W-:Y:S01]  /*0910*/  F2FP.BF16.F32.PACK_AB R21, RZ, R8 ;  /* 0x00000008ff15723e */ /* 0x000fe200000010ff */
[----:B------:R-:W-:Y:S01]  /*0920*/  FADD.FTZ R8, R8, R3 ;  /* 0x0000000308087221 */ /* 0x000fe20000010000 */
[----:B------:R-:W-:-:S02]  /*0930*/  F2FP.BF16.F32.PACK_AB R22, RZ, R9 ;  /* 0x00000009ff16723e */ /* 0x000fc400000010ff */
[----:B------:R-:W-:Y:S01]  /*0940*/  F2FP.BF16.F32.PACK_AB R24, RZ, R20 ;  /* 0x00000014ff18723e */ /* 0x000fe200000010ff */
[----:B------:R0:W-:Y:S01]  /*0950*/  STS.U16 [R23], R21 ;  /* 0x0000001517007388 */ /* 0x0001e20000000400 */
[----:B------:R-:W-:Y:S01]  /*0960*/  F2FP.BF16.F32.PACK_AB R25, RZ, R18 ;  /* 0x00000012ff19723e */ /* 0x000fe200000010ff */
[----:B------:R-:W-:Y:S01]  /*0970*/  FADD.FTZ R9, R8, R9 ;  /* 0x0000000908097221 */ /* 0x000fe20000010000 */
[----:B------:R-:W-:Y:S01]  /*0980*/  ISETP.NE.AND P2, PT, R5, RZ, PT ;  /* 0x000000ff0500720c */ /* 0x000fe20003f45270 */
[----:B------:R0:W-:Y:S02]  /*0990*/  STS.U16 [R23+0x2], R22 ;  /* 0x0000021617007388 */ /* 0x0001e40000000400 */
[----:B------:R-:W-:Y:S02]  /*09a0*/  FADD.FTZ R9, R9, R20 ;  /* 0x0000001409097221 */ /* 0x000fe40000010000 */
[----:B------:R0:W-:Y:S02]  /*09b0*/  STS.U16 [R23+0x4], R24 ;  /* 0x0000041817007388 */ /* 0x0001e40000000400 */
[----:B------:R-:W-:-:S02]  /*09c0*/  FADD.FTZ R3, R9, R18 ;  /* 0x0000001209037221 */ /* 0x000fc40000010000 */
[----:B------:R0:W-:Y:S04]  /*09d0*/  STS.U16 [R23+0x6], R25 ;  /* 0x0000061917007388 */ /* 0x0001e80000000400 */
[----:B------:R-:W-:Y:S05]  /*09e0*/  @P2 BRA `(.L_x_879) ;  /* 0xfffffffc001c2947 */ /* 0x000fea000383ffff */
.L_x_878:
[----:B------:R-:W-:Y:S05]  /*09f0*/  BSYNC B2 ;  /* 0x0000000000027941 */ /* 0x000fea0003800000 */
.L_x_877:
[----:B------:R-:W-:Y:S05]  /*0a00*/  @!P1 BRA `(.L_x_876) ;  /* 0x0000000000549947 */ /* 0x000fea0003800000 */
[----:B------:R-:W1:Y:S01]  /*0a10*/  S2R R6, SR_CgaCtaId ;  /* 0x0000000000067919 */ /* 0x000e620000008800 */
[----:B------:R-:W-:-:S04]  /*0a20*/  MOV R5, 0x400 ;  /* 0x0000040000057802 */ /* 0x000fc80000000f00 */
[----:B-1----:R-:W-:-:S07]  /*0a30*/  LEA R5, R6, R5, 0x18 ;  /* 0x0000000506057211 */ /* 0x002fce00078ec0ff */
.L_x_880:
[-C--:B------:R-:W-:Y:S01]  /*0a40*/  I2FP.F32.S32 R6, R7.reuse ;  /* 0x0000000700067245 */ /* 0x080fe20000201400 */
[----:B------:R-:W-:Y:S01]  /*0a50*/  VIADD R4, R4, 0xffffffff ;  /* 0xffffffff04047836 */ /* 0x000fe20000000000 */
[----:B-1----:R-:W-:Y:S01]  /*0a60*/  IADD3 R18, R0, R7, RZ ;  /* 0x0000000700127210 */ /* 0x002fe20007ffe0ff */
[----:B------:R-:W-:Y:S02]  /*0a70*/  VIADD R7, R7, 0x1 ;  /* 0x0000000107077836 */ /* 0x000fe40000000000 */
[----:B------:R-:W-:Y:S02]  /*0a80*/  FADD.FTZ R6, R17, R6 ;  /* 0x0000000611067221 */ /* 0x000fe40000010000 */
[----:B------:R-:W-:Y:S02]  /*0a90*/  IMAD R18, R18, 0x2, R5 ;  /* 0x0000000212127824 */ /* 0x000fe400078e0205 */
[----:B------:R-:W-:-:S04]  /*0aa0*/  FADD.FTZ R9, R6, 0.5 ;  /* 0x3f00000006097421 */ /* 0x000fc80000010000 */
[----:B------:R-:W-:-:S05]  /*0ab0*/  FMUL.FTZ R9, R9, R2 ;  /* 0x0000000209097220 */ /* 0x000fca0000410000 */
[----:B------:R-:W-:-:S13]  /*0ac0*/  FSETP.GEU.FTZ.AND P1, PT, R9, RZ, PT ;  /* 0x000000ff0900720b */ /* 0x000fda0003f3e000 */
[----:B------:R-:W-:-:S04]  /*0ad0*/  @!P1 FADD.FTZ R9, -R9, -RZ ;  /* 0x800000ff09099221 */ /* 0x000fc80000010100 */
[C---:B------:R-:W-:Y:S01]  /*0ae0*/  FADD.FTZ R6, -R9.reuse, 1 ;  /* 0x3f80000009067421 */ /* 0x040fe20000010100 */
[----:B------:R-:W-:-:S04]  /*0af0*/  FSETP.GEU.FTZ.AND P1, PT, R9, 1, PT ;  /* 0x3f8000000900780b */ /* 0x000fc80003f3e000 */
[----:B------:R-:W-:Y:S02]  /*0b00*/  FSEL R6, R6, RZ, !P1 ;  /* 0x000000ff06067208 */ /* 0x000fe40004800000 */
[----:B------:R-:W-:Y:S02]  /*0b10*/  ISETP.NE.AND P1, PT, R4, RZ, PT ;  /* 0x000000ff0400720c */ /* 0x000fe40003f25270 */
[----:B------:R-:W-:Y:S01]  /*0b20*/  F2FP.BF16.F32.PACK_AB R8, RZ, R6 ;  /* 0x00000006ff08723e */ /* 0x000fe200000010ff */
[----:B------:R-:W-:-:S04]  /*0b30*/  FADD.FTZ R3, R6, R3 ;  /* 0x0000000306037221 */ /* 0x000fc80000010000 */
[----:B------:R1:W-:Y:S06]  /*0b40*/  STS.U16 [R18], R8 ;  /* 0x0000000812007388 */ /* 0x0003ec0000000400 */
[----:B------:R-:W-:Y:S05]  /*0b50*/  @P1 BRA `(.L_x_880) ;  /* 0xfffffffc00b81947 */ /* 0x000fea000383ffff */
.L_x_876:
[----:B------:R-:W-:Y:S05]  /*0b60*/  BSYNC B1 ;  /* 0x0000000000017941 */ /* 0x000fea0003800000 */
.L_x_875:
        /* <DEDUP_REMOVED lines=10> */
[----:B------:R-:W2:Y:S01]  /*0c10*/  F2F.BF16.F32 R6, R3 ;  /* 0x0000000300067304 */ /* 0x000ea20000202000 */
[----:B------:R-:W-:Y:S01]  /*0c20*/  FSETP.NEU.FTZ.AND P0, PT, R3, RZ, PT ;  /* 0x000000ff0300720b */ /* 0x000fe20003f1d000 */
[----:B------:R-:W-:Y:S02]  /*0c30*/  IMAD.IADD R5, R31, 0x1, -R4 ;  /* 0x000000011f057824 */ /* 0x000fe400078e0a04 */
[----:B------:R-:W-:Y:S01]  /*0c40*/  IMAD.MOV.U32 R2, RZ, RZ, RZ ;  /* 0x000000ffff027224 */ /* 0x000fe200078e00ff */
[----:B--2---:R-:W-:-:S09]  /*0c50*/  SHF.L.U32 R6, R6, 0x10, RZ ;  /* 0x0000001006067819 */ /* 0x004fd200000006ff */
.L_x_887:
[----:B------:R-:W-:Y:S01]  /*0c60*/  VIADD R5, R5, 0xfffffffc ;  /* 0xfffffffc05057836 */ /* 0x000fe20000000000 */
[----:B------:R-:W-:Y:S04]  /*0c70*/  BSSY B3, `(.L_x_885) ;  /* 0x000001d000037945 */ /* 0x000fe80003800000 */
[----:B------:R-:W-:Y:S01]  /*0c80*/  ISETP.NE.AND P1, PT, R5, RZ, PT ;  /* 0x000000ff0500720c */ /* 0x000fe20003f25270 */
[----:B--2---:R-:W-:-:S12]  /*0c90*/  @!P0 BRA `(.L_x_886) ;  /* 0x0000000000688947 */ /* 0x004fd80003800000 */
[----:B------:R-:W2:Y:S01]  /*0ca0*/  S2UR UR5, SR_CgaCtaId ;  /* 0x00000000000579c3 */ /* 0x000ea20000008800 */
[----:B------:R-:W-:Y:S01]  /*0cb0*/  UMOV UR4, 0x400 ;  /* 0x0000040000047882 */ /* 0x000fe20000000000 */
[----:B------:R-:W-:Y:S01]  /*0cc0*/  IMAD.IADD R7, R0, 0x1, R2 ;  /* 0x0000000100077824 */ /* 0x000fe200078e0202 */
[----:B------:R-:W3:Y:S01]  /*0cd0*/  MUFU.RCP R20, R6 ;  /* 0x0000000600147308 */ /* 0x000ee20000001000 */
[----:B--2---:R-:W-:-:S06]  /*0ce0*/  ULEA UR4, UR5, UR4, 0x18 ;  /* 0x0000000405047291 */ /* 0x004fcc000f8ec03f */
[----:B------:R-:W-:-:S05]  /*0cf0*/  LEA R7, R7, UR4, 0x1 ;  /* 0x0000000407077c11 */ /* 0x000fca000f8e08ff */
[----:B------:R-:W2:Y:S04]  /*0d00*/  LDS.U16 R9, [R7+0x2] ;  /* 0x0000020007097984 */ /* 0x000ea80000000400 */
[----:B-1----:R-:W1:Y:S04]  /*0d10*/  LDS.U16 R8, [R7] ;  /* 0x0000000007087984 */ /* 0x002e680000000400 */
[----:B------:R-:W4:Y:S04]  /*0d20*/  LDS.U16 R17, [R7+0x4] ;  /* 0x0000040007117984 */ /* 0x000f280000000400 */
[----:B------:R-:W5:Y:S01]  /*0d30*/  LDS.U16 R18, [R7+0x6] ;  /* 0x0000060007127984 */ /* 0x000f620000000400 */
[----:B--2---:R-:W-:Y:S01]  /*0d40*/  SHF.L.U32 R9, R9, 0x10, RZ ;  /* 0x0000001009097819 */ /* 0x004fe200000006ff */
[----:B-1----:R-:W-:-:S04]  /*0d50*/  IMAD.U32 R8, R8, 0x10000, RZ ;  /* 0x0001000008087824 */ /* 0x002fc800078e00ff */
[-C--:B---3--:R-:W-:Y:S01]  /*0d60*/  FMUL.FTZ R9, R9, R20.reuse ;  /* 0x0000001409097220 */ /* 0x088fe20000410000 */
[----:B----4-:R-:W-:Y:S02]  /*0d70*/  IMAD.U32 R17, R17, 0x10000, RZ ;  /* 0x0001000011117824 */ /* 0x010fe400078e00ff */
[-C--:B------:R-:W-:Y:S02]  /*0d80*/  FMUL.FTZ R8, R8, R20.reuse ;  /* 0x0000001408087220 */ /* 0x080fe40000410000 */
[----:B------:R-:W-:Y:S01]  /*0d90*/  F2FP.BF16.F32.PACK_AB R9, RZ, R9 ;  /* 0x00000009ff09723e */ /* 0x000fe200000010ff */
[----:B-----5:R-:W-:Y:S02]  /*0da0*/  IMAD.U32 R18, R18, 0x10000, RZ ;  /* 0x0001000012127824 */ /* 0x020fe400078e00ff */
        /* <DEDUP_REMOVED lines=9> */
.L_x_886:
[----:B------:R-:W-:Y:S05]  /*0e40*/  BSYNC B3 ;  /* 0x0000000000037941 */ /* 0x000fea0003800000 */
.L_x_885:
[----:B------:R-:W-:Y:S01]  /*0e50*/  VIADD R2, R2, 0x4 ;  /* 0x0000000402027836 */ /* 0x000fe20000000000 */
[----:B------:R-:W-:Y:S06]  /*0e60*/  @P1 BRA `(.L_x_887) ;  /* 0xfffffffc007c1947 */ /* 0x000fec000383ffff */
.L_x_884:
[----:B------:R-:W-:Y:S05]  /*0e70*/  BSYNC B2 ;  /* 0x0000000000027941 */ /* 0x000fea0003800000 */
.L_x_883:
[----:B------:R-:W-:-:S13]  /*0e80*/  ISETP.NE.AND P0, PT, R4, RZ, PT ;  /* 0x000000ff0400720c */ /* 0x000fda0003f05270 */
[----:B------:R-:W-:Y:S05]  /*0e90*/  @!P0 BRA `(.L_x_882) ;  /* 0x0000000000548947 */ /* 0x000fea0003800000 */
[----:B------:R-:W3:Y:S01]  /*0ea0*/  F2F.BF16.F32 R5, R3 ;  /* 0x0000000300057304 */ /* 0x000ee20000202000 */
[----:B------:R-:W-:Y:S02]  /*0eb0*/  FSETP.NEU.FTZ.AND P1, PT, R3, RZ, PT ;  /* 0x000000ff0300720b */ /* 0x000fe40003f3d000 */
[----:B---3--:R-:W-:-:S05]  /*0ec0*/  SHF.L.U32 R5, R5, 0x10, RZ ;  /* 0x0000001005057819 */ /* 0x008fca00000006ff */
[----:B------:R3:W4:Y:S06]  /*0ed0*/  MUFU.RCP R6, R5 ;  /* 0x0000000500067308 */ /* 0x00072c0000001000 */
.L_x_890:
[----:B------:R-:W-:Y:S01]  /*0ee0*/  VIADD R4, R4, 0xffffffff ;  /* 0xffffffff04047836 */ /* 0x000fe20000000000 */
[----:B------:R-:W-:Y:S04]  /*0ef0*/  BSSY B2, `(.L_x_888) ;  /* 0x000000d000027945 */ /* 0x000fe80003800000 */
[----:B------:R-:W-:Y:S01]  /*0f00*/  ISETP.NE.AND P0, PT, R4, RZ, PT ;  /* 0x000000ff0400720c */ /* 0x000fe20003f05270 */
[----:B---3--:R-:W-:-:S12]  /*0f10*/  @!P1 BRA `(.L_x_889) ;  /* 0x0000000000289947 */ /* 0x008fd80003800000 */
[----:B------:R-:W5:Y:S01]  /*0f20*/  S2UR UR5, SR_CgaCtaId ;  /* 0x00000000000579c3 */ /* 0x000f620000008800 */
[----:B------:R-:W-:Y:S01]  /*0f30*/  UMOV UR4, 0x400 ;  /* 0x0000040000047882 */ /* 0x000fe20000000000 */
[----:B------:R-:W-:Y:S01]  /*0f40*/  IMAD.IADD R3, R0, 0x1, R2 ;  /* 0x0000000100037824 */ /* 0x000fe200078e0202 */
[----:B-----5:R-:W-:-:S06]  /*0f50*/  ULEA UR4, UR5, UR4, 0x18 ;  /* 0x0000000405047291 */ /* 0x020fcc000f8ec03f */
[----:B------:R-:W-:-:S05]  /*0f60*/  LEA R3, R3, UR4, 0x1 ;  /* 0x0000000403037c11 */ /* 0x000fca000f8e08ff */
[----:B---3--:R-:W3:Y:S02]  /*0f70*/  LDS.U16 R5, [R3] ;  /* 0x0000000003057984 */ /* 0x008ee40000000400 */
[----:B---3--:R-:W-:-:S04]  /*0f80*/  IMAD.U32 R5, R5, 0x10000, RZ ;  /* 0x0001000005057824 */ /* 0x008fc800078e00ff */
[----:B----4-:R-:W-:-:S05]  /*0f90*/  FMUL.FTZ R5, R5, R6 ;  /* 0x0000000605057220 */ /* 0x010fca0000410000 */
[----:B------:R-:W-:-:S05]  /*0fa0*/  F2FP.BF16.F32.PACK_AB R5, RZ, R5 ;  /* 0x00000005ff05723e */ /* 0x000fca00000010ff */
[----:B------:R3:W-:Y:S02]  /*0fb0*/  STS.U16 [R3], R5 ;  /* 0x0000000503007388 */ /* 0x0007e40000000400 */
.L_x_889:
[----:B------:R-:W-:Y:S05]  /*0fc0*/  BSYNC B2 ;  /* 0x0000000000027941 */ /* 0x000fea0003800000 */
.L_x_888:
[----:B------:R-:W-:Y:S01]  /*0fd0*/  IADD3 R2, R2, 0x1, RZ ;  /* 0x0000000102027810 */ /* 0x000fe20007ffe0ff */
[----:B------:R-:W-:Y:S06]  /*0fe0*/  @P0 BRA `(.L_x_890) ;  /* 0xfffffffc00bc0947 */ /* 0x000fec000383ffff */
.L_x_882:
[----:B------:R-:W-:Y:S05]  /*0ff0*/  BSYNC B1 ;  /* 0x0000000000017941 */ /* 0x000fea0003800000 */
.L_x_881:
        /* <DEDUP_REMOVED lines=8> */
[----:B------:R-:W3:Y:S01]  /*1080*/  S2R R5, SR_CgaCtaId ;  /* 0x0000000000057919 */ /* 0x000ee20000008800 */
[----:B------:R-:W-:-:S04]  /*1090*/  MOV R4, 0x400 ;  /* 0x0000040000047802 */ /* 0x000fc80000000f00 */
[----:B---3--:R-:W-:-:S07]  /*10a0*/  LEA R5, R5, R4, 0x18 ;  /* 0x0000000405057211 */ /* 0x008fce00078ec0ff */
.L_x_893:
[----:B------:R-:W-:Y:S01]  /*10b0*/  IMAD.IADD R4, R0, 0x1, R2 ;  /* 0x0000000100047824 */ /* 0x000fe200078e0202 */
[----:B------:R-:W-:Y:S01]  /*10c0*/  IADD3 R3, R3, -0x1, RZ ;  /* 0xffffffff03037810 */ /* 0x000fe20007ffe0ff */
[----:B------:R-:W-:Y:S02]  /*10d0*/  VIADD R2, R2, 0x1 ;  /* 0x0000000102027836 */ /* 0x000fe40000000000 */
[----:B------:R-:W-:Y:S01]  /*10e0*/  IMAD R4, R4, 0x2, R5 ;  /* 0x0000000204047824 */ /* 0x000fe200078e0205 */
[----:B------:R-:W-:-:S04]  /*10f0*/  ISETP.NE.AND P0, PT, R3, RZ, PT ;  /* 0x000000ff0300720c */ /* 0x000fc80003f05270 */
[----:B------:R3:W-:Y:S09]  /*1100*/  STS.U16 [R4], RZ ;  /* 0x000000ff04007388 */ /* 0x0007f20000000400 */
[----:B---3--:R-:W-:Y:S05]  /*1110*/  @P0 BRA `(.L_x_893) ;  /* 0xfffffffc00e40947 */ /* 0x008fea000383ffff */
.L_x_892:
[----:B------:R-:W-:Y:S05]  /*1120*/  BSYNC B1 ;  /* 0x0000000000017941 */ /* 0x000fea0003800000 */
.L_x_891:
[----:B------:R-:W-:Y:S05]  /*1130*/  @!P1 BRA `(.L_x_872) ;  /* 0x0000000000349947 */ /* 0x000fea0003800000 */
[----:B------:R-:W3:Y:S01]  /*1140*/  S2R R4, SR_CgaCtaId ;  /* 0x0000000000047919 */ /* 0x000ee20000008800 */
[----:B------:R-:W-:-:S04]  /*1150*/  MOV R3, 0x400 ;  /* 0x0000040000037802 */ /* 0x000fc80000000f00 */
[----:B---3--:R-:W-:-:S07]  /*1160*/  LEA R3, R4, R3, 0x18 ;  /* 0x0000000304037211 */ /* 0x008fce00078ec0ff */
.L_x_894:
[----:B------:R-:W-:-:S04]  /*1170*/  IMAD.IADD R4, R0, 0x1, R2 ;  /* 0x0000000100047824 */ /* 0x000fc800078e0202 */
[----:B---3--:R-:W-:Y:S01]  /*1180*/  IMAD R5, R4, 0x2, R3 ;  /* 0x0000000204057824 */ /* 0x008fe200078e0203 */
        /* <DEDUP_REMOVED lines=8> */
.L_x_872:
[----:B------:R-:W-:Y:S05]  /*1210*/  BSYNC B0 ;  /* 0x0000000000007941 */ /* 0x000fea0003800000 */
.L_x_871:
[----:B------:R-:W-:Y:S01]  /*1220*/  ISETP.NE.AND P0, PT, R19, RZ, PT ;  /* 0x000000ff1300720c */ /* 0x000fe20003f05270 */
[----:B------:R-:W-:-:S12]  /*1230*/  BSSY B0, `(.L_x_895) ;  /* 0x00000ea000007945 */ /* 0x000fd80003800000 */
[----:B------:R-:W-:Y:S05]  /*1240*/  @P0 BRA `(.L_x_896) ;  /* 0x0000000c00a00947 */ /* 0x000fea0003800000 */
[----:B---3--:R-:W3:Y:S01]  /*1250*/  LDC R3, c[0x0][0x210] ;  /* 0x00008400ff037b82 */ /* 0x008ee20000000800 */
[----:B------:R-:W-:Y:S01]  /*1260*/  I2FP.F32.S32 R4, R32 ;  /* 0x0000002000047245 */ /* 0x000fe20000201400 */
[----:B------:R-:W-:Y:S01]  /*1270*/  IMAD.MOV.U32 R2, RZ, RZ, 0x3f800000 ;  /* 0x3f800000ff027424 */ /* 0x000fe200078e00ff */
[----:B---3--:R-:W-:-:S03]  /*1280*/  FSETP.GE.FTZ.AND P0, PT, R3, 1, PT ;  /* 0x3f8000000300780b */ /* 0x008fc60003f16000 */
[----:B------:R-:W-:-:S10]  /*1290*/  FFMA.FTZ R13, -R13, R3, R4 ;  /* 0x000000030d0d7223 */ /* 0x000fd40000010104 */
[----:B------:R-:W-:Y:S05]  /*12a0*/  @!P0 BRA `(.L_x_897) ;  /* 0x0000000000508947 */ /* 0x000fea0003800000 */
[----:B------:R-:W-:-:S06]  /*12b0*/  FMUL.FTZ R2, R3, 1 ;  /* 0x3f80000003027820 */ /* 0x000fcc0000410000 */
[----:B------:R-:W3:Y:S08]  /*12c0*/  F2F.F64.F32 R2, R2 ;  /* 0x0000000200027310 */ /* 0x000ef00000201800 */
[----:B---3--:R-:W2:Y:S01]  /*12d0*/  MUFU.RCP64H R5, R3 ;  /* 0x0000000300057308 */ /* 0x008ea20000001800 */
[----:B------:R-:W-:-:S05]  /*12e0*/  VIADD R4, R3, 0x300402 ;  /* 0x0030040203047836 */ /* 0x000fca0000000000 */
[----:B------:R-:W-:Y:S01]  /*12f0*/  FSETP.GEU.AND P0, PT, |R4|, 5.8789094863358348022e-39, PT ;  /* 0x004004020400780b */ /* 0x000fe20003f0e200 */
[----:B--2-4-:R-:W-:-:S08]  /*1300*/  DFMA R6, -R2, R4, 1 ;  /* 0x3ff000000206742b */ /* 0x014fd00000000104 */
[----:B------:R-:W-:-:S08]  /*1310*/  DFMA R6, R6, R6, R6 ;  /* 0x000000060606722b */ /* 0x000fd00000000006 */
[----:B------:R-:W-:-:S08]  /*1320*/  DFMA R6, R4, R6, R4 ;  /* 0x000000060406722b */ /* 0x000fd00000000004 */
[----:B-1----:R-:W-:-:S08]  /*1330*/  DFMA R8, -R2, R6, 1 ;  /* 0x3ff000000208742b */ /* 0x002fd00000000106 */
[----:B------:R-:W-:Y:S01]  /*1340*/  DFMA R6, R6, R8, R6 ;  /* 0x000000080606722b */ /* 0x000fe20000000006 */
[----:B------:R-:W-:Y:S10]  /*1350*/  @P0 BRA `(.L_x_898) ;  /* 0x0000000000100947 */ /* 0x000ff40003800000 */
[----:B------:R-:W-:Y:S02]  /*1360*/  LOP3.LUT R4, R3, 0x7fffffff, RZ, 0xc0, !PT ;  /* 0x7fffffff03047812 */ /* 0x000fe400078ec0ff */
[----:B------:R-:W-:Y:S02]  /*1370*/  MOV R18, 0x13a0 ;  /* 0x000013a000127802 */ /* 0x000fe40000000f00 */
[----:B------:R-:W-:-:S07]  /*1380*/  IADD3 R6, R4, -0x100000, RZ ;  /* 0xfff0000004067810 */ /* 0x000fce0007ffe0ff */
[----:B0-----:R-:W-:Y:S05]  /*1390*/  CALL.REL.NOINC `($__internal_10_$__cuda_sm20_dblrcp_rn_slowpath_v3) ;  /* 0x0000002800f07944 */ /* 0x001fea0003c00000 */
.L_x_898:
[----:B------:R-:W-:Y:S01]  /*13a0*/  UMOV UR4, 0xf0000000 ;  /* 0xf000000000047882 */ /* 0x000fe20000000000 */
[----:B------:R-:W-:Y:S01]  /*13b0*/  UMOV UR5, 0x380fffff ;  /* 0x380fffff00057882 */ /* 0x000fe20000000000 */
[----:B------:R-:W1:Y:S01]  /*13c0*/  F2F.F32.F64 R2, R6 ;  /* 0x0000000600027310 */ /* 0x000e620000301000 */
[----:B------:R-:W-:-:S14]  /*13d0*/  DSETP.GEU.AND P0, PT, |R6|, UR4, PT ;  /* 0x0000000406007e2a */ /* 0x000fdc000bf0e200 */
[----:B-1----:R-:W-:-:S07]  /*13e0*/  @!P0 FMUL R2, R2, 1.175494350822287508e-38 ;  /* 0x0080000002028820 */ /* 0x002fce0000400000 */
.L_x_897:
        /* <DEDUP_REMOVED lines=8> */
[----:B------:R-:W-:Y:S02]  /*1470*/  IADD3 R3, -R3, -0x2, -R32 ;  /* 0xfffffffe03037810 */ /* 0x000fe40007ffe920 */
[----:B------:R-:W-:Y:S02]  /*1480*/  ISETP.NE.AND P1, PT, R4, RZ, PT ;  /* 0x000000ff0400720c */ /* 0x000fe40003f25270 */
[----:B------:R-:W-:Y:S01]  /*1490*/  ISETP.GE.U32.AND P2, PT, R3, 0x3, PT ;  /* 0x000000030300780c */ /* 0x000fe20003f46070 */
[----:B------:R-:W-:-:S12]  /*14a0*/  IMAD.MOV.U32 R3, RZ, RZ, RZ ;  /* 0x000000ffff037224 */ /* 0x000fd800078e00ff */
[----:B------:R-:W-:Y:S05]  /*14b0*/  @!P2 BRA `(.L_x_902) ;  /* 0x0000000000fca947 */ /* 0x000fea0003800000 */
[----:B------:R-:W3:Y:S01]  /*14c0*/  S2R R5, SR_CgaCtaId ;  /* 0x0000000000057919 */ /* 0x000ee20000008800 */
[----:B----4-:R-:W-:Y:S01]  /*14d0*/  MOV R6, 0x400 ;  /* 0x0000040000067802 */ /* 0x010fe20000000f00 */
[----:B------:R-:W-:Y:S01]  /*14e0*/  IMAD.MOV.U32 R3, RZ, RZ, RZ ;  /* 0x000000ffff037224 */ /* 0x000fe200078e00ff */
[----:B--2---:R-:W-:Y:S02]  /*14f0*/  IADD3 R7, R29, -R4, RZ ;  /* 0x800000041d077210 */ /* 0x004fe40007ffe0ff */
[----:B---3--:R-:W-:Y:S01]  /*1500*/  LEA R6, R5, R6, 0x18 ;  /* 0x0000000605067211 */ /* 0x008fe200078ec0ff */
[----:B------:R-:W-:-:S07]  /*1510*/  IMAD.MOV.U32 R5, RZ, RZ, RZ ;  /* 0x000000ffff057224 */ /* 0x000fce00078e00ff */
.L_x_903:
[----:B-1----:R-:W-:Y:S01]  /*1520*/  I2FP.F32.S32 R8, R5 ;  /* 0x0000000500087245 */ /* 0x002fe20000201400 */
[C---:B---3--:R-:W-:Y:S01]  /*1530*/  VIADD R9, R5.reuse, 0x1 ;  /* 0x0000000105097836 */ /* 0x048fe20000000000 */
[C---:B------:R-:W-:Y:S01]  /*1540*/  IADD3 R15, R5.reuse, 0x2, RZ ;  /* 0x00000002050f7810 */ /* 0x040fe20007ffe0ff */
[----:B------:R-:W-:Y:S01]  /*1550*/  VIADD R17, R5, 0x3 ;  /* 0x0000000305117836 */ /* 0x000fe20000000000 */
[----:B------:R-:W-:Y:S01]  /*1560*/  IADD3 R7, R7, -0x4, RZ ;  /* 0xfffffffc07077810 */ /* 0x000fe20007ffe0ff */
[C---:B------:R-:W-:Y:S01]  /*1570*/  FADD.FTZ R8, R13.reuse, R8 ;  /* 0x000000080d087221 */ /* 0x040fe20000010000 */
[----:B------:R-:W-:Y:S02]  /*1580*/  I2FP.F32.S32 R18, R9 ;  /* 0x0000000900127245 */ /* 0x000fe40000201400 */
        /* <DEDUP_REMOVED lines=23> */
[C---:B------:R-:W-:Y:S01]  /*1700*/  FSETP.GEU.FTZ.AND P2, PT, R15.reuse, 1, PT ;  /* 0x3f8000000f00780b */ /* 0x040fe20003f5e000 */
[----:B------:R-:W-:Y:S01]  /*1710*/  FADD.FTZ R15, -R15, 1 ;  /* 0x3f8000000f0f7421 */ /* 0x000fe20000010100 */
[C---:B------:R-:W-:Y:S01]  /*1720*/  FSETP.GEU.FTZ.AND P3, PT, R17.reuse, 1, PT ;  /* 0x3f8000001100780b */ /* 0x040fe20003f7e000 */
[----:B------:R-:W-:Y:S01]  /*1730*/  FADD.FTZ R17, -R17, 1 ;  /* 0x3f80000011117421 */ /* 0x000fe20000010100 */
[C---:B0-----:R-:W-:Y:S01]  /*1740*/  FADD.FTZ R21, -R19.reuse, 1 ;  /* 0x3f80000013157421 */ /* 0x041fe20000010100 */
[----:B------:R-:W-:-:S02]  /*1750*/  FSETP.GEU.FTZ.AND P4, PT, R19, 1, PT ;  /* 0x3f8000001300780b */ /* 0x000fc40003f9e000 */
[----:B------:R-:W-:Y:S01]  /*1760*/  FSEL R18, R15, RZ, !P2 ;  /* 0x000000ff0f127208 */ /* 0x000fe20005000000 */
[----:B------:R-:W-:Y:S01]  /*1770*/  IMAD.IADD R15, R28, 0x1, R5 ;  /* 0x000000011c0f7824 */ /* 0x000fe200078e0205 */
[----:B------:R-:W-:Y:S01]  /*1780*/  FSEL R8, R8, RZ, !P5 ;  /* 0x000000ff08087208 */ /* 0x000fe20006800000 */
[----:B------:R-:W-:Y:S01]  /*1790*/  VIADD R5, R5, 0x4 ;  /* 0x0000000405057836 */ /* 0x000fe20000000000 */
[----:B------:R-:W-:Y:S01]  /*17a0*/  FSEL R20, R17, RZ, !P3 ;  /* 0x000000ff11147208 */ /* 0x000fe20005800000 */
[----:B------:R-:W-:Y:S01]  /*17b0*/  IMAD R15, R15, 0x2, R6 ;  /* 0x000000020f0f7824 */ /* 0x000fe200078e0206 */
[----:B------:R-:W-:Y:S01]  /*17c0*/  FSEL R22, R21, RZ, !P4 ;  /* 0x000000ff15167208 */ /* 0x000fe20006000000 */
[----:B------:R-:W-:Y:S01]  /*17d0*/  FADD.FTZ R3, R8, R3 ;  /* 0x0000000308037221 */ /* 0x000fe20000010000 */
[----:B------:R-:W-:Y:S02]  /*17e0*/  F2FP.BF16.F32.PACK_AB R9, RZ, R8 ;  /* 0x00000008ff09723e */ /* 0x000fe400000010ff */
[----:B------:R-:W-:Y:S01]  /*17f0*/  F2FP.BF16.F32.PACK_AB R17, RZ, R18 ;  /* 0x00000012ff11723e */ /* 0x000fe200000010ff */
[----:B------:R-:W-:Y:S01]  /*1800*/  FADD.FTZ R3, R3, R18 ;  /* 0x0000001203037221 */ /* 0x000fe20000010000 */
[----:B------:R-:W-:Y:S01]  /*1810*/  F2FP.BF16.F32.PACK_AB R19, RZ, R20 ;  /* 0x00000014ff13723e */ /* 0x000fe200000010ff */
[----:B------:R3:W-:Y:S01]  /*1820*/  STS.U16 [R15], R9 ;  /* 0x000000090f007388 */ /* 0x0007e20000000400 */
[----:B------:R-:W-:Y:S01]  /*1830*/  F2FP.BF16.F32.PACK_AB R21, RZ, R22 ;  /* 0x00000016ff15723e */ /* 0x000fe200000010ff */
[----:B------:R-:W-:Y:S01]  /*1840*/  FADD.FTZ R3, R3, R20 ;  /* 0x0000001403037221 */ /* 0x000fe20000010000 */
[----:B------:R-:W-:Y:S01]  /*1850*/  ISETP.NE.AND P2, PT, R7, RZ, PT ;  /* 0x000000ff0700720c */ /* 0x000fe20003f45270 */
[----:B------:R3:W-:Y:S02]  /*1860*/  STS.U16 [R15+0x2], R17 ;  /* 0x000002110f007388 */ /* 0x0007e40000000400 */
[----:B------:R-:W-:-:S02]  /*1870*/  FADD.FTZ R3, R3, R22 ;  /* 0x0000001603037221 */ /* 0x000fc40000010000 */
[----:B------:R3:W-:Y:S04]  /*1880*/  STS.U16 [R15+0x4], R19 ;  /* 0x000004130f007388 */ /* 0x0007e80000000400 */
[----:B------:R3:W-:Y:S04]  /*1890*/  STS.U16 [R15+0x6], R21 ;  /* 0x000006150f007388 */ /* 0x0007e80000000400 */
[----:B------:R-:W-:Y:S05]  /*18a0*/  @P2 BRA `(.L_x_903) ;  /* 0xfffffffc001c2947 */ /* 0x000fea000383ffff */
.L_x_902:
[----:B------:R-:W-:Y:S05]  /*18b0*/  BSYNC B2 ;  /* 0x0000000000027941 */ /* 0x000fea0003800000 */
.L_x_901:
[----:B------:R-:W-:Y:S05]  /*18c0*/  @!P1 BRA `(.L_x_900) ;  /* 0x0000000000549947 */ /* 0x000fea0003800000 */
[----:B--2---:R-:W2:Y:S01]  /*18d0*/  S2R R7, SR_CgaCtaId ;  /* 0x0000000000077919 */ /* 0x004ea20000008800 */
[----:B----4-:R-:W-:-:S04]  /*18e0*/  MOV R6, 0x400 ;  /* 0x0000040000067802 */ /* 0x010fc80000000f00 */
[----:B--2---:R-:W-:-:S07]  /*18f0*/  LEA R6, R7, R6, 0x18 ;  /* 0x0000000607067211 */ /* 0x004fce00078ec0ff */
.L_x_904:
[----:B-1----:R-:W-:Y:S01]  /*1900*/  I2FP.F32.S32 R8, R5 ;  /* 0x0000000500087245 */ /* 0x002fe20000201400 */
[----:B---3--:R-:W-:Y:S02]  /*1910*/  IMAD.IADD R9, R28, 0x1, R5 ;  /* 0x000000011c097824 */ /* 0x008fe400078e0205 */
[----:B------:R-:W-:Y:S02]  /*1920*/  VIADD R4, R4, 0xffffffff ;  /* 0xffffffff04047836 */ /* 0x000fe40000000000 */
[----:B------:R-:W-:Y:S01]  /*1930*/  FADD.FTZ R8, R13, R8 ;  /* 0x000000080d087221 */ /* 0x000fe20000010000 */
[----:B------:R-:W-:Y:S01]  /*1940*/  LEA R9, R9, R6, 0x1 ;  /* 0x0000000609097211 */ /* 0x000fe200078e08ff */
[----:B------:R-:W-:Y:S02]  /*1950*/  VIADD R5, R5, 0x1 ;  /* 0x0000000105057836 */ /* 0x000fe40000000000 */
        /* <DEDUP_REMOVED lines=12> */
.L_x_900:
[----:B------:R-:W-:Y:S05]  /*1a20*/  BSYNC B1 ;  /* 0x0000000000017941 */ /* 0x000fea0003800000 */
.L_x_899:
        /* <DEDUP_REMOVED lines=10> */
[----:B----4-:R-:W4:Y:S01]  /*1ad0*/  F2F.BF16.F32 R6, R3 ;  /* 0x0000000300067304 */ /* 0x010f220000202000 */
[----:B------:R-:W-:Y:S01]  /*1ae0*/  HFMA2.MMA R5, -RZ, RZ, 0, 0 ;  /* 0x00000000ff057435 */ /* 0x000fe200000001ff */
[----:B------:R-:W-:Y:S01]  /*1af0*/  FSETP.NEU.FTZ.AND P0, PT, R3, RZ, PT ;  /* 0x000000ff0300720b */ /* 0x000fe20003f1d000 */
[----:B------:R-:W-:Y:S02]  /*1b00*/  IMAD.IADD R4, R29, 0x1, -R2 ;  /* 0x000000011d047824 */ /* 0x000fe400078e0a02 */
[----:B----4-:R-:W-:-:S10]  /*1b10*/  IMAD.U32 R6, R6, 0x10000, RZ ;  /* 0x0001000006067824 */ /* 0x010fd400078e00ff */
.L_x_911:
[----:B------:R-:W-:Y:S01]  /*1b20*/  VIADD R4, R4, 0xfffffffc ;  /* 0xfffffffc04047836 */ /* 0x000fe20000000000 */
[----:B------:R-:W-:Y:S04]  /*1b30*/  BSSY B3, `(.L_x_909) ;  /* 0x000001d000037945 */ /* 0x000fe80003800000 */
[----:B------:R-:W-:Y:S01]  /*1b40*/  ISETP.NE.AND P1, PT, R4, RZ, PT ;  /* 0x000000ff0400720c */ /* 0x000fe20003f25270 */
[----:B----4-:R-:W-:-:S12]  /*1b50*/  @!P0 BRA `(.L_x_910) ;  /* 0x0000000000688947 */ /* 0x010fd80003800000 */
[----:B------:R-:W4:Y:S01]  /*1b60*/  S2UR UR5, SR_CgaCtaId ;  /* 0x00000000000579c3 */ /* 0x000f220000008800 */
[----:B------:R-:W-:Y:S01]  /*1b70*/  UMOV UR4, 0x400 ;  /* 0x0000040000047882 */ /* 0x000fe20000000000 */
[----:B-12---:R-:W-:Y:S01]  /*1b80*/  IADD3 R7, R28, R5, RZ ;  /* 0x000000051c077210 */ /* 0x006fe20007ffe0ff */
[----:B------:R-:W1:Y:S01]  /*1b90*/  MUFU.RCP R16, R6 ;  /* 0x0000000600107308 */ /* 0x000e620000001000 */
[----:B----4-:R-:W-:-:S06]  /*1ba0*/  ULEA UR4, UR5, UR4, 0x18 ;  /* 0x0000000405047291 */ /* 0x010fcc000f8ec03f */
[----:B------:R-:W-:-:S05]  /*1bb0*/  LEA R7, R7, UR4, 0x1 ;  /* 0x0000000407077c11 */ /* 0x000fca000f8e08ff */
[----:B------:R-:W2:Y:S04]  /*1bc0*/  LDS.U16 R13, [R7+0x4] ;  /* 0x00000400070d7984 */ /* 0x000ea80000000400 */
[----:B------:R-:W4:Y:S04]  /*1bd0*/  LDS.U16 R8, [R7] ;  /* 0x0000000007087984 */ /* 0x000f280000000400 */
[----:B---3--:R-:W3:Y:S04]  /*1be0*/  LDS.U16 R9, [R7+0x2] ;  /* 0x0000020007097984 */ /* 0x008ee80000000400 */
[----:B------:R-:W5:Y:S01]  /*1bf0*/  LDS.U16 R15, [R7+0x6] ;  /* 0x00000600070f7984 */ /* 0x000f620000000400 */
[----:B--2---:R-:W-:Y:S01]  /*1c00*/  SHF.L.U32 R13, R13, 0x10, RZ ;  /* 0x000000100d0d7819 */ /* 0x004fe200000006ff */
[----:B----4-:R-:W-:-:S04]  /*1c10*/  IMAD.U32 R8, R8, 0x10000, RZ ;  /* 0x0001000008087824 */ /* 0x010fc800078e00ff */
[-C--:B-1----:R-:W-:Y:S01]  /*1c20*/  FMUL.FTZ R13, R13, R16.reuse ;  /* 0x000000100d0d7220 */ /* 0x082fe20000410000 */
[----:B---3--:R-:W-:Y:S02]  /*1c30*/  IMAD.U32 R9, R9, 0x10000, RZ ;  /* 0x0001000009097824 */ /* 0x008fe400078e00ff */
        /* <DEDUP_REMOVED lines=12> */
.L_x_910:
[----:B------:R-:W-:Y:S05]  /*1d00*/  BSYNC B3 ;  /* 0x0000000000037941 */ /* 0x000fea0003800000 */
.L_x_909:
[----:B------:R-:W-:Y:S01]  /*1d10*/  VIADD R5, R5, 0x4 ;  /* 0x0000000405057836 */ /* 0x000fe20000000000 */
[----:B------:R-:W-:Y:S06]  /*1d20*/  @P1 BRA `(.L_x_911) ;  /* 0xfffffffc007c1947 */ /* 0x000fec000383ffff */
.L_x_908:
[----:B------:R-:W-:Y:S05]  /*1d30*/  BSYNC B2 ;  /* 0x0000000000027941 */ /* 0x000fea0003800000 */
.L_x_907:
[----:B------:R-:W-:-:S13]  /*1d40*/  ISETP.NE.AND P0, PT, R2, RZ, PT ;  /* 0x000000ff0200720c */ /* 0x000fda0003f05270 */
[----:B------:R-:W-:Y:S05]  /*1d50*/  @!P0 BRA `(.L_x_906) ;  /* 0x0000000000548947 */ /* 0x000fea0003800000 */
[----:B------:R-:W5:Y:S01]  /*1d60*/  F2F.BF16.F32 R4, R3 ;  /* 0x0000000300047304 */ /* 0x000f620000202000 */
[----:B------:R-:W-:Y:S02]  /*1d70*/  FSETP.NEU.FTZ.AND P1, PT, R3, RZ, PT ;  /* 0x000000ff0300720b */ /* 0x000fe40003f3d000 */
[----:B-----5:R-:W-:-:S05]  /*1d80*/  SHF.L.U32 R4, R4, 0x10, RZ ;  /* 0x0000001004047819 */ /* 0x020fca00000006ff */
[----:B-12-4-:R1:W2:Y:S06]  /*1d90*/  MUFU.RCP R7, R4 ;  /* 0x0000000400077308 */ /* 0x0162ac0000001000 */
.L_x_914:
[----:B------:R-:W-:Y:S01]  /*1da0*/  VIADD R2, R2, 0xffffffff ;  /* 0xffffffff02027836 */ /* 0x000fe20000000000 */
[----:B------:R-:W-:Y:S04]  /*1db0*/  BSSY B2, `(.L_x_912) ;  /* 0x000000d000027945 */ /* 0x000fe80003800000 */
[----:B------:R-:W-:Y:S01]  /*1dc0*/  ISETP.NE.AND P0, PT, R2, RZ, PT ;  /* 0x000000ff0200720c */ /* 0x000fe20003f05270 */
[----:B----4-:R-:W-:-:S12]  /*1dd0*/  @!P1 BRA `(.L_x_913) ;  /* 0x0000000000289947 */ /* 0x010fd80003800000 */
[----:B------:R-:W4:Y:S01]  /*1de0*/  S2UR UR5, SR_CgaCtaId ;  /* 0x00000000000579c3 */ /* 0x000f220000008800 */
[----:B------:R-:W-:Y:S01]  /*1df0*/  UMOV UR4, 0x400 ;  /* 0x0000040000047882 */ /* 0x000fe20000000000 */
[----:B------:R-:W-:Y:S01]  /*1e00*/  IMAD.IADD R3, R28, 0x1, R5 ;  /* 0x000000011c037824 */ /* 0x000fe200078e0205 */
[----:B----4-:R-:W-:-:S06]  /*1e10*/  ULEA UR4, UR5, UR4, 0x18 ;  /* 0x0000000405047291 */ /* 0x010fcc000f8ec03f */
[----:B------:R-:W-:-:S05]  /*1e20*/  LEA R3, R3, UR4, 0x1 ;  /* 0x0000000403037c11 */ /* 0x000fca000f8e08ff */
[----:B-1----:R-:W1:Y:S02]  /*1e30*/  LDS.U16 R4, [R3] ;  /* 0x0000000003047984 */ /* 0x002e640000000400 */
[----:B-1----:R-:W-:-:S05]  /*1e40*/  SHF.L.U32 R4, R4, 0x10, RZ ;  /* 0x0000001004047819 */ /* 0x002fca00000006ff */
[----:B--2---:R-:W-:-:S05]  /*1e50*/  FMUL.FTZ R4, R4, R7 ;  /* 0x0000000704047220 */ /* 0x004fca0000410000 */
[----:B------:R-:W-:-:S05]  /*1e60*/  F2FP.BF16.F32.PACK_AB R4, RZ, R4 ;  /* 0x00000004ff04723e */ /* 0x000fca00000010ff */
[----:B------:R4:W-:Y:S02]  /*1e70*/  STS.U16 [R3], R4 ;  /* 0x0000000403007388 */ /* 0x0009e40000000400 */
.L_x_913:
[----:B------:R-:W-:Y:S05]  /*1e80*/  BSYNC B2 ;  /* 0x0000000000027941 */ /* 0x000fea0003800000 */
.L_x_912:
[----:B------:R-:W-:Y:S01]  /*1e90*/  VIADD R5, R5, 0x1 ;  /* 0x0000000105057836 */ /* 0x000fe20000000000 */
[----:B------:R-:W-:Y:S06]  /*1ea0*/  @P0 BRA `(.L_x_914) ;  /* 0xfffffffc00bc0947 */ /* 0x000fec000383ffff */
.L_x_906:
[----:B------:R-:W-:Y:S05]  /*1eb0*/  BSYNC B1 ;  /* 0x0000000000017941 */ /* 0x000fea0003800000 */
.L_x_905:
[----:B------:R-:W-:-:S13]  /*1ec0*/  ISETP.GE.AND P0, PT, R14, R5, PT ;  /* 0x000000050e00720c */ /* 0x000fda0003f06270 */
[----:B------:R-:W-:Y:S05]  /*1ed0*/  @!P0 BRA `(.L_x_896) ;  /* 0x00000000007c8947 */ /* 0x000fea0003800000 */
[----:B------:R-:W-:Y:S01]  /*1ee0*/  IADD3 R2, -R5, 0x1, R14 ;  /* 0x0000000105027810 */ /* 0x000fe20007ffe10e */
[----:B----4-:R-:W-:Y:S01]  /*1ef0*/  IMAD.IADD R3, R14, 0x1, -R5 ;  /* 0x000000010e037824 */ /* 0x010fe200078e0a05 */
[----:B------:R-:W-:Y:S02]  /*1f00*/  BSSY B1, `(.L_x_915) ;  /* 0x000000e000017945 */ /* 0x000fe40003800000 */
[----:B------:R-:W-:Y:S02]  /*1f10*/  LOP3.LUT P0, R2, R2, 0x3, RZ, 0xc0, !PT ;  /* 0x0000000302027812 */ /* 0x000fe4000780c0ff */
[----:B------:R-:W-:-:S11]  /*1f20*/  ISETP.GE.U32.AND P1, PT, R3, 0x3, PT ;  /* 0x000000030300780c */ /* 0x000fd60003f26070 */
[----:B------:R-:W-:Y:S05]  /*1f30*/  @!P0 BRA `(.L_x_916) ;  /* 0x0000000000288947 */ /* 0x000fea0003800000 */
[----:B-1----:R-:W1:Y:S01]  /*1f40*/  S2R R4, SR_CgaCtaId ;  /* 0x0000000000047919 */ /* 0x002e620000008800 */
[----:B------:R-:W-:-:S04]  /*1f50*/  MOV R3, 0x400 ;  /* 0x0000040000037802 */ /* 0x000fc80000000f00 */
[----:B-1----:R-:W-:-:S07]  /*1f60*/  LEA R4, R4, R3, 0x18 ;  /* 0x0000000304047211 */ /* 0x002fce00078ec0ff */
.L_x_917:
[----:B------:R-:W-:Y:S01]  /*1f70*/  IADD3 R3, R28, R5, RZ ;  /* 0x000000051c037210 */ /* 0x000fe20007ffe0ff */
[----:B------:R-:W-:Y:S01]  /*1f80*/  VIADD R2, R2, 0xffffffff ;  /* 0xffffffff02027836 */ /* 0x000fe20000000000 */
[----:B------:R-:W-:-:S03]  /*1f90*/  IADD3 R5, R5, 0x1, RZ ;  /* 0x0000000105057810 */ /* 0x000fc60007ffe0ff */
[----:B------:R-:W-:Y:S01]  /*1fa0*/  IMAD R3, R3, 0x2, R4 ;  /* 0x0000000203037824 */ /* 0x000fe200078e0204 */
[----:B------:R-:W-:-:S04]  /*1fb0*/  ISETP.NE.AND P0, PT, R2, RZ, PT ;  /* 0x000000ff0200720c */ /* 0x000fc80003f05270 */
[----:B------:R4:W-:Y:S09]  /*1fc0*/  STS.U16 [R3], RZ ;  /* 0x000000ff03007388 */ /* 0x0009f20000000400 */
[----:B----4-:R-:W-:Y:S05]  /*1fd0*/  @P0 BRA `(.L_x_917) ;  /* 0xfffffffc00e40947 */ /* 0x010fea000383ffff */
.L_x_916:
[----:B------:R-:W-:Y:S05]  /*1fe0*/  BSYNC B1 ;  /* 0x0000000000017941 */ /* 0x000fea0003800000 */
.L_x_915:
[----:B------:R-:W-:Y:S05]  /*1ff0*/  @!P1 BRA `(.L_x_896) ;  /* 0x0000000000349947 */ /* 0x000fea0003800000 */
[----:B------:R-:W4:Y:S01]  /*2000*/  S2R R3, SR_CgaCtaId ;  /* 0x0000000000037919 */ /* 0x000f220000008800 */
[----:B------:R-:W-:-:S04]  /*2010*/  MOV R2, 0x400 ;  /* 0x0000040000027802 */ /* 0x000fc80000000f00 */
[----:B----4-:R-:W-:-:S07]  /*2020*/  LEA R2, R3, R2, 0x18 ;  /* 0x0000000203027211 */ /* 0x010fce00078ec0ff */
.L_x_918:
[----:B------:R-:W-:-:S04]  /*2030*/  IMAD.IADD R3, R28, 0x1, R5 ;  /* 0x000000011c037824 */ /* 0x000fc800078e0205 */
[----:B-1----:R-:W-:Y:S01]  /*2040*/  IMAD R4, R3, 0x2, R2 ;  /* 0x0000000203047824 */ /* 0x002fe200078e0202 */
        /* <DEDUP_REMOVED lines=8> */
.L_x_896:
[----:B------:R-:W-:Y:S05]  /*20d0*/  BSYNC B0 ;  /* 0x0000000000007941 */ /* 0x000fea0003800000 */
.L_x_895:
        /* <DEDUP_REMOVED lines=9> */
[----:B----4-:R-:W4:Y:S01]  /*2170*/  LDC R6, c[0x0][0x238] ;  /* 0x00008e00ff067b82 */ /* 0x010f220000000800 */
[----:B------:R-:W-:Y:S01]  /*2180*/  LOP3.LUT R10, RZ, R10, RZ, 0x33, !PT ;  /* 0x0000000aff0a7212 */ /* 0x000fe200078e33ff */
[----:B------:R-:W-:Y:S01]  /*2190*/  ULDC UR5, c[0x0][0x230] ;  /* 0x00008c0000057ab9 */ /* 0x000fe20000000800 */
[----:B---3--:R-:W-:Y:S01]  /*21a0*/  IMAD R3, R2, UR8, RZ ;  /* 0x0000000802037c24 */ /* 0x008fe2000f8e02ff */
[----:B------:R-:W-:Y:S01]  /*21b0*/  SHF.R.S32.HI R2, RZ, 0x1f, R11 ;  /* 0x0000001fff027819 */ /* 0x000fe2000001140b */
[----:B------:R-:W-:Y:S01]  /*21c0*/  UIADD3 UR5, UR5, -0x1, URZ ;  /* 0xffffffff05057890 */ /* 0x000fe2000fffe03f */
[----:B-12---:R-:W-:Y:S01]  /*21d0*/  IADD3 R7, R27, 0x3, RZ ;  /* 0x000000031b077810 */ /* 0x006fe20007ffe0ff */
[----:B------:R-:W-:Y:S01]  /*21e0*/  IMAD R3, R12, UR9, R3 ;  /* 0x000000090c037c24 */ /* 0x000fe2000f8e0203 */
[----:B------:R-:W-:Y:S01]  /*21f0*/  IADD3 R33, -R10, -0x2, -R27 ;  /* 0xfffffffe0a217810 */ /* 0x000fe20007ffe91b */
[----:B------:R-:W-:Y:S01]  /*2200*/  IMAD.WIDE.U32 R12, R12, UR8, RZ ;  /* 0x000000080c0c7c25 */ /* 0x000fe2000f8e00ff */
[----:B------:R-:W-:-:S03]  /*2210*/  ULDC.64 UR8, c[0x0][0x2a0] ;  /* 0x0000a80000087ab9 */ /* 0x000fc60000000a00 */
[----:B------:R-:W-:Y:S02]  /*2220*/  IMAD R2, R2, UR8, RZ ;  /* 0x0000000802027c24 */ /* 0x000fe4000f8e02ff */
[----:B------:R-:W-:Y:S02]  /*2230*/  IMAD.IADD R13, R13, 0x1, R3 ;  /* 0x000000010d0d7824 */ /* 0x000fe400078e0203 */
[----:B------:R-:W-:Y:S01]  /*2240*/  IMAD R5, R11, UR9, R2 ;  /* 0x000000090b057c24 */ /* 0x000fe2000f8e0202 */
[----:B------:R-:W-:Y:S01]  /*2250*/  LOP3.LUT R2, R31, 0x3, RZ, 0xc0, !PT ;  /* 0x000000031f027812 */ /* 0x000fe200078ec0ff */
[----:B------:R-:W-:-:S03]  /*2260*/  IMAD.WIDE.U32 R8, R11, UR8, R12 ;  /* 0x000000080b087c25 */ /* 0x000fc6000f8e000c */
[----:B------:R-:W-:Y:S02]  /*2270*/  IADD3 R4, R2, R10, R27 ;  /* 0x0000000a02047210 */ /* 0x000fe40007ffe01b */
[----:B------:R-:W-:Y:S01]  /*2280*/  IADD3 R5, R9, R5, RZ ;  /* 0x0000000509057210 */ /* 0x000fe20007ffe0ff */
[----:B------:R1:W-:Y:S01]  /*2290*/  STL.64 [R1], R8 ;  /* 0x0000000801007387 */ /* 0x0003e20000100a00 */
[----:B----4-:R-:W-:Y:S02]  /*22a0*/  VIADD R3, R6, 0xffffffff ;  /* 0xffffffff06037836 */ /* 0x010fe40000000000 */
[----:B------:R-:W-:Y:S01]  /*22b0*/  VIADD R4, R4, 0x1 ;  /* 0x0000000104047836 */ /* 0x000fe20000000000 */
[----:B------:R1:W-:Y:S06]  /*22c0*/  STL [R1+0x8], R5 ;  /* 0x0000080501007387 */ /* 0x0003ec0000100800 */
.L_x_940:
[----:B------:R-:W2:Y:S01]  /*22d0*/  LDL R12, [R1+0x8] ;  /* 0x00000800010c7983 */ /* 0x000ea20000100800 */
[----:B------:R-:W1:Y:S03]  /*22e0*/  LDC R13, c[0x0][0x228] ;  /* 0x00008a00ff0d7b82 */ /* 0x000e660000000800 */
[----:B------:R-:W3:Y:S01]  /*22f0*/  LDL.64 R14, [R1] ;  /* 0x00000000010e7983 */ /* 0x000ee20000100a00 */
[----:B------:R-:W-:Y:S01]  /*2300*/  IABS R10, R34 ;  /* 0x00000022000a7213 */ /* 0x000fe20000000000 */
[----:B------:R-:W-:Y:S01]  /*2310*/  ULDC.64 UR8, c[0x0][0x288] ;  /* 0x0000a20000087ab9 */ /* 0x000fe20000000a00 */
[----:B------:R-:W-:Y:S01]  /*2320*/  BSSY B2, `(.L_x_919) ;  /* 0x000015c000027945 */ /* 0x000fe20003800000 */
[----:B-1----:R-:W-:-:S04]  /*2330*/  IABS R8, R13 ;  /* 0x0000000d00087213 */ /* 0x002fc80000000000 */
[----:B------:R-:W1:Y:S08]  /*2340*/  I2F.RP R5, R8 ;  /* 0x0000000800057306 */ /* 0x000e700000209400 */
[----:B-1----:R-:W1:Y:S02]  /*2350*/  MUFU.RCP R5, R5 ;  /* 0x0000000500057308 */ /* 0x002e640000001000 */
[----:B-1----:R-:W-:-:S06]  /*2360*/  VIADD R6, R5, 0xffffffe ;  /* 0x0ffffffe05067836 */ /* 0x002fcc0000000000 */
[----:B------:R1:W4:Y:S02]  /*2370*/  F2I.FTZ.U32.TRUNC.NTZ R7, R6 ;  /* 0x0000000600077305 */ /* 0x000324000021f000 */
[----:B-1----:R-:W-:Y:S01]  /*2380*/  MOV R6, RZ ;  /* 0x000000ff00067202 */ /* 0x002fe20000000f00 */
[----:B----4-:R-:W-:-:S04]  /*2390*/  IMAD.MOV R9, RZ, RZ, -R7 ;  /* 0x000000ffff097224 */ /* 0x010fc800078e0a07 */
        /* <DEDUP_REMOVED lines=13> */
[----:B------:R-:W-:-:S06]  /*2470*/  @P0 VIADD R10, R10, 0x1 ;  /* 0x000000010a0a0836 */ /* 0x000fcc0000000000 */
[----:B------:R-:W-:Y:S02]  /*2480*/  @!P2 IADD3 R10, -R10, RZ, RZ ;  /* 0x000000ff0a0aa210 */ /* 0x000fe40007ffe1ff */
[----:B------:R-:W-:Y:S02]  /*2490*/  @!P1 LOP3.LUT R10, RZ, R13, RZ, 0x33, !PT ;  /* 0x0000000dff0a9212 */ /* 0x000fe400078e33ff */
[----:B------:R-:W-:Y:S02]  /*24a0*/  ISETP.GE.AND P1, PT, R29, 0x1, PT ;  /* 0x000000011d00780c */ /* 0x000fe40003f26270 */
[--C-:B------:R-:W-:Y:S01]  /*24b0*/  SHF.R.S32.HI R11, RZ, 0x1f, R10.reuse ;  /* 0x0000001fff0b7819 */ /* 0x100fe2000001140a */
[----:B0-----:R-:W-:-:S04]  /*24c0*/  IMAD.MOV R21, RZ, RZ, -R10 ;  /* 0x000000ffff157224 */ /* 0x001fc800078e0a0a */
[----:B------:R-:W-:Y:S02]  /*24d0*/  IMAD R21, R13, R21, R34 ;  /* 0x000000150d157224 */ /* 0x000fe400078e0222 */
[----:B------:R-:W-:-:S04]  /*24e0*/  IMAD R5, R11, UR8, RZ ;  /* 0x000000080b057c24 */ /* 0x000fc8000f8e02ff */
[----:B------:R-:W-:Y:S01]  /*24f0*/  IMAD R5, R10, UR9, R5 ;  /* 0x000000090a057c24 */ /* 0x000fe2000f8e0205 */
[----:B--2---:R-:W-:Y:S02]  /*2500*/  MOV R7, R12 ;  /* 0x0000000c00077202 */ /* 0x004fe40000000f00 */
[----:B------:R-:W-:Y:S01]  /*2510*/  SHF.R.S32.HI R12, RZ, 0x1f, R21 ;  /* 0x0000001fff0c7819 */ /* 0x000fe20000011415 */
[----:B---3--:R-:W-:-:S04]  /*2520*/  IMAD.MOV.U32 R6, RZ, RZ, R14 ;  /* 0x000000ffff067224 */ /* 0x008fc800078e000e */
[----:B------:R-:W-:Y:S01]  /*2530*/  IMAD.WIDE.U32 R6, R10, UR8, R6 ;  /* 0x000000080a067c25 */ /* 0x000fe2000f8e0006 */
[----:B------:R-:W-:-:S03]  /*2540*/  ULDC.64 UR8, c[0x0][0x290] ;  /* 0x0000a40000087ab9 */ /* 0x000fc60000000a00 */
[----:B------:R-:W-:Y:S02]  /*2550*/  IMAD R8, R12, UR8, RZ ;  /* 0x000000080c087c24 */ /* 0x000fe4000f8e02ff */
[----:B------:R-:W-:Y:S02]  /*2560*/  IMAD.IADD R7, R7, 0x1, R5 ;  /* 0x0000000107077824 */ /* 0x000fe400078e0205 */
[C---:B------:R-:W-:Y:S02]  /*2570*/  IMAD R5, R21.reuse, UR9, R8 ;  /* 0x0000000915057c24 */ /* 0x040fe4000f8e0208 */
[----:B------:R-:W-:Y:S01]  /*2580*/  IMAD.WIDE.U32 R8, R21, UR8, R6 ;  /* 0x0000000815087c25 */ /* 0x000fe2000f8e0006 */
[----:B------:R-:W-:-:S03]  /*2590*/  ULDC.64 UR8, c[0x0][0x260] ;  /* 0x0000980000087ab9 */ /* 0x000fc60000000a00 */
[----:B------:R-:W-:Y:S01]  /*25a0*/  IMAD.IADD R5, R9, 0x1, R5 ;  /* 0x0000000109057824 */ /* 0x000fe200078e0205 */
        /* <DEDUP_REMOVED lines=9> */
[----:B------:R-:W-:Y:S02]  /*2640*/  IMAD R10, R12, UR8, RZ ;  /* 0x000000080c0a7c24 */ /* 0x000fe4000f8e02ff */
[----:B------:R-:W-:Y:S01]  /*2650*/  IADD3 R9, R9, R11, RZ ;  /* 0x0000000b09097210 */ /* 0x000fe20007ffe0ff */
[----:B0-----:R-:W-:Y:S02]  /*2660*/  IMAD.MOV.U32 R6, RZ, RZ, RZ ;  /* 0x000000ffff067224 */ /* 0x001fe400078e00ff */
[C---:B------:R-:W-:Y:S02]  /*2670*/  IMAD R11, R21.reuse, UR9, R10 ;  /* 0x00000009150b7c24 */ /* 0x040fe4000f8e020a */
[----:B------:R-:W-:-:S04]  /*2680*/  IMAD.WIDE.U32 R20, R21, UR8, R8 ;  /* 0x0000000815147c25 */ /* 0x000fc8000f8e0008 */
[----:B------:R-:W-:-:S07]  /*2690*/  IMAD.IADD R30, R21, 0x1, R11 ;  /* 0x00000001151e7824 */ /* 0x000fce00078e020b */
.L_x_939:
[----:B------:R-:W-:Y:S01]  /*26a0*/  ISETP.GE.AND P0, PT, R31, 0x1, PT ;  /* 0x000000011f00780c */ /* 0x000fe20003f06270 */
[----:B------:R-:W-:-:S12]  /*26b0*/  BSSY B1, `(.L_x_921) ;  /* 0x000011f000017945 */ /* 0x000fd80003800000 */
[----:B------:R-:W-:Y:S05]  /*26c0*/  @!P0 BRA `(.L_x_922) ;  /* 0x0000001000748947 */ /* 0x000fea0003800000 */
[----:B------:R-:W0:Y:S01]  /*26d0*/  S2R R11, SR_CgaCtaId ;  /* 0x00000000000b7919 */ /* 0x000e220000008800 */
[----:B------:R-:W-:Y:S01]  /*26e0*/  VIADDMNMX.RELU R7, R6, R32, UR5, PT ;  /* 0x0000000506077e46 */ /* 0x000fe2000b801120 */
[----:B------:R-:W-:Y:S01]  /*26f0*/  ULDC.64 UR8, c[0x0][0x250] ;  /* 0x0000940000087ab9 */ /* 0x000fe20000000a00 */
[----:B------:R-:W-:Y:S01]  /*2700*/  ISETP.GE.U32.AND P0, PT, R33, 0x3, PT ;  /* 0x000000032100780c */ /* 0x000fe20003f06070 */
[----:B------:R-:W-:Y:S01]  /*2710*/  IMAD.MOV.U32 R9, RZ, RZ, R30 ;  /* 0x000000ffff097224 */ /* 0x000fe200078e001e */
[----:B------:R-:W-:Y:S01]  /*2720*/  SHF.R.S32.HI R8, RZ, 0x1f, R7 ;  /* 0x0000001fff087819 */ /* 0x000fe20000011407 */
[----:B------:R-:W-:Y:S01]  /*2730*/  BSSY B0, `(.L_x_923) ;  /* 0x00000a3000007945 */ /* 0x000fe20003800000 */
[----:B------:R-:W-:-:S03]  /*2740*/  MOV R26, 0x400 ;  /* 0x00000400001a7802 */ /* 0x000fc60000000f00 */
[----:B------:R-:W-:Y:S01]  /*2750*/  IMAD R10, R8, UR8, RZ ;  /* 0x00000008080a7c24 */ /* 0x000fe2000f8e02ff */
[----:B------:R-:W-:-:S05]  /*2760*/  MOV R8, R20 ;  /* 0x0000001400087202 */ /* 0x000fca0000000f00 */
[----:B------:R-:W-:-:S04]  /*2770*/  IMAD.WIDE.U32 R18, R7, UR8, R8 ;  /* 0x0000000807127c25 */ /* 0x000fc8000f8e0008 */
[----:B------:R-:W-:Y:S01]  /*2780*/  IMAD.IADD R9, R28, 0x1, R6 ;  /* 0x000000011c097824 */ /* 0x000fe200078e0206 */
[----:B0-----:R-:W-:Y:S01]  /*2790*/  LEA R26, R11, R26, 0x18 ;  /* 0x0000001a0b1a7211 */ /* 0x001fe200078ec0ff */
[----:B------:R-:W-:Y:S01]  /*27a0*/  IMAD R11, R7, UR9, R10 ;  /* 0x00000009070b7c24 */ /* 0x000fe2000f8e020a */
[----:B------:R-:W-:-:S03]  /*27b0*/  HFMA2.MMA R7, -RZ, RZ, 0, 0 ;  /* 0x00000000ff077435 */ /* 0x000fc600000001ff */
[----:B------:R-:W-:Y:S02]  /*27c0*/  IMAD R8, R9, 0x2, R26 ;  /* 0x0000000209087824 */ /* 0x000fe400078e021a */
[----:B------:R-:W-:Y:S01]  /*27d0*/  IMAD.IADD R9, R19, 0x1, R11 ;  /* 0x0000000113097824 */ /* 0x000fe200078e020b */
[----:B------:R-:W-:Y:S06]  /*27e0*/  @!P0 BRA `(.L_x_924) ;  /* 0x00000008005c8947 */ /* 0x000fec0003800000 */
[----:B------:R-:W-:Y:S01]  /*27f0*/  IADD3 R13, R27, 0x3, RZ ;  /* 0x000000031b0d7810 */ /* 0x000fe20007ffe0ff */
[----:B------:R-:W-:Y:S02]  /*2800*/  IMAD R12, R0, 0x2, R26 ;  /* 0x00000002000c7824 */ /* 0x000fe400078e021a */
[----:B------:R-:W-:Y:S01]  /*2810*/  IMAD.MOV.U32 R7, RZ, RZ, RZ ;  /* 0x000000ffff077224 */ /* 0x000fe200078e00ff */
[----:B------:R-:W-:Y:S01]  /*2820*/  MOV R10, R13 ;  /* 0x0000000d000a7202 */ /* 0x000fe20000000f00 */
[----:B-----5:R-:W-:Y:S02]  /*2830*/  IMAD.U32 R11, R5, 0x10000, RZ ;  /* 0x00010000050b7824 */ /* 0x020fe400078e00ff */
[----:B------:R-:W-:-:S07]  /*2840*/  VIADD R12, R12, 0x4 ;  /* 0x000000040c0c7836 */ /* 0x000fce0000000000 */
.L_x_933:
        /* <DEDUP_REMOVED lines=26> */
[----:B0-----:R-:W-:Y:S01]  /*29f0*/  SHF.L.U32 R25, R13, 0x10, RZ ;  /* 0x000000100d197819 */ /* 0x001fe200000006ff */
[----:B------:R-:W-:-:S03]  /*2a00*/  IMAD.MOV.U32 R13, RZ, RZ, 0x3254 ;  /* 0x00003254ff0d7424 */ /* 0x000fc600078e00ff */
[----:B------:R-:W-:Y:S02]  /*2a10*/  F2FP.BF16.F32.PACK_AB R25, RZ, R25 ;  /* 0x00000019ff19723e */ /* 0x000fe400000010ff */
[----:B--2---:R-:W-:-:S07]  /*2a20*/  SEL R24, R13, 0x7610, P0 ;  /* 0x000076100d187807 */ /* 0x004fce0000000000 */
.L_x_926:
[----:B-----5:R-:W-:-:S05]  /*2a30*/  HADD2.BF16_V2 R37, R36, R25.H0_H0 ;  /* 0x2000001924257230 */ /* 0x020fca0000200000 */
[----:B------:R-:W-:-:S06]  /*2a40*/  PRMT R37, R36, R24, R37 ;  /* 0x0000001824257216 */ /* 0x000fcc0000000025 */
[----:B------:R-:W2:Y:S02]  /*2a50*/  ATOM.E.CAS.STRONG.GPU PT, R37, [R22], R36, R37 ;  /* 0x000000241625738b */ /* 0x000ea400001ee125 */
[----:B--2---:R-:W-:Y:S01]  /*2a60*/  ISETP.NE.U32.AND P0, PT, R37, R36, PT ;  /* 0x000000242500720c */ /* 0x004fe20003f05070 */
[----:B------:R-:W-:-:S12]  /*2a70*/  IMAD.MOV.U32 R36, RZ, RZ, R37 ;  /* 0x000000ffff247224 */ /* 0x000fd800078e0025 */
[----:B------:R-:W-:Y:S05]  /*2a80*/  @P0 BRA `(.L_x_926) ;  /* 0xfffffffc00e80947 */ /* 0x000fea000383ffff */
[----:B------:R-:W-:Y:S05]  /*2a90*/  BSYNC B3 ;  /* 0x0000000000037941 */ /* 0x000fea0003800000 */
.L_x_925:
        /* <DEDUP_REMOVED lines=15> */
[----:B0-----:R-:W-:Y:S01]  /*2b90*/  IMAD.U32 R25, R25, 0x10000, RZ ;  /* 0x0001000019197824 */ /* 0x001fe200078e00ff */
[----:B-1----:R-:W-:-:S05]  /*2ba0*/  SHF.L.U32 R24, R24, 0x10, RZ ;  /* 0x0000001018187819 */ /* 0x002fca00000006ff */
        /* <DEDUP_REMOVED lines=10> */
.L_x_928:
[----:B-----5:R-:W-:-:S05]  /*2c50*/  HADD2.BF16_V2 R37, R36, R25.H0_H0 ;  /* 0x2000001924257230 */ /* 0x020fca0000200000 */
[----:B------:R-:W-:-:S06]  /*2c60*/  PRMT R37, R36, R24, R37 ;  /* 0x0000001824257216 */ /* 0x000fcc0000000025 */
[----:B------:R-:W2:Y:S02]  /*2c70*/  ATOM.E.CAS.STRONG.GPU PT, R37, [R22], R36, R37 ;  /* 0x000000241625738b */ /* 0x000ea400001ee125 */
[----:B--2---:R-:W-:Y:S01]  /*2c80*/  ISETP.NE.U32.AND P0, PT, R37, R36, PT ;  /* 0x000000242500720c */ /* 0x004fe20003f05070 */
[----:B------:R-:W-:-:S12]  /*2c90*/  IMAD.MOV.U32 R36, RZ, RZ, R37 ;  /* 0x000000ffff247224 */ /* 0x000fd800078e0025 */
[----:B------:R-:W-:Y:S05]  /*2ca0*/  @P0 BRA `(.L_x_928) ;  /* 0xfffffffc00e80947 */ /* 0x000fea000383ffff */
[----:B------:R-:W-:Y:S05]  /*2cb0*/  BSYNC B3 ;  /* 0x0000000000037941 */ /* 0x000fea0003800000 */
.L_x_927:
        /* <DEDUP_REMOVED lines=24> */
[----:B0-----:R-:W-:Y:S01]  /*2e40*/  IMAD.U32 R25, R24, 0x10000, RZ ;  /* 0x0001000018197824 */ /* 0x001fe200078e00ff */
[----:B------:R-:W-:-:S04]  /*2e50*/  SEL R24, R13, 0x7610, P0 ;  /* 0x000076100d187807 */ /* 0x000fc80000000000 */
[----:B--2---:R-:W-:-:S07]  /*2e60*/  F2FP.BF16.F32.PACK_AB R25, RZ, R25 ;  /* 0x00000019ff19723e */ /* 0x004fce00000010ff */
.L_x_930:
[----:B-----5:R-:W-:-:S05]  /*2e70*/  HADD2.BF16_V2 R37, R36, R25.H0_H0 ;  /* 0x2000001924257230 */ /* 0x020fca0000200000 */
[----:B------:R-:W-:-:S06]  /*2e80*/  PRMT R37, R36, R24, R37 ;  /* 0x0000001824257216 */ /* 0x000fcc0000000025 */
[----:B------:R-:W2:Y:S02]  /*2e90*/  ATOM.E.CAS.STRONG.GPU PT, R37, [R22], R36, R37 ;  /* 0x000000241625738b */ /* 0x000ea400001ee125 */
[----:B--2---:R-:W-:Y:S02]  /*2ea0*/  ISETP.NE.U32.AND P0, PT, R37, R36, PT ;  /* 0x000000242500720c */ /* 0x004fe40003f05070 */
[----:B------:R-:W-:-:S11]  /*2eb0*/  MOV R36, R37 ;  /* 0x0000002500247202 */ /* 0x000fd60000000f00 */
[----:B------:R-:W-:Y:S05]  /*2ec0*/  @P0 BRA `(.L_x_930) ;  /* 0xfffffffc00e80947 */ /* 0x000fea000383ffff */
[----:B------:R-:W-:Y:S05]  /*2ed0*/  BSYNC B3 ;  /* 0x0000000000037941 */ /* 0x000fea0003800000 */
.L_x_929:
[----:B------:R-:W-:Y:S01]  /*2ee0*/  VIMNMX.RELU R24, R10, R3, PT ;  /* 0x000000030a187248 */ /* 0x000fe20003fe1100 */
[----:B------:R-:W-:Y:S01]  /*2ef0*/  IMAD.MOV.U32 R22, RZ, RZ, R18 ;  /* 0x000000ffff167224 */ /* 0x000fe200078e0012 */
[----:B------:R-:W-:Y:S01]  /*2f00*/  BSSY B3, `(.L_x_931) ;  /* 0x000001f000037945 */ /* 0x000fe20003800000 */
[----:B------:R-:W-:Y:S01]  /*2f10*/  IMAD.MOV.U32 R23, RZ, RZ, R9 ;  /* 0x000000ffff177224 */ /* 0x000fe200078e0009 */
[----:B------:R-:W-:Y:S01]  /*2f20*/  SHF.R.S32.HI R25, RZ, 0x1f, R24 ;  /* 0x0000001fff197819 */ /* 0x000fe20000011418 */
[----:B------:R-:W-:-:S04]  /*2f30*/  IMAD.WIDE.U32 R22, R24, R16, R22 ;  /* 0x0000001018167225 */ /* 0x000fc800078e0016 */
[----:B------:R-:W-:-:S04]  /*2f40*/  IMAD R25, R25, R16, RZ ;  /* 0x0000001019197224 */ /* 0x000fc800078e02ff */
[----:B------:R-:W-:Y:S01]  /*2f50*/  IMAD R25, R24, R17, R25 ;  /* 0x0000001118197224 */ /* 0x000fe200078e0219 */
[----:B------:R-:W-:-:S04]  /*2f60*/  LEA R17, P0, R22, R14, 0x1 ;  /* 0x0000000e16117211 */ /* 0x000fc800078008ff */
[----:B------:R-:W-:Y:S02]  /*2f70*/  IADD3 R16, R23, R25, RZ ;  /* 0x0000001917107210 */ /* 0x000fe40007ffe0ff */
[----:B------:R-:W-:Y:S02]  /*2f80*/  LOP3.LUT R14, R17, 0xfffffffd, RZ, 0xc0, !PT ;  /* 0xfffffffd110e7812 */ /* 0x000fe400078ec0ff */
[----:B------:R-:W-:Y:S02]  /*2f90*/  LEA.HI.X R15, R22, R15, R16, 0x1, P0 ;  /* 0x0000000f160f7211 */ /* 0x000fe400000f0c10 */
[----:B------:R-:W0:Y:S04]  /*2fa0*/  LDS.U16 R16, [R12+0x2] ;  /* 0x000002000c107984 */ /* 0x000e280000000400 */
[----:B------:R-:W1:Y:S04]  /*2fb0*/  LDS.U16 R22, [R8] ;  /* 0x0000000008167984 */ /* 0x000e680000000400 */
[----:B------:R2:W5:Y:S01]  /*2fc0*/  LD.E R23, desc[UR6][R14.64] ;  /* 0x000000060e177980 */ /* 0x000562000c101900 */
[----:B0-----:R-:W-:-:S02]  /*2fd0*/  IMAD.U32 R16, R16, 0x10000, RZ ;  /* 0x0001000010107824 */ /* 0x001fc400078e00ff */
[----:B-1----:R-:W-:-:S04]  /*2fe0*/  IMAD.U32 R25, R22, 0x10000, RZ ;  /* 0x0001000016197824 */ /* 0x002fc800078e00ff */
[----:B------:R-:W-:-:S06]  /*2ff0*/  FMUL.FTZ R25, R16, R25 ;  /* 0x0000001910197220 */ /* 0x000fcc0000410000 */
        /* <DEDUP_REMOVED lines=9> */
.L_x_932:
[----:B-----5:R-:W-:-:S05]  /*3090*/  HADD2.BF16_V2 R22, R23, R13.H0_H0 ;  /* 0x2000000d17167230 */ /* 0x020fca0000200000 */
[----:B------:R-:W-:-:S06]  /*30a0*/  PRMT R22, R23, R16, R22 ;  /* 0x0000001017167216 */ /* 0x000fcc0000000016 */
[----:B------:R-:W2:Y:S02]  /*30b0*/  ATOM.E.CAS.STRONG.GPU PT, R22, [R14], R23, R22 ;  /* 0x000000170e16738b */ /* 0x000ea400001ee116 */
[----:B--2---:R-:W-:Y:S01]  /*30c0*/  ISETP.NE.U32.AND P0, PT, R22, R23, PT ;  /* 0x000000171600720c */ /* 0x004fe20003f05070 */
[----:B------:R-:W-:-:S12]  /*30d0*/  IMAD.MOV.U32 R23, RZ, RZ, R22 ;  /* 0x000000ffff177224 */ /* 0x000fd800078e0016 */
[----:B------:R-:W-:Y:S05]  /*30e0*/  @P0 BRA `(.L_x_932) ;  /* 0xfffffffc00e80947 */ /* 0x000fea000383ffff */
[----:B------:R-:W-:Y:S05]  /*30f0*/  BSYNC B3 ;  /* 0x0000000000037941 */ /* 0x000fea0003800000 */
.L_x_931:
[----:B------:R-:W-:Y:S01]  /*3100*/  IADD3 R7, R7, 0x4, RZ ;  /* 0x0000000407077810 */ /* 0x000fe20007ffe0ff */
[----:B------:R-:W-:Y:S01]  /*3110*/  VIADD R12, R12, 0x8 ;  /* 0x000000080c0c7836 */ /* 0x000fe20000000000 */
[----:B------:R-:W-:-:S03]  /*3120*/  IADD3 R10, R10, 0x4, RZ ;  /* 0x000000040a0a7810 */ /* 0x000fc60007ffe0ff */
[----:B------:R-:W-:-:S05]  /*3130*/  IMAD.IADD R13, R4, 0x1, R7 ;  /* 0x00000001040d7824 */ /* 0x000fca00078e0207 */
[----:B------:R-:W-:-:S13]  /*3140*/  ISETP.NE.AND P0, PT, R13, RZ, PT ;  /* 0x000000ff0d00720c */ /* 0x000fda0003f05270 */
[----:B------:R-:W-:Y:S05]  /*3150*/  @P0 BRA `(.L_x_933) ;  /* 0xfffffff400bc0947 */ /* 0x000fea000383ffff */
.L_x_924:
[----:B------:R-:W-:Y:S05]  /*3160*/  BSYNC B0 ;  /* 0x0000000000007941 */ /* 0x000fea0003800000 */
.L_x_923:
[----:B------:R-:W-:-:S13]  /*3170*/  ISETP.NE.AND P0, PT, R2, RZ, PT ;  /* 0x000000ff0200720c */ /* 0x000fda0003f05270 */
[----:B------:R-:W-:Y:S05]  /*3180*/  @!P0 BRA `(.L_x_922) ;  /* 0x0000000400c48947 */ /* 0x000fea0003800000 */
[----:B------:R-:W0:Y:S01]  /*3190*/  LDC.64 R10, c[0x0][0x258] ;  /* 0x00009600ff0a7b82 */ /* 0x000e220000000a00 */
[----:B------:R-:W-:Y:S01]  /*31a0*/  IMAD.IADD R22, R27, 0x1, R7 ;  /* 0x000000011b167824 */ /* 0x000fe200078e0207 */
[----:B-----5:R-:W-:Y:S01]  /*31b0*/  SHF.L.U32 R36, R5, 0x10, RZ ;  /* 0x0000001005247819 */ /* 0x020fe200000006ff */
[----:B------:R-:W-:Y:S01]  /*31c0*/  IMAD.MOV.U32 R14, RZ, RZ, R18 ;  /* 0x000000ffff0e7224 */ /* 0x000fe200078e0012 */
[----:B------:R-:W-:Y:S02]  /*31d0*/  BSSY B0, `(.L_x_934) ;  /* 0x0000025000007945 */ /* 0x000fe40003800000 */
[----:B------:R-:W-:Y:S02]  /*31e0*/  VIMNMX.RELU R17, R22, R3, PT ;  /* 0x0000000316117248 */ /* 0x000fe40003fe1100 */
[----:B------:R-:W1:Y:S02]  /*31f0*/  LDC.64 R12, c[0x0][0x218] ;  /* 0x00008600ff0c7b82 */ /* 0x000e640000000a00 */
[----:B------:R-:W-:-:S05]  /*3200*/  SHF.R.S32.HI R15, RZ, 0x1f, R17 ;  /* 0x0000001fff0f7819 */ /* 0x000fca0000011411 */
[----:B0-----:R-:W-:Y:S01]  /*3210*/  IMAD R16, R15, R10, RZ ;  /* 0x0000000a0f107224 */ /* 0x001fe200078e02ff */
[----:B------:R-:W-:-:S03]  /*3220*/  MOV R15, R9 ;  /* 0x00000009000f7202 */ /* 0x000fc60000000f00 */
[C---:B------:R-:W-:Y:S02]  /*3230*/  IMAD R25, R17.reuse, R11, R16 ;  /* 0x0000000b11197224 */ /* 0x040fe400078e0210 */
[----:B------:R-:W-:-:S04]  /*3240*/  IMAD.WIDE.U32 R14, R17, R10, R14 ;  /* 0x0000000a110e7225 */ /* 0x000fc800078e000e */
[----:B------:R-:W-:Y:S01]  /*3250*/  IMAD.IADD R17, R0, 0x1, R7 ;  /* 0x0000000100117824 */ /* 0x000fe200078e0207 */
[----:B-1----:R-:W-:Y:S01]  /*3260*/  LEA R23, P0, R14, R12, 0x1 ;  /* 0x0000000c0e177211 */ /* 0x002fe200078008ff */
[----:B------:R-:W-:-:S03]  /*3270*/  IMAD.IADD R7, R15, 0x1, R25 ;  /* 0x000000010f077824 */ /* 0x000fc600078e0219 */
[----:B------:R-:W-:Y:S02]  /*3280*/  LEA R26, R17, R26, 0x1 ;  /* 0x0000001a111a7211 */ /* 0x000fe400078e08ff */
[----:B------:R-:W-:Y:S02]  /*3290*/  LEA.HI.X R17, R14, R13, R7, 0x1, P0 ;  /* 0x0000000d0e117211 */ /* 0x000fe400000f0c07 */
[----:B------:R-:W0:Y:S01]  /*32a0*/  LDS.U16 R14, [R8] ;  /* 0x00000000080e7984 */ /* 0x000e220000000400 */
[----:B------:R-:W-:Y:S02]  /*32b0*/  LOP3.LUT R16, R23, 0xfffffffd, RZ, 0xc0, !PT ;  /* 0xfffffffd17107812 */ /* 0x000fe400078ec0ff */
[----:B------:R-:W-:Y:S01]  /*32c0*/  ISETP.NE.AND P0, PT, R2, 0x1, PT ;  /* 0x000000010200780c */ /* 0x000fe20003f05270 */
[----:B------:R-:W1:Y:S04]  /*32d0*/  LDS.U16 R7, [R26] ;  /* 0x000000001a077984 */ /* 0x000e680000000400 */
[----:B------:R2:W5:Y:S01]  /*32e0*/  LD.E R24, desc[UR6][R16.64] ;  /* 0x0000000610187980 */ /* 0x000562000c101900 */
[----:B0-----:R-:W-:-:S02]  /*32f0*/  IMAD.U32 R14, R14, 0x10000, RZ ;  /* 0x000100000e0e7824 */ /* 0x001fc400078e00ff */
[----:B-1----:R-:W-:-:S04]  /*3300*/  IMAD.U32 R7, R7, 0x10000, RZ ;  /* 0x0001000007077824 */ /* 0x002fc800078e00ff */
[----:B------:R-:W-:-:S06]  /*3310*/  FMUL.FTZ R14, R7, R14 ;  /* 0x0000000e070e7220 */ /* 0x000fcc0000410000 */
[----:B------:R-:W0:Y:S02]  /*3320*/  F2F.BF16.F32 R14, R14 ;  /* 0x0000000e000e7304 */ /* 0x000e240000202000 */
[----:B0-----:R-:W-:-:S04]  /*3330*/  IMAD.U32 R7, R14, 0x10000, RZ ;  /* 0x000100000e077824 */ /* 0x001fc800078e00ff */
[----:B------:R-:W-:Y:S01]  /*3340*/  FMUL.FTZ R25, R7, R36 ;  /* 0x0000002407197220 */ /* 0x000fe20000410000 */
[----:B------:R-:W-:-:S04]  /*3350*/  LOP3.LUT R7, R23, 0x2, RZ, 0xc0, !PT ;  /* 0x0000000217077812 */ /* 0x000fc800078ec0ff */
[----:B------:R-:W-:Y:S01]  /*3360*/  ISETP.EQ.U32.AND P1, PT, R7, RZ, PT ;  /* 0x000000ff0700720c */ /* 0x000fe20003f22070 */
[----:B------:R-:W0:Y:S01]  /*3370*/  F2F.BF16.F32 R25, R25 ;  /* 0x0000001900197304 */ /* 0x000e220000202000 */
[----:B------:R-:W-:-:S10]  /*3380*/  HFMA2.MMA R7, -RZ, RZ, 0, 0.19775390625 ;  /* 0x00003254ff077435 */ /* 0x000fd400000001ff */
[----:B------:R-:W-:Y:S01]  /*3390*/  SEL R14, R7, 0x7610, P1 ;  /* 0x00007610070e7807 */ /* 0x000fe20000800000 */
[----:B0-----:R-:W-:-:S05]  /*33a0*/  IMAD.U32 R15, R25, 0x10000, RZ ;  /* 0x00010000190f7824 */ /* 0x001fca00078e00ff */
[----:B--2---:R-:W-:-:S07]  /*33b0*/  F2FP.BF16.F32.PACK_AB R15, RZ, R15 ;  /* 0x0000000fff0f723e */ /* 0x004fce00000010ff */
.L_x_935:
[----:B-----5:R-:W-:-:S05]  /*33c0*/  HADD2.BF16_V2 R25, R24, R15.H0_H0 ;  /* 0x2000000f18197230 */ /* 0x020fca0000200000 */
[----:B------:R-:W-:-:S06]  /*33d0*/  PRMT R25, R24, R14, R25 ;  /* 0x0000000e18197216 */ /* 0x000fcc0000000019 */
[----:B------:R-:W2:Y:S02]  /*33e0*/  ATOM.E.CAS.STRONG.GPU PT, R25, [R16], R24, R25 ;  /* 0x000000181019738b */ /* 0x000ea400001ee119 */
[----:B--2---:R-:W-:Y:S01]  /*33f0*/  ISETP.NE.U32.AND P1, PT, R25, R24, PT ;  /* 0x000000181900720c */ /* 0x004fe20003f25070 */
[----:B------:R-:W-:-:S12]  /*3400*/  IMAD.MOV.U32 R24, RZ, RZ, R25 ;  /* 0x000000ffff187224 */ /* 0x000fd800078e0019 */
[----:B------:R-:W-:Y:S05]  /*3410*/  @P1 BRA `(.L_x_935) ;  /* 0xfffffffc00e81947 */ /* 0x000fea000383ffff */
[----:B------:R-:W-:Y:S05]  /*3420*/  BSYNC B0 ;  /* 0x0000000000007941 */ /* 0x000fea0003800000 */
.L_x_934:
[----:B------:R-:W-:Y:S05]  /*3430*/  @!P0 BRA `(.L_x_922) ;  /* 0x0000000400188947 */ /* 0x000fea0003800000 */
        /* <DEDUP_REMOVED lines=11> */
[----:B------:R-:W0:Y:S03]  /*34f0*/  LDS.U16 R17, [R26+0x2] ;  /* 0x000002001a117984 */ /* 0x000e260000000400 */
[----:B------:R-:W-:Y:S02]  /*3500*/  LEA.HI.X R15, R16, R13, R15, 0x1, P0 ;  /* 0x0000000d100f7211 */ /* 0x000fe400000f0c0f */
[----:B------:R-:W1:Y:S01]  /*3510*/  LDS.U16 R16, [R8] ;  /* 0x0000000008107984 */ /* 0x000e620000000400 */
[----:B------:R-:W-:-:S03]  /*3520*/  ISETP.NE.AND P0, PT, R2, 0x2, PT ;  /* 0x000000020200780c */ /* 0x000fc60003f05270 */
[----:B------:R2:W5:Y:S01]  /*3530*/  LD.E R24, desc[UR6][R14.64] ;  /* 0x000000060e187980 */ /* 0x000562000c101900 */
[----:B0-----:R-:W-:Y:S01]  /*3540*/  IMAD.U32 R17, R17, 0x10000, RZ ;  /* 0x0001000011117824 */ /* 0x001fe200078e00ff */
[----:B-1----:R-:W-:-:S05]  /*3550*/  SHF.L.U32 R16, R16, 0x10, RZ ;  /* 0x0000001010107819 */ /* 0x002fca00000006ff */
[----:B------:R-:W-:Y:S01]  /*3560*/  FMUL.FTZ R25, R17, R16 ;  /* 0x0000001011197220 */ /* 0x000fe20000410000 */
[----:B------:R-:W-:-:S05]  /*3570*/  IMAD.U32 R16, R5, 0x10000, RZ ;  /* 0x0001000005107824 */ /* 0x000fca00078e00ff */
[----:B------:R-:W0:Y:S02]  /*3580*/  F2F.BF16.F32 R25, R25 ;  /* 0x0000001900197304 */ /* 0x000e240000202000 */
[----:B0-----:R-:W-:-:S04]  /*3590*/  IMAD.U32 R17, R25, 0x10000, RZ ;  /* 0x0001000019117824 */ /* 0x001fc800078e00ff */
[----:B------:R-:W-:Y:S01]  /*35a0*/  FMUL.FTZ R35, R17, R16 ;  /* 0x0000001011237220 */ /* 0x000fe20000410000 */
[----:B------:R-:W-:-:S04]  /*35b0*/  LOP3.LUT R16, R23, 0x2, RZ, 0xc0, !PT ;  /* 0x0000000217107812 */ /* 0x000fc800078ec0ff */
[----:B------:R-:W-:Y:S01]  /*35c0*/  ISETP.EQ.U32.AND P1, PT, R16, RZ, PT ;  /* 0x000000ff1000720c */ /* 0x000fe20003f22070 */
[----:B------:R-:W0:Y:S03]  /*35d0*/  F2F.BF16.F32 R35, R35 ;  /* 0x0000002300237304 */ /* 0x000e260000202000 */
[----:B------:R-:W-:Y:S02]  /*35e0*/  SEL R16, R7, 0x7610, P1 ;  /* 0x0000761007107807 */ /* 0x000fe40000800000 */
[----:B0-----:R-:W-:-:S04]  /*35f0*/  SHF.L.U32 R17, R35, 0x10, RZ ;  /* 0x0000001023117819 */ /* 0x001fc800000006ff */
[----:B--2---:R-:W-:-:S07]  /*3600*/  F2FP.BF16.F32.PACK_AB R17, RZ, R17 ;  /* 0x00000011ff11723e */ /* 0x004fce00000010ff */
.L_x_937:
[----:B-----5:R-:W-:-:S05]  /*3610*/  HADD2.BF16_V2 R25, R24, R17.H0_H0 ;  /* 0x2000001118197230 */ /* 0x020fca0000200000 */
[----:B------:R-:W-:-:S06]  /*3620*/  PRMT R25, R24, R16, R25 ;  /* 0x0000001018197216 */ /* 0x000fcc0000000019 */
[----:B------:R-:W2:Y:S02]  /*3630*/  ATOM.E.CAS.STRONG.GPU PT, R25, [R14], R24, R25 ;  /* 0x000000180e19738b */ /* 0x000ea400001ee119 */
[----:B--2---:R-:W-:Y:S01]  /*3640*/  ISETP.NE.U32.AND P1, PT, R25, R24, PT ;  /* 0x000000181900720c */ /* 0x004fe20003f25070 */
[----:B------:R-:W-:-:S12]  /*3650*/  IMAD.MOV.U32 R24, RZ, RZ, R25 ;  /* 0x000000ffff187224 */ /* 0x000fd800078e0019 */
[----:B------:R-:W-:Y:S05]  /*3660*/  @P1 BRA `(.L_x_937) ;  /* 0xfffffffc00e81947 */ /* 0x000fea000383ffff */
[----:B------:R-:W-:Y:S05]  /*3670*/  BSYNC B0 ;  /* 0x0000000000007941 */ /* 0x000fea0003800000 */
.L_x_936:
[----:B------:R-:W-:Y:S05]  /*3680*/  @!P0 BRA `(.L_x_922) ;  /* 0x0000000000848947 */ /* 0x000fea0003800000 */
[----:B------:R-:W0:Y:S01]  /*3690*/  LDS.U16 R8, [R8] ;  /* 0x0000000008087984 */ /* 0x000e220000000400 */
[----:B------:R-:W-:Y:S01]  /*36a0*/  VIADDMNMX.RELU R17, R22, 0x2, R3, PT ;  /* 0x0000000216117846 */ /* 0x000fe20003801103 */
[----:B------:R-:W-:Y:S02]  /*36b0*/  IMAD.MOV.U32 R14, RZ, RZ, R18 ;  /* 0x000000ffff0e7224 */ /* 0x000fe400078e0012 */
[----:B------:R-:W1:Y:S01]  /*36c0*/  LDS.U16 R26, [R26+0x4] ;  /* 0x000004001a1a7984 */ /* 0x000e620000000400 */
        /* <DEDUP_REMOVED lines=10> */
[----:B0-----:R-:W-:Y:S01]  /*3770*/  SHF.L.U32 R15, R8, 0x10, RZ ;  /* 0x00000010080f7819 */ /* 0x001fe200000006ff */
[----:B-1----:R-:W-:-:S04]  /*3780*/  IMAD.U32 R12, R26, 0x10000, RZ ;  /* 0x000100001a0c7824 */ /* 0x002fc800078e00ff */
        /* <DEDUP_REMOVED lines=11> */
.L_x_938:
[----:B-----5:R-:W-:-:S05]  /*3840*/  HADD2.BF16_V2 R8, R13, R7.H0_H0 ;  /* 0x200000070d087230 */ /* 0x020fca0000200000 */
[----:B------:R-:W-:-:S06]  /*3850*/  PRMT R8, R13, R15, R8 ;  /* 0x0000000f0d087216 */ /* 0x000fcc0000000008 */
[----:B------:R-:W2:Y:S02]  /*3860*/  ATOM.E.CAS.STRONG.GPU PT, R8, [R10], R13, R8 ;  /* 0x0000000d0a08738b */ /* 0x000ea400001ee108 */
[----:B--2---:R-:W-:Y:S01]  /*3870*/  ISETP.NE.U32.AND P0, PT, R8, R13, PT ;  /* 0x0000000d0800720c */ /* 0x004fe20003f05070 */
[----:B------:R-:W-:-:S12]  /*3880*/  IMAD.MOV.U32 R13, RZ, RZ, R8 ;  /* 0x000000ffff0d7224 */ /* 0x000fd800078e0008 */
[----:B------:R-:W-:Y:S05]  /*3890*/  @P0 BRA `(.L_x_938) ;  /* 0xfffffffc00e80947 */ /* 0x000fea000383ffff */
.L_x_922:
[----:B------:R-:W-:Y:S05]  /*38a0*/  BSYNC B1 ;  /* 0x0000000000017941 */ /* 0x000fea0003800000 */
.L_x_921:
[----:B------:R-:W-:-:S05]  /*38b0*/  VIADD R6, R6, 0x1 ;  /* 0x0000000106067836 */ /* 0x000fca0000000000 */
[----:B------:R-:W-:-:S13]  /*38c0*/  ISETP.GE.AND P0, PT, R6, R29, PT ;  /* 0x0000001d0600720c */ /* 0x000fda0003f06270 */
[----:B------:R-:W-:Y:S05]  /*38d0*/  @!P0 BRA `(.L_x_939) ;  /* 0xffffffec00708947 */ /* 0x000fea000383ffff */
.L_x_920:
[----:B------:R-:W-:Y:S05]  /*38e0*/  BSYNC B2 ;  /* 0x0000000000027941 */ /* 0x000fea0003800000 */
.L_x_919:
[----:B-----5:R-:W0:Y:S02]  /*38f0*/  LDC R5, c[0x0][0x14] ;  /* 0x00000500ff057b82 */ /* 0x020e240000000800 */
[----:B0-----:R-:W-:-:S04]  /*3900*/  IADD3 R34, R5, R34, RZ ;  /* 0x0000002205227210 */ /* 0x001fc80007ffe0ff */
[----:B------:R-:W-:-:S13]  /*3910*/  ISETP.GE.AND P0, PT, R34, UR4, PT ;  /* 0x0000000422007c0c */ /* 0x000fda000bf06270 */
[----:B------:R-:W-:Y:S05]  /*3920*/  @!P0 BRA `(.L_x_940) ;  /* 0xffffffe800688947 */ /* 0x000fea000383ffff */
[----:B------:R-:W-:Y:S05]  /*3930*/  EXIT ;  /* 0x000000000000794d */ /* 0x000fea0003800000 */
.L_x_870:
[----:B------:R-:W0:Y:S01]  /*3940*/  LDC R10, c[0x0][0x228] ;  /* 0x00008a00ff0a7b82 */ /* 0x000e220000000800 */
[----:B------:R-:W-:-:S07]  /*3950*/  ULDC UR8, c[0x0][0x220] ;  /* 0x0000880000087ab9 */ /* 0x000fce0000000800 */
[----:B------:R-:W1:Y:S01]  /*3960*/  S2UR UR5, SR_CTAID.Z ;  /* 0x00000000000579c3 */ /* 0x000e620000002700 */
[----:B0-----:R-:W-:-:S05]  /*3970*/  IMAD R0, R10, UR8, RZ ;  /* 0x000000080a007c24 */ /* 0x001fca000f8e02ff */
[----:B-1----:R-:W-:-:S13]  /*3980*/  ISETP.LE.AND P0, PT, R0, UR5, PT ;  /* 0x0000000500007c0c */ /* 0x002fda000bf03270 */
[----:B------:R-:W-:Y:S05]  /*3990*/  @P0 EXIT ;  /* 0x000000000000094d */ /* 0x000fea0003800000 */
[-C--:B------:R-:W-:Y:S01]  /*39a0*/  IABS R6, R10.reuse ;  /* 0x0000000a00067213 */ /* 0x080fe20000000000 */
[----:B------:R-:W-:Y:S01]  /*39b0*/  ULDC.64 UR8, c[0x0][0x298] ;  /* 0x0000a60000087ab9 */ /* 0x000fe20000000a00 */
[----:B------:R-:W-:Y:S01]  /*39c0*/  SHF.R.S32.HI R3, RZ, 0x1f, R12 ;  /* 0x0000001fff037819 */ /* 0x000fe2000001140c */
[----:B------:R-:W-:Y:S01]  /*39d0*/  ULDC.64 UR10, c[0x0][0x250] ;  /* 0x00009400000a7ab9 */ /* 0x000fe20000000a00 */
[----:B------:R-:W0:Y:S01]  /*39e0*/  I2F.RP R2, R6 ;  /* 0x0000000600027306 */ /* 0x000e220000209400 */
[----:B------:R-:W-:Y:S01]  /*39f0*/  IMAD.WIDE.U32 R4, R12, UR8, RZ ;  /* 0x000000080c047c25 */ /* 0x000fe2000f8e00ff */
[----:B------:R-:W1:Y:S01]  /*3a00*/  LDC R8, c[0x0][0x228] ;  /* 0x00008a00ff087b82 */ /* 0x000e620000000800 */
[----:B------:R-:W-:Y:S01]  /*3a10*/  ISETP.NE.AND P0, PT, R10, RZ, PT ;  /* 0x000000ff0a00720c */ /* 0x000fe20003f05270 */
[----:B------:R-:W-:Y:S01]  /*3a20*/  ULDC.64 UR16, c[0x0][0x218] ;  /* 0x0000860000107ab9 */ /* 0x000fe20000000a00 */
[C---:B------:R-:W-:Y:S01]  /*3a30*/  IMAD R7, R3.reuse, UR8, RZ ;  /* 0x0000000803077c24 */ /* 0x040fe2000f8e02ff */
[----:B------:R-:W-:Y:S01]  /*3a40*/  LOP3.LUT R10, RZ, R10, RZ, 0x33, !PT ;  /* 0x0000000aff0a7212 */ /* 0x000fe200078e33ff */
[----:B------:R-:W-:Y:S01]  /*3a50*/  IMAD R3, R3, UR10, RZ ;  /* 0x0000000a03037c24 */ /* 0x000fe2000f8e02ff */
[----:B------:R-:W-:Y:S01]  /*3a60*/  ULDC.64 UR12, c[0x0][0x240] ;  /* 0x00009000000c7ab9 */ /* 0x000fe20000000a00 */
[C---:B------:R-:W-:Y:S01]  /*3a70*/  IMAD R15, R12.reuse, UR9, R7 ;  /* 0x000000090c0f7c24 */ /* 0x040fe2000f8e0207 */
[----:B------:R-:W-:Y:S01]  /*3a80*/  ULDC.64 UR8, c[0x0][0x2a0] ;  /* 0x0000a80000087ab9 */ /* 0x000fe20000000a00 */
[----:B------:R-:W-:Y:S01]  /*3a90*/  IMAD R7, R12, UR11, R3 ;  /* 0x0000000b0c077c24 */ /* 0x000fe2000f8e0203 */
[----:B------:R-:W-:Y:S01]  /*3aa0*/  ULDC.64 UR14, c[0x0][0x248] ;  /* 0x00009200000e7ab9 */ /* 0x000fe20000000a00 */
[----:B------:R-:W-:Y:S01]  /*3ab0*/  IMAD.IADD R15, R5, 0x1, R15 ;  /* 0x00000001050f7824 */ /* 0x000fe200078e020f */
[----:B0-----:R-:W0:Y:S01]  /*3ac0*/  MUFU.RCP R2, R2 ;  /* 0x0000000200027308 */ /* 0x001e220000001000 */
[----:B------:R-:W-:-:S02]  /*3ad0*/  IMAD.MOV.U32 R14, RZ, RZ, R4 ;  /* 0x000000ffff0e7224 */ /* 0x000fc400078e0004 */
[----:B0-----:R-:W-:Y:S02]  /*3ae0*/  VIADD R13, R2, 0xffffffe ;  /* 0x0ffffffe020d7836 */ /* 0x001fe40000000000 */
[----:B------:R-:W-:Y:S01]  /*3af0*/  IMAD.WIDE.U32 R2, R12, UR10, RZ ;  /* 0x0000000a0c027c25 */ /* 0x000fe2000f8e00ff */
[----:B------:R-:W-:Y:S01]  /*3b00*/  SHF.R.S32.HI R12, RZ, 0x1f, R11 ;  /* 0x0000001fff0c7819 */ /* 0x000fe2000001140b */
[----:B------:R-:W-:Y:S02]  /*3b10*/  ULDC.64 UR10, c[0x0][0x258] ;  /* 0x00009600000a7ab9 */ /* 0x000fe40000000a00 */
[----:B------:R-:W0:Y:S01]  /*3b20*/  F2I.FTZ.U32.TRUNC.NTZ R13, R13 ;  /* 0x0000000d000d7305 */ /* 0x000e22000021f000 */
[----:B------:R-:W-:Y:S01]  /*3b30*/  IADD3 R5, R3, R7, RZ ;  /* 0x0000000703057210 */ /* 0x000fe20007ffe0ff */
[----:B------:R-:W-:Y:S01]  /*3b40*/  IMAD.MOV.U32 R4, RZ, RZ, R2 ;  /* 0x000000ffff047224 */ /* 0x000fe200078e0002 */
[----:B------:R-:W2:Y:S01]  /*3b50*/  LDC R7, c[0x0][0x14] ;  /* 0x00000500ff077b82 */ /* 0x000ea20000000800 */
[----:B------:R-:W-:-:S02]  /*3b60*/  IMAD R2, R12, UR8, RZ ;  /* 0x000000080c027c24 */ /* 0x000fc4000f8e02ff */
[----:B------:R-:W-:Y:S02]  /*3b70*/  IMAD R12, R12, UR10, RZ ;  /* 0x0000000a0c0c7c24 */ /* 0x000fe4000f8e02ff */
[C---:B------:R-:W-:Y:S02]  /*3b80*/  IMAD R19, R11.reuse, UR9, R2 ;  /* 0x000000090b137c24 */ /* 0x040fe4000f8e0202 */
[C---:B------:R-:W-:Y:S02]  /*3b90*/  IMAD R17, R11.reuse, UR11, R12 ;  /* 0x0000000b0b117c24 */ /* 0x040fe4000f8e020c */
[----:B------:R-:W-:Y:S01]  /*3ba0*/  IMAD.WIDE.U32 R2, R11, UR8, R14 ;  /* 0x000000080b027c25 */ /* 0x000fe2000f8e000e */
[----:B------:R-:W-:Y:S01]  /*3bb0*/  ULDC.64 UR8, c[0x0][0x290] ;  /* 0x0000a40000087ab9 */ /* 0x000fe20000000a00 */
[----:B0-----:R-:W-:Y:S02]  /*3bc0*/  IADD3 R9, RZ, -R13, RZ ;  /* 0x8000000dff097210 */ /* 0x001fe40007ffe0ff */
[----:B------:R-:W-:-:S02]  /*3bd0*/  IMAD.MOV.U32 R12, RZ, RZ, RZ ;  /* 0x000000ffff0c7224 */ /* 0x000fc400078e00ff */
[----:B------:R-:W-:Y:S01]  /*3be0*/  IMAD.WIDE.U32 R4, R11, UR10, R4 ;  /* 0x0000000a0b047c25 */ /* 0x000fe2000f8e0004 */
[----:B------:R-:W-:-:S03]  /*3bf0*/  ULDC.64 UR10, c[0x0][0x260] ;  /* 0x00009800000a7ab9 */ /* 0x000fc60000000a00 */
[----:B------:R-:W-:Y:S02]  /*3c00*/  IMAD R9, R9, R6, RZ ;  /* 0x0000000609097224 */ /* 0x000fe400078e02ff */
[----:B------:R-:W-:Y:S02]  /*3c10*/  IMAD.IADD R11, R5, 0x1, R17 ;  /* 0x00000001050b7824 */ /* 0x000fe400078e0211 */
[----:B------:R-:W-:Y:S01]  /*3c20*/  IMAD.HI.U32 R9, R13, R9, R12 ;  /* 0x000000090d097227 */ /* 0x000fe200078e000c */
[----:B------:R-:W-:-:S03]  /*3c30*/  IADD3 R13, R3, R19, RZ ;  /* 0x00000013030d7210 */ /* 0x000fc60007ffe0ff */
[----:B------:R-:W-:Y:S01]  /*3c40*/  IMAD.U32 R15, RZ, RZ, UR5 ;  /* 0x00000005ff0f7e24 */ /* 0x000fe2000f8e00ff */
[----:B-1----:R-:W-:-:S06]  /*3c50*/  ULDC.64 UR4, c[0x0][0x288] ;  /* 0x0000a20000047ab9 */ /* 0x002fcc0000000a00 */
.L_x_941:
[----:B------:R-:W-:Y:S02]  /*3c60*/  IABS R14, R15 ;  /* 0x0000000f000e7213 */ /* 0x000fe40000000000 */
[----:B------:R-:W-:-:S03]  /*3c70*/  IABS R16, R8 ;  /* 0x0000000800107213 */ /* 0x000fc60000000000 */
[----:B------:R-:W-:-:S04]  /*3c80*/  IMAD.HI.U32 R12, R9, R14, RZ ;  /* 0x0000000e090c7227 */ /* 0x000fc800078e00ff */
[----:B------:R-:W-:-:S04]  /*3c90*/  IMAD.MOV R17, RZ, RZ, -R12 ;  /* 0x000000ffff117224 */ /* 0x000fc800078e0a0c */
[----:B------:R-:W-:Y:S01]  /*3ca0*/  IMAD R17, R16, R17, R14 ;  /* 0x0000001110117224 */ /* 0x000fe200078e020e */
[----:B------:R-:W-:-:S04]  /*3cb0*/  LOP3.LUT R14, R15, R8, RZ, 0x3c, !PT ;  /* 0x000000080f0e7212 */ /* 0x000fc800078e3cff */
[----:B------:R-:W-:Y:S02]  /*3cc0*/  ISETP.GT.U32.AND P2, PT, R6, R17, PT ;  /* 0x000000110600720c */ /* 0x000fe40003f44070 */
[----:B------:R-:W-:-:S11]  /*3cd0*/  ISETP.GE.AND P3, PT, R14, RZ, PT ;  /* 0x000000ff0e00720c */ /* 0x000fd60003f66270 */
[----:B------:R-:W-:Y:S01]  /*3ce0*/  @!P2 IADD3 R17, R17, -R16, RZ ;  /* 0x800000101111a210 */ /* 0x000fe20007ffe0ff */
[----:B------:R-:W-:Y:S02]  /*3cf0*/  @!P2 VIADD R12, R12, 0x1 ;  /* 0x000000010c0ca836 */ /* 0x000fe40000000000 */
[----:B------:R-:W-:Y:S01]  /*3d00*/  IMAD.MOV.U32 R16, RZ, RZ, R2 ;  /* 0x000000ffff107224 */ /* 0x000fe200078e0002 */
[----:B------:R-:W-:Y:S02]  /*3d10*/  ISETP.GE.U32.AND P1, PT, R17, R6, PT ;  /* 0x000000061100720c */ /* 0x000fe40003f26070 */
[----:B------:R-:W-:-:S11]  /*3d20*/  MOV R17, R13 ;  /* 0x0000000d00117202 */ /* 0x000fd60000000f00 */
[----:B------:R-:W-:-:S05]  /*3d30*/  @P1 VIADD R12, R12, 0x1 ;  /* 0x000000010c0c1836 */ /* 0x000fca0000000000 */
[----:B------:R-:W-:-:S04]  /*3d40*/  @!P3 IADD3 R12, -R12, RZ, RZ ;  /* 0x000000ff0c0cb210 */ /* 0x000fc80007ffe1ff */
[----:B------:R-:W-:-:S04]  /*3d50*/  SEL R14, R10, R12, !P0 ;  /* 0x0000000c0a0e7207 */ /* 0x000fc80004000000 */
[--C-:B0-----:R-:W-:Y:S01]  /*3d60*/  SHF.R.S32.HI R19, RZ, 0x1f, R14.reuse ;  /* 0x0000001fff137819 */ /* 0x101fe2000001140e */
        /* <DEDUP_REMOVED lines=12> */
[----:B------:R-:W-:-:S06]  /*3e30*/  LEA.HI.X R21, R16, UR11, R17, 0x1, P1 ;  /* 0x0000000b10157c11 */ /* 0x000fcc00088f0c11 */
[----:B------:R-:W3:Y:S01]  /*3e40*/  LDG.E.U16 R21, desc[UR6][R20.64] ;  /* 0x0000000614157981 */ /* 0x000ee2000c1e1500 */
[----:B------:R-:W-:Y:S01]  /*3e50*/  MOV R16, R4 ;  /* 0x0000000400107202 */ /* 0x000fe20000000f00 */
[----:B------:R-:W-:Y:S02]  /*3e60*/  IMAD R19, R19, UR12, RZ ;  /* 0x0000000c13137c24 */ /* 0x000fe4000f8e02ff */
[----:B------:R-:W-:Y:S02]  /*3e70*/  IMAD.MOV.U32 R17, RZ, RZ, R11 ;  /* 0x000000ffff117224 */ /* 0x000fe400078e000b */
[C---:B------:R-:W-:Y:S02]  /*3e80*/  IMAD R19, R14.reuse, UR13, R19 ;  /* 0x0000000d0e137c24 */ /* 0x040fe4000f8e0213 */
[----:B------:R-:W-:-:S04]  /*3e90*/  IMAD.WIDE.U32 R16, R14, UR12, R16 ;  /* 0x0000000c0e107c25 */ /* 0x000fc8000f8e0010 */
[----:B------:R-:W-:Y:S02]  /*3ea0*/  IMAD.IADD R17, R17, 0x1, R19 ;  /* 0x0000000111117824 */ /* 0x000fe400078e0213 */
[----:B------:R-:W-:Y:S02]  /*3eb0*/  IMAD R19, R18, UR14, RZ ;  /* 0x0000000e12137c24 */ /* 0x000fe4000f8e02ff */
[----:B------:R-:W-:-:S04]  /*3ec0*/  IMAD.WIDE.U32 R16, R12, UR14, R16 ;  /* 0x0000000e0c107c25 */ /* 0x000fc8000f8e0010 */
[----:B------:R-:W-:Y:S01]  /*3ed0*/  IMAD R19, R12, UR15, R19 ;  /* 0x0000000f0c137c24 */ /* 0x000fe2000f8e0213 */
[----:B------:R-:W-:Y:S01]  /*3ee0*/  LEA R18, P1, R16, UR16, 0x1 ;  /* 0x0000001010127c11 */ /* 0x000fe2000f8208ff */
[----:B--2---:R-:W-:-:S03]  /*3ef0*/  IMAD.IADD R15, R7, 0x1, R15 ;  /* 0x00000001070f7824 */ /* 0x004fc600078e020f */
[----:B------:R-:W-:-:S04]  /*3f00*/  IADD3 R17, R17, R19, RZ ;  /* 0x0000001311117210 */ /* 0x000fc80007ffe0ff */
[----:B------:R-:W-:Y:S02]  /*3f10*/  LEA.HI.X R19, R16, UR17, R17, 0x1, P1 ;  /* 0x0000001110137c11 */ /* 0x000fe400088f0c11 */
[----:B------:R-:W-:-:S03]  /*3f20*/  ISETP.GE.AND P1, PT, R15, R0, PT ;  /* 0x000000000f00720c */ /* 0x000fc60003f26270 */
[----:B---3--:R0:W-:Y:S10]  /*3f30*/  STG.E.U16 desc[UR6][R18.64], R21 ;  /* 0x0000001512007986 */ /* 0x0081f4000c101506 */
[----:B------:R-:W-:Y:S05]  /*3f40*/  @!P1 BRA `(.L_x_941) ;  /* 0xfffffffc00449947 */ /* 0x000fea000383ffff */
[----:B------:R-:W-:Y:S05]  /*3f50*/  EXIT ;  /* 0x000000000000794d */ /* 0x000fea0003800000 */
        .weak           $__internal_10_$__cuda_sm20_dblrcp_rn_slowpath_v3
        .type           $__internal_10_$__cuda_sm20_dblrcp_rn_slowpath_v3,@function
        .size           $__internal_10_$__cuda_sm20_dblrcp_rn_slowpath_v3,(.L_x_1784 - $__internal_10_$__cuda_sm20_dblrcp_rn_slowpath_v3)
$__internal_10_$__cuda_sm20_dblrcp_rn_slowpath_v3:
[----:B------:R-:W-:Y:S01]  /*3f60*/  IMAD.MOV.U32 R4, RZ, RZ, R2 ;  /* 0x000000ffff047224 */ /* 0x000fe200078e0002 */
[----:B------:R-:W-:Y:S01]  /*3f70*/  MOV R5, R3 ;  /* 0x0000000300057202 */ /* 0x000fe20000000f00 */
[----:B------:R-:W-:Y:S05]  /*3f80*/  BSSY B1, `(.L_x_942) ;  /* 0x0000024000017945 */ /* 0x000fea0003800000 */
[----:B------:R-:W-:-:S14]  /*3f90*/  DSETP.GTU.AND P0, PT, |R4|, +INF , PT ;  /* 0x7ff000000400742a */ /* 0x000fdc0003f0c200 */
        /* <DEDUP_REMOVED lines=9> */
[----:B------:R-:W-:Y:S01]  /*4030*/  IADD3 R3, R5, -0x3fe00000, RZ ;  /* 0xc020000005037810 */ /* 0x000fe20007ffe0ff */
[----:B------:R-:W-:-:S03]  /*4040*/  IMAD.MOV.U32 R2, RZ, RZ, R4 ;  /* 0x000000ffff027224 */ /* 0x000fc600078e0004 */
        /* <DEDUP_REMOVED lines=11> */
.L_x_945:
        /* <DEDUP_REMOVED lines=10> */
.L_x_943:
[----:B------:R-:W-:Y:S02]  /*41a0*/  LOP3.LUT R3, R5, 0x80000, RZ, 0xfc, !PT ;  /* 0x0008000005037812 */ /* 0x000fe400078efcff */
[----:B------:R-:W-:-:S07]  /*41b0*/  MOV R2, R4 ;  /* 0x0000000400027202 */ /* 0x000fce0000000f00 */
.L_x_944:
[----:B------:R-:W-:Y:S05]  /*41c0*/  BSYNC B1 ;  /* 0x0000000000017941 */ /* 0x000fea0003800000 */
.L_x_942:
[----:B------:R-:W-:Y:S01]  /*41d0*/  IMAD.MOV.U32 R6, RZ, RZ, R2 ;  /* 0x000000ffff067224 */ /* 0x000fe200078e0002 */
[----:B------:R-:W-:Y:S01]  /*41e0*/  MOV R2, R18 ;  /* 0x0000001200027202 */ /* 0x000fe20000000f00 */
[----:B------:R-:W-:Y:S02]  /*41f0*/  IMAD.MOV.U32 R7, RZ, RZ, R3 ;  /* 0x000000ffff077224 */ /* 0x000fe400078e0003 */
[----:B------:R-:W-:-:S04]  /*4200*/  IMAD.MOV.U32 R3, RZ, RZ, 0x0 ;  /* 0x00000000ff037424 */ /* 0x000fc800078e00ff */
[----:B------:R-:W-:Y:S05]  /*4210*/  RET.REL.NODEC R2 `(_ZN2at6native54_GLOBAL__N__aa9a477a_21_UpSampleBilinear2d_cu_607db5e336upsample_gen2d_aa_backward_out_frameIN3c108BFloat16EfNS0_18upsample_antialias21BilinearFilterFunctorEEEvT0_S7_NS_27GenericPackedTensorAccessorIT_Lm4ENS_16DefaultPtrTraitsElEENS8_IKS9_Lm4ESA_lEERKT1_) ;  /* 0xffffffbc02787950 */ /* 0x000fea0003c3ffff */
.L_x_946:
        /* <DEDUP_REMOVED lines=14> */
.L_x_1784:


//--------------------- .text._ZN2at6native54_GLOBAL__N__aa9a477a_21_UpSampleBilinear2d_cu_607db5e336upsample_gen2d_aa_backward_out_frameIN3c104HalfEfNS0_18upsample_antialias21BilinearFilterFunctorEEEvT0_S7_NS_27GenericPackedTensorAccessorIT_Lm4ENS_16DefaultPtrTraitsElEENS8_IKS9_Lm4ESA_lEERKT1_ --------------------------
	.section	.text._ZN2at6native54_GLOBAL__N__aa9a477a_21_UpSampleBilinear2d_cu_607db5e336upsample_gen2d_aa_backward_out_frameIN3c104HalfEfNS0_18upsample_antialias21BilinearFilterFunctorEEEvT0_S7_NS_27GenericPackedTensorAccessorIT_Lm4ENS_16DefaultPtrTraitsElEENS8_IKS9_Lm4ESA_lEERKT1_,"ax",@progbits
	.align	128
.text._ZN2at6native54_GLOBAL__N__aa9a477a_21_UpSampleBilinear2d_cu_607db5e336upsample_gen2d_aa_backward_out_frameIN3c104HalfEfNS0_18upsample_antialias21BilinearFilterFunctorEEEvT0_S7_NS_27GenericPackedTensorAccessorIT_Lm4ENS_16DefaultPtrTraitsElEENS8_IKS9_Lm4ESA_lEERKT1_:
        .type           _ZN2at6native54_GLOBAL__N__aa9a477a_21_UpSampleBilinear2d_cu_607db5e336upsample_gen2d_aa_backward_out_frameIN3c104HalfEfNS0_18upsample_antialias21BilinearFilterFunctorEEEvT0_S7_NS_27GenericPackedTensorAccessorIT_Lm4ENS_16DefaultPtrTraitsElEENS8_IKS9_Lm4ESA_lEERKT1_,@function
        .size           _ZN2at6native54_GLOBAL__N__aa9a477a_21_UpSampleBilinear2d_cu_607db5e336upsample_gen2d_aa_backward_out_frameIN3c104HalfEfNS0_18upsample_antialias21BilinearFilterFunctorEEEvT0_S7_NS_27GenericPackedTensorAccessorIT_Lm4ENS_16DefaultPtrTraitsElEENS8_IKS9_Lm4ESA_lEERKT1_,(.L_x_1786 - _ZN2at6native54_GLOBAL__N__aa9a477a_21_UpSampleBilinear2d_cu_607db5e336upsample_gen2d_aa_backward_out_frameIN3c104HalfEfNS0_18upsample_antialias21BilinearFilterFunctorEEEvT0_S7_NS_27GenericPackedTensorAccessorIT_Lm4ENS_16DefaultPtrTraitsElEENS8_IKS9_Lm4ESA_lEERKT1_)
        .other          _ZN2at6native54_GLOBAL__N__aa9a477a_21_UpSampleBilinear2d_cu_607db5e336upsample_gen2d_aa_backward_out_frameIN3c104HalfEfNS0_18upsample_antialias21BilinearFilterFunctorEEEvT0_S7_NS_27GenericPackedTensorAccessorIT_Lm4ENS_16DefaultPtrTraitsElEENS8_IKS9_Lm4ESA_lEERKT1_,@"STO_CUDA_ENTRY STV_DEFAULT"
_ZN2at6native54_GLOBAL__N__aa9a477a_21_UpSampleBilinear2d_cu_607db5e336upsample_gen2d_aa_backward_out_frameIN3c104HalfEfNS0_18upsample_antialias21BilinearFilterFunctorEEEvT0_S7_NS_27GenericPackedTensorAccessorIT_Lm4ENS_16DefaultPtrTraitsElEENS8_IKS9_Lm4ESA_lEERKT1_:
        /* <DEDUP_REMOVED lines=41> */
[----:B------:R-:W0:Y:S03]  /*0290*/  F2I.FTZ.TRUNC.NTZ R8, R8 ;  /* 0x0000000800087305 */ /* 0x000e26000021f100 */
[----:B------:R-:W-:Y:S01]  /*02a0*/  IADD3 R0, R14, 0x1, RZ ;  /* 0x000000010e007810 */ /* 0x000fe20007ffe0ff */
[----:B--2---:R-:W-:-:S04]  /*02b0*/  IMAD.SHL.U32 R15, R15, 0x2, RZ ;  /* 0x000000020f0f7824 */ /* 0x004fc800078e00ff */
        /* <DEDUP_REMOVED lines=9> */
[----:B------:R-:W-:Y:S01]  /*0350*/  IMAD.IADD R29, R16, 0x1, -R32 ;  /* 0x00000001101d7824 */ /* 0x000fe200078e0a20 */
[----:B0-----:R-:W-:Y:S02]  /*0360*/  VIMNMX R27, RZ, R6, !PT ;  /* 0x00000006ff1b7248 */ /* 0x001fe40007fe0100 */
[----:B-1----:R-:W-:-:S04]  /*0370*/  VIMNMX R10, R7, R10, PT ;  /* 0x0000000a070a7248 */ /* 0x002fc80003fe0100 */
[----:B------:R-:W-:Y:S01]  /*0380*/  IADD3 R31, -R27, R10, RZ ;  /* 0x0000000a1b1f7210 */ /* 0x000fe20007ffe1ff */
[----:B------:R-:W-:Y:S06]  /*0390*/  @P0 BRA `(.L_x_949) ;  /* 0x0000000c009c0947 */ /* 0x000fec0003800000 */
[----:B------:R-:W-:Y:S01]  /*03a0*/  FSETP.GE.FTZ.AND P0, PT, R3, 1, PT ;  /* 0x3f8000000300780b */ /* 0x000fe20003f16000 */
[----:B------:R-:W-:Y:S01]  /*03b0*/  IMAD.MOV.U32 R2, RZ, RZ, 0x3f800000 ;  /* 0x3f800000ff027424 */ /* 0x000fe200078e00ff */
[----:B------:R-:W-:-:S05]  /*03c0*/  I2FP.F32.S32 R17, R27 ;  /* 0x0000001b00117245 */ /* 0x000fca0000201400 */
[----:B------:R-:W-:-:S06]  /*03d0*/  FFMA.FTZ R17, -R4, R3, R17 ;  /* 0x0000000304117223 */ /* 0x000fcc0000010111 */
[----:B------:R-:W-:Y:S05]  /*03e0*/  @!P0 BRA `(.L_x_950) ;  /* 0x0000000000508947 */ /* 0x000fea0003800000 */
        /* <DEDUP_REMOVED lines=14> */
[----:B------:R-:W-:Y:S05]  /*04d0*/  CALL.REL.NOINC `($__internal_11_$__cuda_sm20_dblrcp_rn_slowpath_v3) ;  /* 0x0000003800a07944 */ /* 0x000fea0003c00000 */
.L_x_951:
[----:B------:R-:W-:Y:S01]  /*04e0*/  UMOV UR4, 0xf0000000 ;  /* 0xf000000000047882 */ /* 0x000fe20000000000 */
[----:B------:R-:W-:Y:S01]  /*04f0*/  UMOV UR5, 0x380fffff ;  /* 0x380fffff00057882 */ /* 0x000fe20000000000 */
[----:B------:R-:W0:Y:S01]  /*0500*/  F2F.F32.F64 R2, R6 ;  /* 0x0000000600027310 */ /* 0x000e220000301000 */
[----:B------:R-:W-:-:S14]  /*0510*/  DSETP.GEU.AND P0, PT, |R6|, UR4, PT ;  /* 0x0000000406007e2a */ /* 0x000fdc000bf0e200 */
[----:B0-----:R-:W-:-:S07]  /*0520*/  @!P0 FMUL R2, R2, 1.175494350822287508e-38 ;  /* 0x0080000002028820 */ /* 0x001fce0000400000 */
.L_x_950:
        /* <DEDUP_REMOVED lines=15> */
[----:B------:R-:W-:Y:S01]  /*0620*/  HFMA2.MMA R3, -RZ, RZ, 0, 0 ;  /* 0x00000000ff037435 */ /* 0x000fe200000001ff */
[----:B------:R-:W-:Y:S02]  /*0630*/  IMAD.IADD R5, R31, 0x1, -R4 ;  /* 0x000000011f057824 */ /* 0x000fe400078e0a04 */
[----:B0-----:R-:W-:Y:S01]  /*0640*/  LEA R6, R7, R6, 0x18 ;  /* 0x0000000607067211 */ /* 0x001fe200078ec0ff */
[----:B------:R-:W-:-:S07]  /*0650*/  IMAD.MOV.U32 R7, RZ, RZ, RZ ;  /* 0x000000ffff077224 */ /* 0x000fce00078e00ff */
.L_x_956:
[----:B------:R-:W-:Y:S01]  /*0660*/  I2FP.F32.S32 R8, R7 ;  /* 0x0000000700087245 */ /* 0x000fe20000201400 */
[C---:B------:R-:W-:Y:S01]  /*0670*/  VIADD R9, R7.reuse, 0x1 ;  /* 0x0000000107097836 */ /* 0x040fe20000000000 */
[C---:B------:R-:W-:Y:S01]  /*0680*/  IADD3 R20, R7.reuse, 0x2, RZ ;  /* 0x0000000207147810 */ /* 0x040fe20007ffe0ff */
        /* <DEDUP_REMOVED lines=31> */
[----:B------:R-:W-:Y:S01]  /*0880*/  FSETP.GEU.FTZ.AND P3, PT, R23, 1, PT ;  /* 0x3f8000001700780b */ /* 0x000fe20003f7e000 */
[----:B------:R-:W-:Y:S01]  /*0890*/  IMAD.IADD R23, R0, 0x1, R7 ;  /* 0x0000000100177824 */ /* 0x000fe200078e0207 */
[----:B------:R-:W-:Y:S01]  /*08a0*/  FSETP.GEU.FTZ.AND P4, PT, R25, 1, PT ;  /* 0x3f8000001900780b */ /* 0x000fe20003f9e000 */
[----:B------:R-:W-:Y:S01]  /*08b0*/  VIADD R7, R7, 0x4 ;  /* 0x0000000407077836 */ /* 0x000fe20000000000 */
[----:B------:R-:W-:-:S02]  /*08c0*/  FSEL R8, R8, RZ, !P5 ;  /* 0x000000ff08087208 */ /* 0x000fc40006800000 */
[----:B------:R-:W-:Y:S02]  /*08d0*/  FSEL R9, R9, RZ, !P2 ;  /* 0x000000ff09097208 */ /* 0x000fe40005000000 */
[----:B------:R-:W-:Y:S02]  /*08e0*/  FSEL R20, R20, RZ, !P3 ;  /* 0x000000ff14147208 */ /* 0x000fe40005800000 */
[----:B------:R-:W-:Y:S02]  /*08f0*/  FSEL R18, R18, RZ, !P4 ;  /* 0x000000ff12127208 */ /* 0x000fe40006000000 */
[----:B------:R-:W-:Y:S01]  /*0900*/  F2FP.F16.F32.PACK_AB R21, RZ, R8 ;  /* 0x00000008ff15723e */ /* 0x000fe200000000ff */
[----:B------:R-:W-:Y:S01]  /*0910*/  FADD.FTZ R8, R8, R3 ;  /* 0x0000000308087221 */ /* 0x000fe20000010000 */
[----:B------:R-:W-:Y:S02]  /*0920*/  F2FP.F16.F32.PACK_AB R22, RZ, R9 ;  /* 0x00000009ff16723e */ /* 0x000fe400000000ff */
[----:B------:R-:W-:Y:S01]  /*0930*/  F2FP.F16.F32.PACK_AB R24, RZ, R20 ;  /* 0x00000014ff18723e */ /* 0x000fe200000000ff */
[----:B------:R-:W-:Y:S01]  /*0940*/  FADD.FTZ R9, R8, R9 ;  /* 0x0000000908097221 */ /* 0x000fe20000010000 */
[----:B------:R-:W-:-:S02]  /*0950*/  F2FP.F16.F32.PACK_AB R25, RZ, R18 ;  /* 0x00000012ff19723e */ /* 0x000fc400000000ff */
[----:B------:R-:W-:Y:S01]  /*0960*/  LEA R23, R23, R6, 0x1 ;  /* 0x0000000617177211 */ /* 0x000fe200078e08ff */
[----:B------:R-:W-:Y:S01]  /*0970*/  FADD.FTZ R9, R9, R20 ;  /* 0x0000001409097221 */ /* 0x000fe20000010000 */
[----:B------:R-:W-:-:S03]  /*0980*/  ISETP.NE.AND P2, PT, R5, RZ, PT ;  /* 0x000000ff0500720c */ /* 0x000fc60003f45270 */
[----:B------:R0:W-:Y:S01]  /*0990*/  STS.U16 [R23], R21 ;  /* 0x0000001517007388 */ /* 0x0001e20000000400 */
[----:B------:R-:W-:-:S03]  /*09a0*/  FADD.FTZ R3, R9, R18 ;  /* 0x0000001209037221 */ /* 0x000fc60000010000 */
[----:B------:R0:W-:Y:S04]  /*09b0*/  STS.U16 [R23+0x2], R22 ;  /* 0x0000021617007388 */ /* 0x0001e80000000400 */
[----:B------:R0:W-:Y:S04]  /*09c0*/  STS.U16 [R23+0x4], R24 ;  /* 0x0000041817007388 */ /* 0x0001e80000000400 */
[----:B------:R0:W-:Y:S01]  /*09d0*/  STS.U16 [R23+0x6], R25 ;  /* 0x0000061917007388 */ /* 0x0001e20000000400 */
[----:B------:R-:W-:Y:S05]  /*09e0*/  @P2 BRA `(.L_x_956) ;  /* 0xfffffffc001c2947 */ /* 0x000fea000383ffff */
.L_x_955:
[----:B------:R-:W-:Y:S05]  /*09f0*/  BSYNC B2 ;  /* 0x0000000000027941 */ /* 0x000fea0003800000 */
.L_x_954:
[----:B------:R-:W-:Y:S05]  /*0a00*/  @!P1 BRA `(.L_x_953) ;  /* 0x0000000000549947 */ /* 0x000fea0003800000 */
[----:B------:R-:W1:Y:S01]  /*0a10*/  S2R R6, SR_CgaCtaId ;  /* 0x0000000000067919 */ /* 0x000e620000008800 */
[----:B------:R-:W-:-:S04]  /*0a20*/  MOV R5, 0x400 ;  /* 0x0000040000057802 */ /* 0x000fc80000000f00 */
[----:B-1----:R-:W-:-:S07]  /*0a30*/  LEA R5, R6, R5, 0x18 ;  /* 0x0000000506057211 */ /* 0x002fce00078ec0ff */
.L_x_957:
[-C--:B------:R-:W-:Y:S01]  /*0a40*/  I2FP.F32.S32 R6, R7.reuse ;  /* 0x0000000700067245 */ /* 0x080fe20000201400 */
[----:B------:R-:W-:Y:S01]  /*0a50*/  VIADD R4, R4, 0xffffffff ;  /* 0xffffffff04047836 */ /* 0x000fe20000000000 */
[----:B-1----:R-:W-:Y:S02]  /*0a60*/  IADD3 R18, R0, R7, RZ ;  /* 0x0000000700127210 */ /* 0x002fe40007ffe0ff */
[----:B------:R-:W-:Y:S01]  /*0a70*/  IADD3 R7, R7, 0x1, RZ ;  /* 0x0000000107077810 */ /* 0x000fe20007ffe0ff */
        /* <DEDUP_REMOVED lines=10> */
[----:B------:R-:W-:Y:S01]  /*0b20*/  F2FP.F16.F32.PACK_AB R8, RZ, R6 ;  /* 0x00000006ff08723e */ /* 0x000fe200000000ff */
[----:B------:R-:W-:-:S04]  /*0b30*/  FADD.FTZ R3, R6, R3 ;  /* 0x0000000306037221 */ /* 0x000fc80000010000 */
[----:B------:R1:W-:Y:S06]  /*0b40*/  STS.U16 [R18], R8 ;  /* 0x0000000812007388 */ /* 0x0003ec0000000400 */
[----:B------:R-:W-:Y:S05]  /*0b50*/  @P1 BRA `(.L_x_957) ;  /* 0xfffffffc00b81947 */ /* 0x000fea000383ffff */
.L_x_953:
[----:B------:R-:W-:Y:S05]  /*0b60*/  BSYNC B1 ;  /* 0x0000000000017941 */ /* 0x000fea0003800000 */
.L_x_952:
[----:B------:R-:W-:Y:S01]  /*0b70*/  BSSY B1, `(.L_x_958) ;  /* 0x0000048000017945 */ /* 0x000fe20003800000 */
[----:B------:R-:W-:-:S03]  /*0b80*/  IMAD.MOV.U32 R4, RZ, RZ, RZ ;  /* 0x000000ffff047224 */ /* 0x000fc600078e00ff */
[----:B------:R-:W-:Y:S05]  /*0b90*/  @!P0 BRA `(.L_x_959) ;  /* 0x0000000400148947 */ /* 0x000fea0003800000 */
        /* <DEDUP_REMOVED lines=10> */
[----:B-1----:R-:W-:Y:S01]  /*0c40*/  IADD3 R18, R31, -R2, RZ ;  /* 0x800000021f127210 */ /* 0x002fe20007ffe0ff */
[----:B------:R-:W-:-:S10]  /*0c50*/  HADD2.F32 R5, -RZ, R5.H0_H0 ;  /* 0x20000005ff057230 */ /* 0x000fd40000004100 */
.L_x_964:
[----:B------:R-:W-:Y:S01]  /*0c60*/  VIADD R18, R18, 0xfffffffc ;  /* 0xfffffffc12127836 */ /* 0x000fe20000000000 */
[----:B------:R-:W-:Y:S04]  /*0c70*/  BSSY B3, `(.L_x_962) ;  /* 0x000001d000037945 */ /* 0x000fe80003800000 */
[----:B------:R-:W-:Y:S01]  /*0c80*/  ISETP.NE.AND P1, PT, R18, RZ, PT ;  /* 0x000000ff1200720c */ /* 0x000fe20003f25270 */
[----:B-1----:R-:W-:-:S12]  /*0c90*/  @!P0 BRA `(.L_x_963) ;  /* 0x0000000000688947 */ /* 0x002fd80003800000 */
[----:B------:R-:W1:Y:S01]  /*0ca0*/  S2UR UR5, SR_CgaCtaId ;  /* 0x00000000000579c3 */ /* 0x000e620000008800 */
[----:B------:R-:W-:Y:S01]  /*0cb0*/  UMOV UR4, 0x400 ;  /* 0x0000040000047882 */ /* 0x000fe20000000000 */
[----:B------:R-:W-:Y:S01]  /*0cc0*/  IADD3 R6, R0, R4, RZ ;  /* 0x0000000400067210 */ /* 0x000fe20007ffe0ff */
[----:B------:R-:W2:Y:S01]  /*0cd0*/  MUFU.RCP R20, R5 ;  /* 0x0000000500147308 */ /* 0x000ea20000001000 */
[----:B-1----:R-:W-:-:S06]  /*0ce0*/  ULEA UR4, UR5, UR4, 0x18 ;  /* 0x0000000405047291 */ /* 0x002fcc000f8ec03f */
[----:B------:R-:W-:-:S05]  /*0cf0*/  LEA R6, R6, UR4, 0x1 ;  /* 0x0000000406067c11 */ /* 0x000fca000f8e08ff */
[----:B------:R-:W1:Y:S04]  /*0d00*/  LDS.U16 R7, [R6] ;  /* 0x0000000006077984 */ /* 0x000e680000000400 */
[----:B------:R-:W3:Y:S04]  /*0d10*/  LDS.U16 R8, [R6+0x2] ;  /* 0x0000020006087984 */ /* 0x000ee80000000400 */
[----:B------:R-:W4:Y:S04]  /*0d20*/  LDS.U16 R9, [R6+0x4] ;  /* 0x0000040006097984 */ /* 0x000f280000000400 */
[----:B------:R-:W5:Y:S01]  /*0d30*/  LDS.U16 R17, [R6+0x6] ;  /* 0x0000060006117984 */ /* 0x000f620000000400 */
[----:B-1----:R-:W-:-:S02]  /*0d40*/  HADD2.F32 R7, -RZ, R7.H0_H0 ;  /* 0x20000007ff077230 */ /* 0x002fc40000004100 */
[----:B---3--:R-:W-:-:S03]  /*0d50*/  HADD2.F32 R8, -RZ, R8.H0_H0 ;  /* 0x20000008ff087230 */ /* 0x008fc60000004100 */
[-C--:B--2---:R-:W-:Y:S01]  /*0d60*/  FMUL.FTZ R7, R7, R20.reuse ;  /* 0x0000001407077220 */ /* 0x084fe20000410000 */
[----:B----4-:R-:W-:Y:S02]  /*0d70*/  HADD2.F32 R9, -RZ, R9.H0_H0 ;  /* 0x20000009ff097230 */ /* 0x010fe40000004100 */
[-C--:B------:R-:W-:Y:S02]  /*0d80*/  FMUL.FTZ R8, R8, R20.reuse ;  /* 0x0000001408087220 */ /* 0x080fe40000410000 */
[----:B------:R-:W-:Y:S01]  /*0d90*/  F2FP.F16.F32.PACK_AB R7, RZ, R7 ;  /* 0x00000007ff07723e */ /* 0x000fe200000000ff */
[----:B-----5:R-:W-:Y:S02]  /*0da0*/  HADD2.F32 R17, -RZ, R17.H0_H0 ;  /* 0x20000011ff117230 */ /* 0x020fe40000004100 */
        /* <DEDUP_REMOVED lines=9> */
.L_x_963:
[----:B------:R-:W-:Y:S05]  /*0e40*/  BSYNC B3 ;  /* 0x0000000000037941 */ /* 0x000fea0003800000 */
.L_x_962:
[----:B------:R-:W-:Y:S01]  /*0e50*/  VIADD R4, R4, 0x4 ;  /* 0x0000000404047836 */ /* 0x000fe20000000000 */
[----:B------:R-:W-:Y:S06]  /*0e60*/  @P1 BRA `(.L_x_964) ;  /* 0xfffffffc007c1947 */ /* 0x000fec000383ffff */
.L_x_961:
[----:B------:R-:W-:Y:S05]  /*0e70*/  BSYNC B2 ;  /* 0x0000000000027941 */ /* 0x000fea0003800000 */
.L_x_960:
[----:B------:R-:W-:-:S13]  /*0e80*/  ISETP.NE.AND P0, PT, R2, RZ, PT ;  /* 0x000000ff0200720c */ /* 0x000fda0003f05270 */
[----:B------:R-:W-:Y:S05]  /*0e90*/  @!P0 BRA `(.L_x_959) ;  /* 0x0000000000548947 */ /* 0x000fea0003800000 */
[----:B------:R-:W-:Y:S02]  /*0ea0*/  F2FP.F16.F32.PACK_AB R5, RZ, R3 ;  /* 0x00000003ff05723e */ /* 0x000fe400000000ff */
[----:B------:R-:W-:-:S03]  /*0eb0*/  FSETP.NEU.FTZ.AND P1, PT, R3, RZ, PT ;  /* 0x000000ff0300720b */ /* 0x000fc60003f3d000 */
[----:B------:R-:W-:-:S04]  /*0ec0*/  HADD2.F32 R5, -RZ, R5.H0_H0 ;  /* 0x20000005ff057230 */ /* 0x000fc80000004100 */
[----:B-1----:R1:W2:Y:S06]  /*0ed0*/  MUFU.RCP R6, R5 ;  /* 0x0000000500067308 */ /* 0x0022ac0000001000 */
.L_x_967:
        /* <DEDUP_REMOVED lines=10> */
[----:B-1----:R-:W-:-:S05]  /*0f80*/  HADD2.F32 R5, -RZ, R5.H0_H0 ;  /* 0x20000005ff057230 */ /* 0x002fca0000004100 */
[----:B--2---:R-:W-:-:S05]  /*0f90*/  FMUL.FTZ R5, R5, R6 ;  /* 0x0000000605057220 */ /* 0x004fca0000410000 */
[----:B------:R-:W-:-:S05]  /*0fa0*/  F2FP.F16.F32.PACK_AB R5, RZ, R5 ;  /* 0x00000005ff05723e */ /* 0x000fca00000000ff */
[----:B------:R3:W-:Y:S02]  /*0fb0*/  STS.U16 [R3], R5 ;  /* 0x0000000503007388 */ /* 0x0007e40000000400 */
.L_x_966:
[----:B------:R-:W-:Y:S05]  /*0fc0*/  BSYNC B2 ;  /* 0x0000000000027941 */ /* 0x000fea0003800000 */
.L_x_965:
[----:B------:R-:W-:Y:S01]  /*0fd0*/  VIADD R4, R4, 0x1 ;  /* 0x0000000104047836 */ /* 0x000fe20000000000 */
[----:B------:R-:W-:Y:S06]  /*0fe0*/  @P0 BRA `(.L_x_967) ;  /* 0xfffffffc00bc0947 */ /* 0x000fec000383ffff */
.L_x_959:
[----:B------:R-:W-:Y:S05]  /*0ff0*/  BSYNC B1 ;  /* 0x0000000000017941 */ /* 0x000fea0003800000 */
.L_x_958:
[----:B------:R-:W-:-:S13]  /*1000*/  ISETP.GE.AND P0, PT, R15, R4, PT ;  /* 0x000000040f00720c */ /* 0x000fda0003f06270 */
[----:B------:R-:W-:Y:S05]  /*1010*/  @!P0 BRA `(.L_x_949) ;  /* 0x00000000007c8947 */ /* 0x000fea0003800000 */
[----:B------:R-:W-:Y:S01]  /*1020*/  IADD3 R2, -R4, 0x1, R15 ;  /* 0x0000000104027810 */ /* 0x000fe20007ffe10f */
[----:B---3--:R-:W-:Y:S01]  /*1030*/  IMAD.IADD R3, R15, 0x1, -R4 ;  /* 0x000000010f037824 */ /* 0x008fe200078e0a04 */
[----:B------:R-:W-:Y:S02]  /*1040*/  BSSY B1, `(.L_x_968) ;  /* 0x000000e000017945 */ /* 0x000fe40003800000 */
[----:B------:R-:W-:Y:S02]  /*1050*/  LOP3.LUT P0, R2, R2, 0x3, RZ, 0xc0, !PT ;  /* 0x0000000302027812 */ /* 0x000fe4000780c0ff */
[----:B------:R-:W-:-:S11]  /*1060*/  ISETP.GE.U32.AND P1, PT, R3, 0x3, PT ;  /* 0x000000030300780c */ /* 0x000fd60003f26070 */
[----:B------:R-:W-:Y:S05]  /*1070*/  @!P0 BRA `(.L_x_969) ;  /* 0x0000000000288947 */ /* 0x000fea0003800000 */
[----:B-12---:R-:W1:Y:S01]  /*1080*/  S2R R6, SR_CgaCtaId ;  /* 0x0000000000067919 */ /* 0x006e620000008800 */
[----:B------:R-:W-:-:S04]  /*1090*/  MOV R3, 0x400 ;  /* 0x0000040000037802 */ /* 0x000fc80000000f00 */
[----:B-1----:R-:W-:-:S07]  /*10a0*/  LEA R6, R6, R3, 0x18 ;  /* 0x0000000306067211 */ /* 0x002fce00078ec0ff */
.L_x_970:
[----:B------:R-:W-:Y:S01]  /*10b0*/  IADD3 R3, R0, R4, RZ ;  /* 0x0000000400037210 */ /* 0x000fe20007ffe0ff */
[----:B------:R-:W-:Y:S01]  /*10c0*/  VIADD R2, R2, 0xffffffff ;  /* 0xffffffff02027836 */ /* 0x000fe20000000000 */
[----:B------:R-:W-:-:S03]  /*10d0*/  IADD3 R4, R4, 0x1, RZ ;  /* 0x0000000104047810 */ /* 0x000fc60007ffe0ff */
[----:B------:R-:W-:Y:S01]  /*10e0*/  IMAD R3, R3, 0x2, R6 ;  /* 0x0000000203037824 */ /* 0x000fe200078e0206 */
[----:B------:R-:W-:-:S04]  /*10f0*/  ISETP.NE.AND P0, PT, R2, RZ, PT ;  /* 0x000000ff0200720c */ /* 0x000fc80003f05270 */
[----:B------:R3:W-:Y:S09]  /*1100*/  STS.U16 [R3], RZ ;  /* 0x000000ff03007388 */ /* 0x0007f20000000400 */
[----:B---3--:R-:W-:Y:S05]  /*1110*/  @P0 BRA `(.L_x_970) ;  /* 0xfffffffc00e40947 */ /* 0x008fea000383ffff */
.L_x_969:
[----:B------:R-:W-:Y:S05]  /*1120*/  BSYNC B1 ;  /* 0x0000000000017941 */ /* 0x000fea0003800000 */
.L_x_968:
[----:B------:R-:W-:Y:S05]  /*1130*/  @!P1 BRA `(.L_x_949) ;  /* 0x0000000000349947 */ /* 0x000fea0003800000 */
[----:B------:R-:W3:Y:S01]  /*1140*/  S2R R3, SR_CgaCtaId ;  /* 0x0000000000037919 */ /* 0x000ee20000008800 */
[----:B------:R-:W-:-:S04]  /*1150*/  MOV R2, 0x400 ;  /* 0x0000040000027802 */ /* 0x000fc80000000f00 */
[----:B---3--:R-:W-:-:S07]  /*1160*/  LEA R3, R3, R2, 0x18 ;  /* 0x0000000203037211 */ /* 0x008fce00078ec0ff */
.L_x_971:
        /* <DEDUP_REMOVED lines=10> */
.L_x_949:
[----:B------:R-:W-:Y:S05]  /*1210*/  BSYNC B0 ;  /* 0x0000000000007941 */ /* 0x000fea0003800000 */
.L_x_948:
        /* <DEDUP_REMOVED lines=10> */
[----:B------:R-:W1:Y:S08]  /*12c0*/  F2F.F64.F32 R2, R2 ;  /* 0x0000000200027310 */ /* 0x000e700000201800 */
[----:B-1--4-:R-:W2:Y:S01]  /*12d0*/  MUFU.RCP64H R5, R3 ;  /* 0x0000000300057308 */ /* 0x012ea20000001800 */
[----:B------:R-:W-:-:S04]  /*12e0*/  IADD3 R4, R3, 0x300402, RZ ;  /* 0x0030040203047810 */ /* 0x000fc80007ffe0ff */
[----:B------:R-:W-:Y:S02]  /*12f0*/  FSETP.GEU.AND P0, PT, |R4|, 5.8789094863358348022e-39, PT ;  /* 0x004004020400780b */ /* 0x000fe40003f0e200 */
[----:B--2---:R-:W-:-:S08]  /*1300*/  DFMA R6, -R2, R4, 1 ;  /* 0x3ff000000206742b */ /* 0x004fd00000000104 */
        /* <DEDUP_REMOVED lines=8> */
[----:B0-----:R-:W-:Y:S05]  /*1390*/  CALL.REL.NOINC `($__internal_11_$__cuda_sm20_dblrcp_rn_slowpath_v3) ;  /* 0x0000002800f07944 */ /* 0x001fea0003c00000 */
.L_x_975:
[----:B------:R-:W-:Y:S01]  /*13a0*/  UMOV UR4, 0xf0000000 ;  /* 0xf000000000047882 */ /* 0x000fe20000000000 */
[----:B------:R-:W-:Y:S01]  /*13b0*/  UMOV UR5, 0x380fffff ;  /* 0x380fffff00057882 */ /* 0x000fe20000000000 */
[----:B------:R-:W1:Y:S01]  /*13c0*/  F2F.F32.F64 R2, R6 ;  /* 0x0000000600027310 */ /* 0x000e620000301000 */
[----:B------:R-:W-:-:S14]  /*13d0*/  DSETP.GEU.AND P0, PT, |R6|, UR4, PT ;  /* 0x0000000406007e2a */ /* 0x000fdc000bf0e200 */
[----:B-1----:R-:W-:-:S07]  /*13e0*/  @!P0 FMUL R2, R2, 1.175494350822287508e-38 ;  /* 0x0080000002028820 */ /* 0x002fce0000400000 */
.L_x_974:
[----:B------:R-:W-:Y:S01]  /*13f0*/  ISETP.GE.AND P0, PT, R29, 0x1, PT ;  /* 0x000000011d00780c */ /* 0x000fe20003f06270 */
[----:B------:R-:W-:Y:S01]  /*1400*/  BSSY B1, `(.L_x_976) ;  /* 0x0000062000017945 */ /* 0x000fe20003800000 */
[----:B------:R-:W-:-:S11]  /*1410*/  IMAD.MOV.U32 R3, RZ, RZ, RZ ;  /* 0x000000ffff037224 */ /* 0x000fd600078e00ff */
[----:B------:R-:W-:Y:S05]  /*1420*/  @!P0 BRA `(.L_x_977) ;  /* 0x00000004007c8947 */ /* 0x000fea0003800000 */
[----:B------:R-:W-:Y:S01]  /*1430*/  LOP3.LUT R3, RZ, R16, RZ, 0x33, !PT ;  /* 0x00000010ff037212 */ /* 0x000fe200078e33ff */
[----:B------:R-:W-:Y:S01]  /*1440*/  BSSY B2, `(.L_x_978) ;  /* 0x0000047000027945 */ /* 0x000fe20003800000 */
[----:B------:R-:W-:Y:S01]  /*1450*/  LOP3.LUT R4, R29, 0x3, RZ, 0xc0, !PT ;  /* 0x000000031d047812 */ /* 0x000fe200078ec0ff */
[----:B-1--4-:R-:W-:Y:S01]  /*1460*/  IMAD.MOV.U32 R5, RZ, RZ, RZ ;  /* 0x000000ffff057224 */ /* 0x012fe200078e00ff */
[----:B------:R-:W-:Y:S02]  /*1470*/  IADD3 R3, -R3, -0x2, -R32 ;  /* 0xfffffffe03037810 */ /* 0x000fe40007ffe920 */
[----:B------:R-:W-:Y:S02]  /*1480*/  ISETP.NE.AND P1, PT, R4, RZ, PT ;  /* 0x000000ff0400720c */ /* 0x000fe40003f25270 */
[----:B------:R-:W-:Y:S02]  /*1490*/  ISETP.GE.U32.AND P2, PT, R3, 0x3, PT ;  /* 0x000000030300780c */ /* 0x000fe40003f46070 */
[----:B------:R-:W-:-:S11]  /*14a0*/  MOV R3, RZ ;  /* 0x000000ff00037202 */ /* 0x000fd60000000f00 */
[----:B------:R-:W-:Y:S05]  /*14b0*/  @!P2 BRA `(.L_x_979) ;  /* 0x0000000000fca947 */ /* 0x000fea0003800000 */
[----:B------:R-:W1:Y:S01]  /*14c0*/  S2R R5, SR_CgaCtaId ;  /* 0x0000000000057919 */ /* 0x000e620000008800 */
[----:B--2---:R-:W-:Y:S01]  /*14d0*/  MOV R6, 0x400 ;  /* 0x0000040000067802 */ /* 0x004fe20000000f00 */
[----:B------:R-:W-:Y:S01]  /*14e0*/  HFMA2.MMA R3, -RZ, RZ, 0, 0 ;  /* 0x00000000ff037435 */ /* 0x000fe200000001ff */
[----:B------:R-:W-:Y:S02]  /*14f0*/  IMAD.IADD R7, R29, 0x1, -R4 ;  /* 0x000000011d077824 */ /* 0x000fe400078e0a04 */
[----:B-1----:R-:W-:Y:S01]  /*1500*/  LEA R6, R5, R6, 0x18 ;  /* 0x0000000605067211 */ /* 0x002fe200078ec0ff */
[----:B------:R-:W-:-:S07]  /*1510*/  IMAD.MOV.U32 R5, RZ, RZ, RZ ;  /* 0x000000ffff057224 */ /* 0x000fce00078e00ff */
.L_x_980:
[----:B------:R-:W-:Y:S01]  /*1520*/  I2FP.F32.S32 R8, R5 ;  /* 0x0000000500087245 */ /* 0x000fe20000201400 */
[C---:B-1----:R-:W-:Y:S01]  /*1530*/  VIADD R9, R5.reuse, 0x1 ;  /* 0x0000000105097836 */ /* 0x042fe20000000000 */
[C---:B------:R-:W-:Y:S01]  /*1540*/  IADD3 R15, R5.reuse, 0x2, RZ ;  /* 0x00000002050f7810 */ /* 0x040fe20007ffe0ff */
[----:B------:R-:W-:Y:S02]  /*1550*/  VIADD R17, R5, 0x3 ;  /* 0x0000000305117836 */ /* 0x000fe40000000000 */
        /* <DEDUP_REMOVED lines=36> */
[----:B------:R-:W-:Y:S02]  /*17a0*/  FSEL R20, R17, RZ, !P3 ;  /* 0x000000ff11147208 */ /* 0x000fe40005800000 */
[----:B------:R-:W-:Y:S01]  /*17b0*/  FSEL R22, R21, RZ, !P4 ;  /* 0x000000ff15167208 */ /* 0x000fe20006000000 */
[----:B------:R-:W-:Y:S01]  /*17c0*/  FADD.FTZ R3, R8, R3 ;  /* 0x0000000308037221 */ /* 0x000fe20000010000 */
[----:B------:R-:W-:Y:S02]  /*17d0*/  F2FP.F16.F32.PACK_AB R9, RZ, R8 ;  /* 0x00000008ff09723e */ /* 0x000fe400000000ff */
[----:B------:R-:W-:Y:S01]  /*17e0*/  F2FP.F16.F32.PACK_AB R17, RZ, R18 ;  /* 0x00000012ff11723e */ /* 0x000fe200000000ff */
[----:B------:R-:W-:Y:S01]  /*17f0*/  FADD.FTZ R3, R3, R18 ;  /* 0x0000001203037221 */ /* 0x000fe20000010000 */
[----:B------:R-:W-:-:S02]  /*1800*/  F2FP.F16.F32.PACK_AB R19, RZ, R20 ;  /* 0x00000014ff13723e */ /* 0x000fc400000000ff */
[----:B------:R-:W-:Y:S01]  /*1810*/  F2FP.F16.F32.PACK_AB R21, RZ, R22 ;  /* 0x00000016ff15723e */ /* 0x000fe200000000ff */
[----:B------:R-:W-:Y:S01]  /*1820*/  FADD.FTZ R3, R3, R20 ;  /* 0x0000001403037221 */ /* 0x000fe20000010000 */
[----:B------:R-:W-:Y:S02]  /*1830*/  LEA R15, R15, R6, 0x1 ;  /* 0x000000060f0f7211 */ /* 0x000fe400078e08ff */
[----:B------:R-:W-:Y:S01]  /*1840*/  ISETP.NE.AND P2, PT, R7, RZ, PT ;  /* 0x000000ff0700720c */ /* 0x000fe20003f45270 */
[----:B------:R-:W-:Y:S02]  /*1850*/  FADD.FTZ R3, R3, R22 ;  /* 0x0000001603037221 */ /* 0x000fe40000010000 */
[----:B------:R1:W-:Y:S04]  /*1860*/  STS.U16 [R15], R9 ;  /* 0x000000090f007388 */ /* 0x0003e80000000400 */
[----:B------:R1:W-:Y:S04]  /*1870*/  STS.U16 [R15+0x2], R17 ;  /* 0x000002110f007388 */ /* 0x0003e80000000400 */
[----:B------:R1:W-:Y:S04]  /*1880*/  STS.U16 [R15+0x4], R19 ;  /* 0x000004130f007388 */ /* 0x0003e80000000400 */
[----:B------:R1:W-:Y:S01]  /*1890*/  STS.U16 [R15+0x6], R21 ;  /* 0x000006150f007388 */ /* 0x0003e20000000400 */
[----:B------:R-:W-:Y:S05]  /*18a0*/  @P2 BRA `(.L_x_980) ;  /* 0xfffffffc001c2947 */ /* 0x000fea000383ffff */
.L_x_979:
[----:B------:R-:W-:Y:S05]  /*18b0*/  BSYNC B2 ;  /* 0x0000000000027941 */ /* 0x000fea0003800000 */
.L_x_978:
[----:B------:R-:W-:Y:S05]  /*18c0*/  @!P1 BRA `(.L_x_977) ;  /* 0x0000000000549947 */ /* 0x000fea0003800000 */
[----:B------:R-:W3:Y:S01]  /*18d0*/  S2R R7, SR_CgaCtaId ;  /* 0x0000000000077919 */ /* 0x000ee20000008800 */
[----:B--2---:R-:W-:-:S04]  /*18e0*/  MOV R6, 0x400 ;  /* 0x0000040000067802 */ /* 0x004fc80000000f00 */
[----:B---3--:R-:W-:-:S07]  /*18f0*/  LEA R6, R7, R6, 0x18 ;  /* 0x0000000607067211 */ /* 0x008fce00078ec0ff */
.L_x_981:
[-C--:B------:R-:W-:Y:S01]  /*1900*/  I2FP.F32.S32 R8, R5.reuse ;  /* 0x0000000500087245 */ /* 0x080fe20000201400 */
[----:B------:R-:W-:Y:S01]  /*1910*/  VIADD R4, R4, 0xffffffff ;  /* 0xffffffff04047836 */ /* 0x000fe20000000000 */
[----:B-1-3--:R-:W-:Y:S02]  /*1920*/  IADD3 R9, R28, R5, RZ ;  /* 0x000000051c097210 */ /* 0x00afe40007ffe0ff */
        /* <DEDUP_REMOVED lines=15> */
.L_x_977:
[----:B------:R-:W-:Y:S05]  /*1a20*/  BSYNC B1 ;  /* 0x0000000000017941 */ /* 0x000fea0003800000 */
.L_x_976:
[----:B------:R-:W-:Y:S01]  /*1a30*/  BSSY B1, `(.L_x_982) ;  /* 0x0000048000017945 */ /* 0x000fe20003800000 */
[----:B-1--4-:R-:W-:-:S03]  /*1a40*/  IMAD.MOV.U32 R5, RZ, RZ, RZ ;  /* 0x000000ffff057224 */ /* 0x012fc600078e00ff */
        /* <DEDUP_REMOVED lines=8> */
[----:B------:R-:W-:Y:S01]  /*1ad0*/  F2FP.F16.F32.PACK_AB R4, RZ, R3 ;  /* 0x00000003ff04723e */ /* 0x000fe200000000ff */
[----:B------:R-:W-:Y:S01]  /*1ae0*/  IMAD.MOV.U32 R5, RZ, RZ, RZ ;  /* 0x000000ffff057224 */ /* 0x000fe200078e00ff */
[----:B------:R-:W-:Y:S02]  /*1af0*/  FSETP.NEU.FTZ.AND P0, PT, R3, RZ, PT ;  /* 0x000000ff0300720b */ /* 0x000fe40003f1d000 */
[----:B------:R-:W-:Y:S01]  /*1b00*/  IADD3 R15, R29, -R2, RZ ;  /* 0x800000021d0f7210 */ /* 0x000fe20007ffe0ff */
[----:B------:R-:W-:-:S10]  /*1b10*/  HADD2.F32 R4, -RZ, R4.H0_H0 ;  /* 0x20000004ff047230 */ /* 0x000fd40000004100 */
.L_x_988:
[----:B------:R-:W-:Y:S01]  /*1b20*/  VIADD R15, R15, 0xfffffffc ;  /* 0xfffffffc0f0f7836 */ /* 0x000fe20000000000 */
[----:B------:R-:W-:Y:S04]  /*1b30*/  BSSY B3, `(.L_x_986) ;  /* 0x000001d000037945 */ /* 0x000fe80003800000 */
[----:B------:R-:W-:Y:S01]  /*1b40*/  ISETP.NE.AND P1, PT, R15, RZ, PT ;  /* 0x000000ff0f00720c */ /* 0x000fe20003f25270 */
[----:B-1----:R-:W-:-:S12]  /*1b50*/  @!P0 BRA `(.L_x_987) ;  /* 0x0000000000688947 */ /* 0x002fd80003800000 */
[----:B------:R-:W1:Y:S01]  /*1b60*/  S2UR UR5, SR_CgaCtaId ;  /* 0x00000000000579c3 */ /* 0x000e620000008800 */
[----:B------:R-:W-:Y:S01]  /*1b70*/  UMOV UR4, 0x400 ;  /* 0x0000040000047882 */ /* 0x000fe20000000000 */
[----:B--2---:R-:W-:Y:S01]  /*1b80*/  IADD3 R6, R28, R5, RZ ;  /* 0x000000051c067210 */ /* 0x004fe20007ffe0ff */
[----:B------:R-:W2:Y:S01]  /*1b90*/  MUFU.RCP R16, R4 ;  /* 0x0000000400107308 */ /* 0x000ea20000001000 */
[----:B-1----:R-:W-:-:S06]  /*1ba0*/  ULEA UR4, UR5, UR4, 0x18 ;  /* 0x0000000405047291 */ /* 0x002fcc000f8ec03f */
[----:B------:R-:W-:-:S05]  /*1bb0*/  LEA R6, R6, UR4, 0x1 ;  /* 0x0000000406067c11 */ /* 0x000fca000f8e08ff */
[----:B---3--:R-:W1:Y:S04]  /*1bc0*/  LDS.U16 R7, [R6] ;  /* 0x0000000006077984 */ /* 0x008e680000000400 */
        /* <DEDUP_REMOVED lines=19> */
.L_x_987:
[----:B------:R-:W-:Y:S05]  /*1d00*/  BSYNC B3 ;  /* 0x0000000000037941 */ /* 0x000fea0003800000 */
.L_x_986:
[----:B------:R-:W-:Y:S01]  /*1d10*/  VIADD R5, R5, 0x4 ;  /* 0x0000000405057836 */ /* 0x000fe20000000000 */
[----:B------:R-:W-:Y:S06]  /*1d20*/  @P1 BRA `(.L_x_988) ;  /* 0xfffffffc007c1947 */ /* 0x000fec000383ffff */
.L_x_985:
[----:B------:R-:W-:Y:S05]  /*1d30*/  BSYNC B2 ;  /* 0x0000000000027941 */ /* 0x000fea0003800000 */
.L_x_984:
[----:B------:R-:W-:-:S13]  /*1d40*/  ISETP.NE.AND P0, PT, R2, RZ, PT ;  /* 0x000000ff0200720c */ /* 0x000fda0003f05270 */
[----:B------:R-:W-:Y:S05]  /*1d50*/  @!P0 BRA `(.L_x_983) ;  /* 0x0000000000548947 */ /* 0x000fea0003800000 */
[----:B------:R-:W-:Y:S02]  /*1d60*/  F2FP.F16.F32.PACK_AB R4, RZ, R3 ;  /* 0x00000003ff04723e */ /* 0x000fe400000000ff */
[----:B------:R-:W-:-:S03]  /*1d70*/  FSETP.NEU.FTZ.AND P1, PT, R3, RZ, PT ;  /* 0x000000ff0300720b */ /* 0x000fc60003f3d000 */
[----:B------:R-:W-:-:S04]  /*1d80*/  HADD2.F32 R4, -RZ, R4.H0_H0 ;  /* 0x20000004ff047230 */ /* 0x000fc80000004100 */
[----:B-1-3--:R1:W3:Y:S06]  /*1d90*/  MUFU.RCP R7, R4 ;  /* 0x0000000400077308 */ /* 0x00a2ec0000001000 */
.L_x_991:
[----:B------:R-:W-:Y:S01]  /*1da0*/  VIADD R2, R2, 0xffffffff ;  /* 0xffffffff02027836 */ /* 0x000fe20000000000 */
[----:B------:R-:W-:Y:S04]  /*1db0*/  BSSY B2, `(.L_x_989) ;  /* 0x000000d000027945 */ /* 0x000fe80003800000 */
[----:B------:R-:W-:Y:S01]  /*1dc0*/  ISETP.NE.AND P0, PT, R2, RZ, PT ;  /* 0x000000ff0200720c */ /* 0x000fe20003f05270 */
[----:B----4-:R-:W-:-:S12]  /*1dd0*/  @!P1 BRA `(.L_x_990) ;  /* 0x0000000000289947 */ /* 0x010fd80003800000 */
[----:B------:R-:W4:Y:S01]  /*1de0*/  S2UR UR5, SR_CgaCtaId ;  /* 0x00000000000579c3 */ /* 0x000f220000008800 */
[----:B------:R-:W-:Y:S01]  /*1df0*/  UMOV UR4, 0x400 ;  /* 0x0000040000047882 */ /* 0x000fe20000000000 */
[----:B------:R-:W-:Y:S01]  /*1e00*/  IADD3 R3, R28, R5, RZ ;  /* 0x000000051c037210 */ /* 0x000fe20007ffe0ff */
[----:B----4-:R-:W-:-:S06]  /*1e10*/  ULEA UR4, UR5, UR4, 0x18 ;  /* 0x0000000405047291 */ /* 0x010fcc000f8ec03f */
[----:B------:R-:W-:-:S05]  /*1e20*/  LEA R3, R3, UR4, 0x1 ;  /* 0x0000000403037c11 */ /* 0x000fca000f8e08ff */
[----:B-1----:R-:W1:Y:S02]  /*1e30*/  LDS.U16 R4, [R3] ;  /* 0x0000000003047984 */ /* 0x002e640000000400 */
[----:B-1----:R-:W-:-:S05]  /*1e40*/  HADD2.F32 R4, -RZ, R4.H0_H0 ;  /* 0x20000004ff047230 */ /* 0x002fca0000004100 */
[----:B---3--:R-:W-:-:S05]  /*1e50*/  FMUL.FTZ R4, R4, R7 ;  /* 0x0000000704047220 */ /* 0x008fca0000410000 */
[----:B------:R-:W-:-:S05]  /*1e60*/  F2FP.F16.F32.PACK_AB R4, RZ, R4 ;  /* 0x00000004ff04723e */ /* 0x000fca00000000ff */
[----:B------:R4:W-:Y:S02]  /*1e70*/  STS.U16 [R3], R4 ;  /* 0x0000000403007388 */ /* 0x0009e40000000400 */
.L_x_990:
[----:B------:R-:W-:Y:S05]  /*1e80*/  BSYNC B2 ;  /* 0x0000000000027941 */ /* 0x000fea0003800000 */
.L_x_989:
[----:B------:R-:W-:Y:S01]  /*1e90*/  VIADD R5, R5, 0x1 ;  /* 0x0000000105057836 */ /* 0x000fe20000000000 */
[----:B------:R-:W-:Y:S06]  /*1ea0*/  @P0 BRA `(.L_x_991) ;  /* 0xfffffffc00bc0947 */ /* 0x000fec000383ffff */
.L_x_983:
[----:B------:R-:W-:Y:S05]  /*1eb0*/  BSYNC B1 ;  /* 0x0000000000017941 */ /* 0x000fea0003800000 */
.L_x_982:
        /* <DEDUP_REMOVED lines=11> */
.L_x_994:
[----:B------:R-:W-:Y:S01]  /*1f70*/  IADD3 R3, R28, R5, RZ ;  /* 0x000000051c037210 */ /* 0x000fe20007ffe0ff */
[----:B------:R-:W-:Y:S01]  /*1f80*/  VIADD R2, R2, 0xffffffff ;  /* 0xffffffff02027836 */ /* 0x000fe20000000000 */
[----:B------:R-:W-:-:S03]  /*1f90*/  IADD3 R5, R5, 0x1, RZ ;  /* 0x0000000105057810 */ /* 0x000fc60007ffe0ff */
[----:B------:R-:W-:Y:S01]  /*1fa0*/  IMAD R3, R3, 0x2, R4 ;  /* 0x0000000203037824 */ /* 0x000fe200078e0204 */
[----:B------:R-:W-:-:S04]  /*1fb0*/  ISETP.NE.AND P0, PT, R2, RZ, PT ;  /* 0x000000ff0200720c */ /* 0x000fc80003f05270 */
[----:B------:R4:W-:Y:S09]  /*1fc0*/  STS.U16 [R3], RZ ;  /* 0x000000ff03007388 */ /* 0x0009f20000000400 */
[----:B----4-:R-:W-:Y:S05]  /*1fd0*/  @P0 BRA `(.L_x_994) ;  /* 0xfffffffc00e40947 */ /* 0x010fea000383ffff */
.L_x_993:
[----:B------:R-:W-:Y:S05]  /*1fe0*/  BSYNC B1 ;  /* 0x0000000000017941 */ /* 0x000fea0003800000 */
.L_x_992:
[----:B------:R-:W-:Y:S05]  /*1ff0*/  @!P1 BRA `(.L_x_973) ;  /* 0x0000000000349947 */ /* 0x000fea0003800000 */
[----:B------:R-:W4:Y:S01]  /*2000*/  S2R R3, SR_CgaCtaId ;  /* 0x0000000000037919 */ /* 0x000f220000008800 */
[----:B------:R-:W-:-:S04]  /*2010*/  MOV R2, 0x400 ;  /* 0x0000040000027802 */ /* 0x000fc80000000f00 */
[----:B----4-:R-:W-:-:S07]  /*2020*/  LEA R2, R3, R2, 0x18 ;  /* 0x0000000203027211 */ /* 0x010fce00078ec0ff */
.L_x_995:
        /* <DEDUP_REMOVED lines=10> */
.L_x_973:
[----:B------:R-:W-:Y:S05]  /*20d0*/  BSYNC B0 ;  /* 0x0000000000007941 */ /* 0x000fea0003800000 */
.L_x_972:
        /* <DEDUP_REMOVED lines=9> */
[----:B-12---:R-:W1:Y:S01]  /*2170*/  LDC R6, c[0x0][0x238] ;  /* 0x00008e00ff067b82 */ /* 0x006e620000000800 */
[----:B------:R-:W-:Y:S01]  /*2180*/  LOP3.LUT R10, RZ, R10, RZ, 0x33, !PT ;  /* 0x0000000aff0a7212 */ /* 0x000fe200078e33ff */
[----:B------:R-:W-:Y:S01]  /*2190*/  ULDC UR5, c[0x0][0x230] ;  /* 0x00008c0000057ab9 */ /* 0x000fe20000000800 */
[----:B---34-:R-:W-:Y:S01]  /*21a0*/  IMAD R3, R2, UR8, RZ ;  /* 0x0000000802037c24 */ /* 0x018fe2000f8e02ff */
[----:B------:R-:W-:Y:S01]  /*21b0*/  SHF.R.S32.HI R2, RZ, 0x1f, R11 ;  /* 0x0000001fff027819 */ /* 0x000fe2000001140b */
[----:B------:R-:W-:Y:S01]  /*21c0*/  UIADD3 UR5, UR5, -0x1, URZ ;  /* 0xffffffff05057890 */ /* 0x000fe2000fffe03f */
[----:B------:R-:W-:Y:S01]  /*21d0*/  IADD3 R7, R27, 0x3, RZ ;  /* 0x000000031b077810 */ /* 0x000fe20007ffe0ff */
        /* <DEDUP_REMOVED lines=12> */
[----:B-1----:R-:W-:Y:S02]  /*22a0*/  VIADD R3, R6, 0xffffffff ;  /* 0xffffffff06037836 */ /* 0x002fe40000000000 */
[----:B------:R-:W-:Y:S01]  /*22b0*/  VIADD R4, R4, 0x1 ;  /* 0x0000000104047836 */ /* 0x000fe20000000000 */
[----:B------:R2:W-:Y:S06]  /*22c0*/  STL [R1+0x8], R5 ;  /* 0x0000080501007387 */ /* 0x0005ec0000100800 */
.L_x_1017:
[----:B------:R-:W3:Y:S01]  /*22d0*/  LDL R12, [R1+0x8] ;  /* 0x00000800010c7983 */ /* 0x000ee20000100800 */
[----:B------:R-:W2:Y:S03]  /*22e0*/  LDC R13, c[0x0][0x228] ;  /* 0x00008a00ff0d7b82 */ /* 0x000ea60000000800 */
[----:B------:R-:W4:Y:S01]  /*22f0*/  LDL.64 R14, [R1] ;  /* 0x00000000010e7983 */ /* 0x000f220000100a00 */
[----:B------:R-:W-:Y:S01]  /*2300*/  IABS R10, R34 ;  /* 0x00000022000a7213 */ /* 0x000fe20000000000 */
[----:B------:R-:W-:Y:S01]  /*2310*/  ULDC.64 UR8, c[0x0][0x288] ;  /* 0x0000a20000087ab9 */ /* 0x000fe20000000a00 */
[----:B------:R-:W-:Y:S01]  /*2320*/  BSSY B2, `(.L_x_996) ;  /* 0x000015c000027945 */ /* 0x000fe20003800000 */
[----:B--2---:R-:W-:-:S04]  /*2330*/  IABS R8, R13 ;  /* 0x0000000d00087213 */ /* 0x004fc80000000000 */
[----:B------:R-:W1:Y:S08]  /*2340*/  I2F.RP R5, R8 ;  /* 0x0000000800057306 */ /* 0x000e700000209400 */
[----:B-1----:R-:W1:Y:S02]  /*2350*/  MUFU.RCP R5, R5 ;  /* 0x0000000500057308 */ /* 0x002e640000001000 */
[----:B-1----:R-:W-:-:S06]  /*2360*/  VIADD R6, R5, 0xffffffe ;  /* 0x0ffffffe05067836 */ /* 0x002fcc0000000000 */
[----:B------:R1:W2:Y:S02]  /*2370*/  F2I.FTZ.U32.TRUNC.NTZ R7, R6 ;  /* 0x0000000600077305 */ /* 0x0002a4000021f000 */
[----:B-1----:R-:W-:Y:S01]  /*2380*/  MOV R6, RZ ;  /* 0x000000ff00067202 */ /* 0x002fe20000000f00 */
[----:B--2---:R-:W-:-:S04]  /*2390*/  IMAD.MOV R9, RZ, RZ, -R7 ;  /* 0x000000ffff097224 */ /* 0x004fc800078e0a07 */
        /* <DEDUP_REMOVED lines=22> */
[----:B---3--:R-:W-:Y:S02]  /*2500*/  MOV R7, R12 ;  /* 0x0000000c00077202 */ /* 0x008fe40000000f00 */
[----:B------:R-:W-:Y:S01]  /*2510*/  SHF.R.S32.HI R12, RZ, 0x1f, R21 ;  /* 0x0000001fff0c7819 */ /* 0x000fe20000011415 */
[----:B----4-:R-:W-:-:S04]  /*2520*/  IMAD.MOV.U32 R6, RZ, RZ, R14 ;  /* 0x000000ffff067224 */ /* 0x010fc800078e000e */
        /* <DEDUP_REMOVED lines=23> */
.L_x_1016:
        /* <DEDUP_REMOVED lines=25> */
[----:B-----5:R-:W-:Y:S02]  /*2830*/  HADD2.F32 R11, -RZ, R5.H0_H0 ;  /* 0x20000005ff0b7230 */ /* 0x020fe40000004100 */
[----:B------:R-:W-:-:S07]  /*2840*/  VIADD R12, R12, 0x4 ;  /* 0x000000040c0c7836 */ /* 0x000fce0000000000 */
.L_x_1010:
        /* <DEDUP_REMOVED lines=30> */
.L_x_1003:
[----:B-----5:R-:W-:-:S05]  /*2a30*/  HADD2 R37, R36, R25.H0_H0 ;  /* 0x2000001924257230 */ /* 0x020fca0000000000 */
[----:B------:R-:W-:-:S06]  /*2a40*/  PRMT R37, R36, R24, R37 ;  /* 0x0000001824257216 */ /* 0x000fcc0000000025 */
[----:B------:R-:W2:Y:S02]  /*2a50*/  ATOM.E.CAS.STRONG.GPU PT, R37, [R22], R36, R37 ;  /* 0x000000241625738b */ /* 0x000ea400001ee125 */
[----:B--2---:R-:W-:Y:S02]  /*2a60*/  ISETP.NE.U32.AND P0, PT, R37, R36, PT ;  /* 0x000000242500720c */ /* 0x004fe40003f05070 */
[----:B------:R-:W-:-:S11]  /*2a70*/  MOV R36, R37 ;  /* 0x0000002500247202 */ /* 0x000fd60000000f00 */
[----:B------:R-:W-:Y:S05]  /*2a80*/  @P0 BRA `(.L_x_1003) ;  /* 0xfffffffc00e80947 */ /* 0x000fea000383ffff */
[----:B------:R-:W-:Y:S05]  /*2a90*/  BSYNC B3 ;  /* 0x0000000000037941 */ /* 0x000fea0003800000 */
.L_x_1002:
[----:B------:R-:W-:Y:S01]  /*2aa0*/  VIADDMNMX.RELU R35, R10, 0xfffffffe, R3, PT ;  /* 0xfffffffe0a237846 */ /* 0x000fe20003801103 */
[----:B------:R-:W-:Y:S01]  /*2ab0*/  IMAD.MOV.U32 R22, RZ, RZ, R18 ;  /* 0x000000ffff167224 */ /* 0x000fe200078e0012 */
[----:B------:R-:W-:Y:S02]  /*2ac0*/  BSSY B3, `(.L_x_1004) ;  /* 0x000001f000037945 */ /* 0x000fe40003800000 */
        /* <DEDUP_REMOVED lines=24> */
.L_x_1005:
[----:B-----5:R-:W-:-:S05]  /*2c50*/  HADD2 R37, R36, R25.H0_H0 ;  /* 0x2000001924257230 */ /* 0x020fca0000000000 */
[----:B------:R-:W-:-:S06]  /*2c60*/  PRMT R37, R36, R24, R37 ;  /* 0x0000001824257216 */ /* 0x000fcc0000000025 */
[----:B------:R-:W2:Y:S02]  /*2c70*/  ATOM.E.CAS.STRONG.GPU PT, R37, [R22], R36, R37 ;  /* 0x000000241625738b */ /* 0x000ea400001ee125 */
[----:B--2---:R-:W-:Y:S01]  /*2c80*/  ISETP.NE.U32.AND P0, PT, R37, R36, PT ;  /* 0x000000242500720c */ /* 0x004fe20003f05070 */
[----:B------:R-:W-:-:S12]  /*2c90*/  IMAD.MOV.U32 R36, RZ, RZ, R37 ;  /* 0x000000ffff247224 */ /* 0x000fd800078e0025 */
[----:B------:R-:W-:Y:S05]  /*2ca0*/  @P0 BRA `(.L_x_1005) ;  /* 0xfffffffc00e80947 */ /* 0x000fea000383ffff */
[----:B------:R-:W-:Y:S05]  /*2cb0*/  BSYNC B3 ;  /* 0x0000000000037941 */ /* 0x000fea0003800000 */
.L_x_1004:
        /* <DEDUP_REMOVED lines=27> */
.L_x_1007:
[----:B-----5:R-:W-:-:S05]  /*2e70*/  HADD2 R37, R36, R25.H0_H0 ;  /* 0x2000001924257230 */ /* 0x020fca0000000000 */
[----:B------:R-:W-:-:S06]  /*2e80*/  PRMT R37, R36, R24, R37 ;  /* 0x0000001824257216 */ /* 0x000fcc0000000025 */
[----:B------:R-:W2:Y:S02]  /*2e90*/  ATOM.E.CAS.STRONG.GPU PT, R37, [R22], R36, R37 ;  /* 0x000000241625738b */ /* 0x000ea400001ee125 */
[----:B--2---:R-:W-:Y:S01]  /*2ea0*/  ISETP.NE.U32.AND P0, PT, R37, R36, PT ;  /* 0x000000242500720c */ /* 0x004fe20003f05070 */
[----:B------:R-:W-:-:S12]  /*2eb0*/  IMAD.MOV.U32 R36, RZ, RZ, R37 ;  /* 0x000000ffff247224 */ /* 0x000fd800078e0025 */
[----:B------:R-:W-:Y:S05]  /*2ec0*/  @P0 BRA `(.L_x_1007) ;  /* 0xfffffffc00e80947 */ /* 0x000fea000383ffff */
[----:B------:R-:W-:Y:S05]  /*2ed0*/  BSYNC B3 ;  /* 0x0000000000037941 */ /* 0x000fea0003800000 */
.L_x_1006:
        /* <DEDUP_REMOVED lines=16> */
[----:B-1----:R-:W-:Y:S01]  /*2fe0*/  HADD2.F32 R25, -RZ, R22.H0_H0 ;  /* 0x20000016ff197230 */ /* 0x002fe20000004100 */
[----:B------:R-:W-:-:S04]  /*2ff0*/  LOP3.LUT R22, R17, 0x2, RZ, 0xc0, !PT ;  /* 0x0000000211167812 */ /* 0x000fc800078ec0ff */
[----:B------:R-:W-:Y:S01]  /*3000*/  FMUL.FTZ R16, R16, R25 ;  /* 0x0000001910107220 */ /* 0x000fe20000410000 */
[----:B------:R-:W-:-:S04]  /*3010*/  ISETP.EQ.U32.AND P0, PT, R22, RZ, PT ;  /* 0x000000ff1600720c */ /* 0x000fc80003f02070 */
[----:B------:R-:W-:-:S05]  /*3020*/  F2FP.F16.F32.PACK_AB R16, RZ, R16 ;  /* 0x00000010ff10723e */ /* 0x000fca00000000ff */
[----:B------:R-:W-:-:S05]  /*3030*/  HADD2.F32 R16, -RZ, R16.H0_H0 ;  /* 0x20000010ff107230 */ /* 0x000fca0000004100 */
[----:B------:R-:W-:-:S05]  /*3040*/  FMUL.FTZ R16, R16, R11 ;  /* 0x0000000b10107220 */ /* 0x000fca0000410000 */
[----:B------:R-:W-:-:S05]  /*3050*/  F2FP.F16.F32.PACK_AB R16, RZ, R16 ;  /* 0x00000010ff10723e */ /* 0x000fca00000000ff */
[----:B------:R-:W-:Y:S01]  /*3060*/  HADD2.F32 R22, -RZ, R16.H0_H0 ;  /* 0x20000010ff167230 */ /* 0x000fe20000004100 */
[----:B------:R-:W-:-:S04]  /*3070*/  SEL R16, R13, 0x7610, P0 ;  /* 0x000076100d107807 */ /* 0x000fc80000000000 */
[----:B--2---:R-:W-:-:S07]  /*3080*/  F2FP.F16.F32.PACK_AB R13, RZ, R22 ;  /* 0x00000016ff0d723e */ /* 0x004fce00000000ff */
.L_x_1009:
[----:B-----5:R-:W-:-:S05]  /*3090*/  HADD2 R22, R23, R13.H0_H0 ;  /* 0x2000000d17167230 */ /* 0x020fca0000000000 */
[----:B------:R-:W-:-:S06]  /*30a0*/  PRMT R22, R23, R16, R22 ;  /* 0x0000001017167216 */ /* 0x000fcc0000000016 */
[----:B------:R-:W2:Y:S02]  /*30b0*/  ATOM.E.CAS.STRONG.GPU PT, R22, [R14], R23, R22 ;  /* 0x000000170e16738b */ /* 0x000ea400001ee116 */
[----:B--2---:R-:W-:Y:S02]  /*30c0*/  ISETP.NE.U32.AND P0, PT, R22, R23, PT ;  /* 0x000000171600720c */ /* 0x004fe40003f05070 */
[----:B------:R-:W-:-:S11]  /*30d0*/  MOV R23, R22 ;  /* 0x0000001600177202 */ /* 0x000fd60000000f00 */
[----:B------:R-:W-:Y:S05]  /*30e0*/  @P0 BRA `(.L_x_1009) ;  /* 0xfffffffc00e80947 */ /* 0x000fea000383ffff */
[----:B------:R-:W-:Y:S05]  /*30f0*/  BSYNC B3 ;  /* 0x0000000000037941 */ /* 0x000fea0003800000 */
.L_x_1008:
[----:B------:R-:W-:Y:S01]  /*3100*/  VIADD R7, R7, 0x4 ;  /* 0x0000000407077836 */ /* 0x000fe20000000000 */
[----:B------:R-:W-:Y:S01]  /*3110*/  IADD3 R12, R12, 0x8, RZ ;  /* 0x000000080c0c7810 */ /* 0x000fe20007ffe0ff */
[----:B------:R-:W-:Y:S02]  /*3120*/  VIADD R10, R10, 0x4 ;  /* 0x000000040a0a7836 */ /* 0x000fe40000000000 */
[----:B------:R-:W-:-:S05]  /*3130*/  IMAD.IADD R13, R4, 0x1, R7 ;  /* 0x00000001040d7824 */ /* 0x000fca00078e0207 */
[----:B------:R-:W-:-:S13]  /*3140*/  ISETP.NE.AND P0, PT, R13, RZ, PT ;  /* 0x000000ff0d00720c */ /* 0x000fda0003f05270 */
[----:B------:R-:W-:Y:S05]  /*3150*/  @P0 BRA `(.L_x_1010) ;  /* 0xfffffff400bc0947 */ /* 0x000fea000383ffff */
.L_x_1001:
[----:B------:R-:W-:Y:S05]  /*3160*/  BSYNC B0 ;  /* 0x0000000000007941 */ /* 0x000fea0003800000 */
.L_x_1000:
[----:B------:R-:W-:-:S13]  /*3170*/  ISETP.NE.AND P0, PT, R2, RZ, PT ;  /* 0x000000ff0200720c */ /* 0x000fda0003f05270 */
[----:B------:R-:W-:Y:S05]  /*3180*/  @!P0 BRA `(.L_x_999) ;  /* 0x0000000400c48947 */ /* 0x000fea0003800000 */
[----:B------:R-:W0:Y:S01]  /*3190*/  LDC.64 R10, c[0x0][0x258] ;  /* 0x00009600ff0a7b82 */ /* 0x000e220000000a00 */
[----:B------:R-:W-:Y:S01]  /*31a0*/  IMAD.IADD R22, R27, 0x1, R7 ;  /* 0x000000011b167824 */ /* 0x000fe200078e0207 */
[----:B------:R-:W-:Y:S01]  /*31b0*/  MOV R14, R18 ;  /* 0x00000012000e7202 */ /* 0x000fe20000000f00 */
[----:B------:R-:W-:Y:S03]  /*31c0*/  BSSY B0, `(.L_x_1011) ;  /* 0x0000026000007945 */ /* 0x000fe60003800000 */
[----:B------:R-:W-:Y:S02]  /*31d0*/  VIMNMX.RELU R17, R22, R3, PT ;  /* 0x0000000316117248 */ /* 0x000fe40003fe1100 */
[----:B------:R-:W1:Y:S02]  /*31e0*/  LDC.64 R12, c[0x0][0x218] ;  /* 0x00008600ff0c7b82 */ /* 0x000e640000000a00 */
[----:B------:R-:W-:-:S05]  /*31f0*/  SHF.R.S32.HI R15, RZ, 0x1f, R17 ;  /* 0x0000001fff0f7819 */ /* 0x000fca0000011411 */
[-C--:B0-----:R-:W-:Y:S02]  /*3200*/  IMAD R16, R15, R10.reuse, RZ ;  /* 0x0000000a0f107224 */ /* 0x081fe400078e02ff */
[----:B------:R-:W-:Y:S02]  /*3210*/  IMAD.MOV.U32 R15, RZ, RZ, R9 ;  /* 0x000000ffff0f7224 */ /* 0x000fe400078e0009 */
[C---:B------:R-:W-:Y:S02]  /*3220*/  IMAD R25, R17.reuse, R11, R16 ;  /* 0x0000000b11197224 */ /* 0x040fe400078e0210 */
[----:B------:R-:W-:-:S04]  /*3230*/  IMAD.WIDE.U32 R14, R17, R10, R14 ;  /* 0x0000000a110e7225 */ /* 0x000fc800078e000e */
[----:B------:R-:W-:Y:S01]  /*3240*/  IMAD.IADD R17, R0, 0x1, R7 ;  /* 0x0000000100117824 */ /* 0x000fe200078e0207 */
[----:B------:R-:W-:Y:S02]  /*3250*/  IADD3 R7, R15, R25, RZ ;  /* 0x000000190f077210 */ /* 0x000fe40007ffe0ff */
[----:B-1----:R-:W-:Y:S01]  /*3260*/  LEA R23, P0, R14, R12, 0x1 ;  /* 0x0000000c0e177211 */ /* 0x002fe200078008ff */
[----:B------:R-:W-:-:S03]  /*3270*/  IMAD R26, R17, 0x2, R26 ;  /* 0x00000002111a7824 */ /* 0x000fc600078e021a */
[----:B------:R-:W-:Y:S02]  /*3280*/  LEA.HI.X R17, R14, R13, R7, 0x1, P0 ;  /* 0x0000000d0e117211 */ /* 0x000fe400000f0c07 */
[----:B------:R-:W0:Y:S01]  /*3290*/  LDS.U16 R14, [R8] ;  /* 0x00000000080e7984 */ /* 0x000e220000000400 */
[----:B------:R-:W-:Y:S02]  /*32a0*/  LOP3.LUT R16, R23, 0xfffffffd, RZ, 0xc0, !PT ;  /* 0xfffffffd17107812 */ /* 0x000fe400078ec0ff */
[----:B------:R-:W-:Y:S01]  /*32b0*/  ISETP.NE.AND P0, PT, R2, 0x1, PT ;  /* 0x000000010200780c */ /* 0x000fe20003f05270 */
[----:B------:R-:W1:Y:S04]  /*32c0*/  LDS.U16 R7, [R26] ;  /* 0x000000001a077984 */ /* 0x000e680000000400 */
[----:B------:R2:W5:Y:S01]  /*32d0*/  LD.E R24, desc[UR6][R16.64] ;  /* 0x0000000610187980 */ /* 0x000562000c101900 */
[----:B0-----:R-:W-:-:S02]  /*32e0*/  HADD2.F32 R14, -RZ, R14.H0_H0 ;  /* 0x2000000eff0e7230 */ /* 0x001fc40000004100 */
[----:B-1----:R-:W-:-:S05]  /*32f0*/  HADD2.F32 R7, -RZ, R7.H0_H0 ;  /* 0x20000007ff077230 */ /* 0x002fca0000004100 */
[----:B------:R-:W-:Y:S01]  /*3300*/  FMUL.FTZ R7, R7, R14 ;  /* 0x0000000e07077220 */ /* 0x000fe20000410000 */
[----:B-----5:R-:W-:-:S04]  /*3310*/  HADD2.F32 R14, -RZ, R5.H0_H0 ;  /* 0x20000005ff0e7230 */ /* 0x020fc80000004100 */
[----:B------:R-:W-:-:S05]  /*3320*/  F2FP.F16.F32.PACK_AB R7, RZ, R7 ;  /* 0x00000007ff07723e */ /* 0x000fca00000000ff */
[----:B------:R-:W-:-:S05]  /*3330*/  HADD2.F32 R7, -RZ, R7.H0_H0 ;  /* 0x20000007ff077230 */ /* 0x000fca0000004100 */
[----:B------:R-:W-:Y:S01]  /*3340*/  FMUL.FTZ R7, R7, R14 ;  /* 0x0000000e07077220 */ /* 0x000fe20000410000 */
[----:B------:R-:W-:-:S04]  /*3350*/  LOP3.LUT R14, R23, 0x2, RZ, 0xc0, !PT ;  /* 0x00000002170e7812 */ /* 0x000fc800078ec0ff */
[----:B------:R-:W-:Y:S02]  /*3360*/  F2FP.F16.F32.PACK_AB R7, RZ, R7 ;  /* 0x00000007ff07723e */ /* 0x000fe400000000ff */
[----:B------:R-:W-:-:S03]  /*3370*/  ISETP.EQ.U32.AND P1, PT, R14, RZ, PT ;  /* 0x000000ff0e00720c */ /* 0x000fc60003f22070 */
[----:B------:R-:W-:Y:S02]  /*3380*/  HADD2.F32 R15, -RZ, R7.H0_H0 ;  /* 0x20000007ff0f7230 */ /* 0x000fe40000004100 */
[----:B------:R-:W-:-:S03]  /*3390*/  IMAD.MOV.U32 R7, RZ, RZ, 0x3254 ;  /* 0x00003254ff077424 */ /* 0x000fc600078e00ff */
[----:B------:R-:W-:Y:S02]  /*33a0*/  F2FP.F16.F32.PACK_AB R15, RZ, R15 ;  /* 0x0000000fff0f723e */ /* 0x000fe400000000ff */
[----:B--2---:R-:W-:-:S07]  /*33b0*/  SEL R14, R7, 0x7610, P1 ;  /* 0x00007610070e7807 */ /* 0x004fce0000800000 */
.L_x_1012:
[----:B------:R-:W-:-:S05]  /*33c0*/  HADD2 R25, R24, R15.H0_H0 ;  /* 0x2000000f18197230 */ /* 0x000fca0000000000 */
[----:B------:R-:W-:-:S06]  /*33d0*/  PRMT R25, R24, R14, R25 ;  /* 0x0000000e18197216 */ /* 0x000fcc0000000019 */
[----:B------:R-:W2:Y:S02]  /*33e0*/  ATOM.E.CAS.STRONG.GPU PT, R25, [R16], R24, R25 ;  /* 0x000000181019738b */ /* 0x000ea400001ee119 */
[----:B--2---:R-:W-:Y:S02]  /*33f0*/  ISETP.NE.U32.AND P1, PT, R25, R24, PT ;  /* 0x000000181900720c */ /* 0x004fe40003f25070 */
[----:B------:R-:W-:-:S11]  /*3400*/  MOV R24, R25 ;  /* 0x0000001900187202 */ /* 0x000fd60000000f00 */
[----:B------:R-:W-:Y:S05]  /*3410*/  @P1 BRA `(.L_x_1012) ;  /* 0xfffffffc00e81947 */ /* 0x000fea000383ffff */
[----:B------:R-:W-:Y:S05]  /*3420*/  BSYNC B0 ;  /* 0x0000000000007941 */ /* 0x000fea0003800000 */
.L_x_1011:
[----:B------:R-:W-:Y:S05]  /*3430*/  @!P0 BRA `(.L_x_999) ;  /* 0x0000000400188947 */ /* 0x000fea0003800000 */
        /* <DEDUP_REMOVED lines=18> */
[----:B------:R-:W-:-:S05]  /*3560*/  FMUL.FTZ R16, R17, R16 ;  /* 0x0000001011107220 */ /* 0x000fca0000410000 */
[----:B------:R-:W-:Y:S01]  /*3570*/  F2FP.F16.F32.PACK_AB R17, RZ, R16 ;  /* 0x00000010ff11723e */ /* 0x000fe200000000ff */
[----:B------:R-:W-:-:S04]  /*3580*/  HADD2.F32 R16, -RZ, R5.H0_H0 ;  /* 0x20000005ff107230 */ /* 0x000fc80000004100 */
        /* <DEDUP_REMOVED lines=8> */
.L_x_1014:
[----:B-----5:R-:W-:-:S05]  /*3610*/  HADD2 R25, R24, R17.H0_H0 ;  /* 0x2000001118197230 */ /* 0x020fca0000000000 */
[----:B------:R-:W-:-:S06]  /*3620*/  PRMT R25, R24, R16, R25 ;  /* 0x0000001018197216 */ /* 0x000fcc0000000019 */
[----:B------:R-:W2:Y:S02]  /*3630*/  ATOM.E.CAS.STRONG.GPU PT, R25, [R14], R24, R25 ;  /* 0x000000180e19738b */ /* 0x000ea400001ee119 */
[----:B--2---:R-:W-:Y:S01]  /*3640*/  ISETP.NE.U32.AND P1, PT, R25, R24, PT ;  /* 0x000000181900720c */ /* 0x004fe20003f25070 */
[----:B------:R-:W-:-:S12]  /*3650*/  IMAD.MOV.U32 R24, RZ, RZ, R25 ;  /* 0x000000ffff187224 */ /* 0x000fd800078e0019 */
[----:B------:R-:W-:Y:S05]  /*3660*/  @P1 BRA `(.L_x_1014) ;  /* 0xfffffffc00e81947 */ /* 0x000fea000383ffff */
[----:B------:R-:W-:Y:S05]  /*3670*/  BSYNC B0 ;  /* 0x0000000000007941 */ /* 0x000fea0003800000 */
.L_x_1013:
        /* <DEDUP_REMOVED lines=28> */
.L_x_1015:
[----:B-----5:R-:W-:-:S05]  /*3840*/  HADD2 R8, R13, R12.H0_H0 ;  /* 0x2000000c0d087230 */ /* 0x020fca0000000000 */
[----:B------:R-:W-:-:S06]  /*3850*/  PRMT R8, R13, R7, R8 ;  /* 0x000000070d087216 */ /* 0x000fcc0000000008 */
[----:B------:R-:W2:Y:S02]  /*3860*/  ATOM.E.CAS.STRONG.GPU PT, R8, [R10], R13, R8 ;  /* 0x0000000d0a08738b */ /* 0x000ea400001ee108 */
[----:B--2---:R-:W-:Y:S01]  /*3870*/  ISETP.NE.U32.AND P0, PT, R8, R13, PT ;  /* 0x0000000d0800720c */ /* 0x004fe20003f05070 */
[----:B------:R-:W-:-:S12]  /*3880*/  IMAD.MOV.U32 R13, RZ, RZ, R8 ;  /* 0x000000ffff0d7224 */ /* 0x000fd800078e0008 */
[----:B------:R-:W-:Y:S05]  /*3890*/  @P0 BRA `(.L_x_1015) ;  /* 0xfffffffc00e80947 */ /* 0x000fea000383ffff */
.L_x_999:
[----:B------:R-:W-:Y:S05]  /*38a0*/  BSYNC B1 ;  /* 0x0000000000017941 */ /* 0x000fea0003800000 */
.L_x_998:
[----:B------:R-:W-:-:S04]  /*38b0*/  IADD3 R6, R6, 0x1, RZ ;  /* 0x0000000106067810 */ /* 0x000fc80007ffe0ff */
[----:B------:R-:W-:-:S13]  /*38c0*/  ISETP.GE.AND P0, PT, R6, R29, PT ;  /* 0x0000001d0600720c */ /* 0x000fda0003f06270 */
[----:B------:R-:W-:Y:S05]  /*38d0*/  @!P0 BRA `(.L_x_1016) ;  /* 0xffffffec00708947 */ /* 0x000fea000383ffff */
.L_x_997:
[----:B------:R-:W-:Y:S05]  /*38e0*/  BSYNC B2 ;  /* 0x0000000000027941 */ /* 0x000fea0003800000 */
.L_x_996:
[----:B-----5:R-:W0:Y:S02]  /*38f0*/  LDC R5, c[0x0][0x14] ;  /* 0x00000500ff057b82 */ /* 0x020e240000000800 */
[----:B0-----:R-:W-:-:S05]  /*3900*/  IMAD.IADD R34, R5, 0x1, R34 ;  /* 0x0000000105227824 */ /* 0x001fca00078e0222 */
[----:B------:R-:W-:-:S13]  /*3910*/  ISETP.GE.AND P0, PT, R34, UR4, PT ;  /* 0x0000000422007c0c */ /* 0x000fda000bf06270 */
[----:B------:R-:W-:Y:S05]  /*3920*/  @!P0 BRA `(.L_x_1017) ;  /* 0xffffffe800688947 */ /* 0x000fea000383ffff */
[----:B------:R-:W-:Y:S05]  /*3930*/  EXIT ;  /* 0x000000000000794d */ /* 0x000fea0003800000 */
.L_x_947:
        /* <DEDUP_REMOVED lines=23> */
[----:B------:R-:W-:Y:S01]  /*3ab0*/  IMAD.MOV.U32 R14, RZ, RZ, R4 ;  /* 0x000000ffff0e7224 */ /* 0x000fe200078e0004 */
[----:B------:R-:W-:Y:S01]  /*3ac0*/  IADD3 R15, R5, R15, RZ ;  /* 0x0000000f050f7210 */ /* 0x000fe20007ffe0ff */
[----:B0-----:R-:W0:Y:S02]  /*3ad0*/  MUFU.RCP R2, R2 ;  /* 0x0000000200027308 */ /* 0x001e240000001000 */
[----:B0-----:R-:W-:-:S02]  /*3ae0*/  VIADD R13, R2, 0xffffffe ;  /* 0x0ffffffe020d7836 */ /* 0x001fc40000000000 */
[----:B------:R-:W-:Y:S01]  /*3af0*/  IMAD.WIDE.U32 R2, R12, UR10, RZ ;  /* 0x0000000a0c027c25 */ /* 0x000fe2000f8e00ff */
[----:B------:R-:W-:Y:S01]  /*3b00*/  SHF.R.S32.HI R12, RZ, 0x1f, R11 ;  /* 0x0000001fff0c7819 */ /* 0x000fe2000001140b */
[----:B------:R-:W-:Y:S02]  /*3b10*/  ULDC.64 UR10, c[0x0][0x258] ;  /* 0x00009600000a7ab9 */ /* 0x000fe40000000a00 */
[----:B------:R-:W0:Y:S01]  /*3b20*/  F2I.FTZ.U32.TRUNC.NTZ R13, R13 ;  /* 0x0000000d000d7305 */ /* 0x000e22000021f000 */
[----:B------:R-:W-:Y:S01]  /*3b30*/  IMAD.IADD R5, R3, 0x1, R7 ;  /* 0x0000000103057824 */ /* 0x000fe200078e0207 */
[----:B------:R-:W-:Y:S01]  /*3b40*/  MOV R4, R2 ;  /* 0x0000000200047202 */ /* 0x000fe20000000f00 */
[----:B------:R-:W2:Y:S01]  /*3b50*/  LDC R7, c[0x0][0x14] ;  /* 0x00000500ff077b82 */ /* 0x000ea20000000800 */
[C---:B------:R-:W-:Y:S02]  /*3b60*/  IMAD R2, R12.reuse, UR8, RZ ;  /* 0x000000080c027c24 */ /* 0x040fe4000f8e02ff */
[----:B------:R-:W-:-:S02]  /*3b70*/  IMAD R12, R12, UR10, RZ ;  /* 0x0000000a0c0c7c24 */ /* 0x000fc4000f8e02ff */
[C---:B------:R-:W-:Y:S02]  /*3b80*/  IMAD R19, R11.reuse, UR9, R2 ;  /* 0x000000090b137c24 */ /* 0x040fe4000f8e0202 */
[C---:B------:R-:W-:Y:S02]  /*3b90*/  IMAD R17, R11.reuse, UR11, R12 ;  /* 0x0000000b0b117c24 */ /* 0x040fe4000f8e020c */
[----:B------:R-:W-:Y:S02]  /*3ba0*/  IMAD.MOV.U32 R12, RZ, RZ, RZ ;  /* 0x000000ffff0c7224 */ /* 0x000fe400078e00ff */
[----:B------:R-:W-:Y:S01]  /*3bb0*/  IMAD.WIDE.U32 R2, R11, UR8, R14 ;  /* 0x000000080b027c25 */ /* 0x000fe2000f8e000e */
[----:B------:R-:W-:Y:S01]  /*3bc0*/  MOV R15, UR5 ;  /* 0x00000005000f7c02 */ /* 0x000fe20008000f00 */
[----:B------:R-:W-:Y:S01]  /*3bd0*/  ULDC.64 UR4, c[0x0][0x288] ;  /* 0x0000a20000047ab9 */ /* 0x000fe20000000a00 */
[----:B------:R-:W-:Y:S01]  /*3be0*/  ULDC.64 UR8, c[0x0][0x290] ;  /* 0x0000a40000087ab9 */ /* 0x000fe20000000a00 */
[----:B0-----:R-:W-:-:S02]  /*3bf0*/  IMAD.MOV R9, RZ, RZ, -R13 ;  /* 0x000000ffff097224 */ /* 0x001fc400078e0a0d */
[----:B------:R-:W-:Y:S01]  /*3c00*/  IMAD.WIDE.U32 R4, R11, UR10, R4 ;  /* 0x0000000a0b047c25 */ /* 0x000fe2000f8e0004 */
[----:B------:R-:W-:-:S03]  /*3c10*/  ULDC.64 UR10, c[0x0][0x260] ;  /* 0x00009800000a7ab9 */ /* 0x000fc60000000a00 */
[----:B------:R-:W-:Y:S02]  /*3c20*/  IMAD R9, R9, R6, RZ ;  /* 0x0000000609097224 */ /* 0x000fe400078e02ff */
[----:B------:R-:W-:Y:S02]  /*3c30*/  IMAD.IADD R11, R5, 0x1, R17 ;  /* 0x00000001050b7824 */ /* 0x000fe400078e0211 */
[----:B------:R-:W-:-:S04]  /*3c40*/  IMAD.HI.U32 R9, R13, R9, R12 ;  /* 0x000000090d097227 */ /* 0x000fc800078e000c */
[----:B-1----:R-:W-:-:S07]  /*3c50*/  IMAD.IADD R13, R3, 0x1, R19 ;  /* 0x00000001030d7824 */ /* 0x002fce00078e0213 */
.L_x_1018:
        /* <DEDUP_REMOVED lines=8> */
[----:B------:R-:W-:Y:S01]  /*3ce0*/  @!P2 IMAD.IADD R17, R17, 0x1, -R16 ;  /* 0x000000011111a824 */ /* 0x000fe200078e0a10 */
[----:B------:R-:W-:Y:S01]  /*3cf0*/  MOV R16, R2 ;  /* 0x0000000200107202 */ /* 0x000fe20000000f00 */
[----:B------:R-:W-:-:S03]  /*3d00*/  @!P2 VIADD R12, R12, 0x1 ;  /* 0x000000010c0ca836 */ /* 0x000fc60000000000 */
[----:B------:R-:W-:Y:S01]  /*3d10*/  ISETP.GE.U32.AND P1, PT, R17, R6, PT ;  /* 0x000000061100720c */ /* 0x000fe20003f26070 */
[----:B------:R-:W-:-:S12]  /*3d20*/  IMAD.MOV.U32 R17, RZ, RZ, R13 ;  /* 0x000000ffff117224 */ /* 0x000fd800078e000d */
[----:B------:R-:W-:-:S05]  /*3d30*/  @P1 IADD3 R12, R12, 0x1, RZ ;  /* 0x000000010c0c1810 */ /* 0x000fca0007ffe0ff */
[----:B------:R-:W-:-:S05]  /*3d40*/  @!P3 IMAD.MOV R12, RZ, RZ, -R12 ;  /* 0x000000ffff0cb224 */ /* 0x000fca00078e0a0c */
        /* <DEDUP_REMOVED lines=15> */
[----:B------:R-:W3:Y:S01]  /*3e40*/  LDG.E.U16 R21, desc[UR6][R20.64] ;  /* 0x0000000614157981 */ /* 0x000ee2000c1e1500 */
[----:B------:R-:W-:Y:S02]  /*3e50*/  IMAD R19, R19, UR12, RZ ;  /* 0x0000000c13137c24 */ /* 0x000fe4000f8e02ff */
[----:B------:R-:W-:Y:S02]  /*3e60*/  IMAD.MOV.U32 R16, RZ, RZ, R4 ;  /* 0x000000ffff107224 */ /* 0x000fe400078e0004 */
[----:B------:R-:W-:Y:S02]  /*3e70*/  IMAD.MOV.U32 R17, RZ, RZ, R11 ;  /* 0x000000ffff117224 */ /* 0x000fe400078e000b */
[C---:B------:R-:W-:Y:S02]  /*3e80*/  IMAD R19, R14.reuse, UR13, R19 ;  /* 0x0000000d0e137c24 */ /* 0x040fe4000f8e0213 */
[----:B------:R-:W-:-:S04]  /*3e90*/  IMAD.WIDE.U32 R16, R14, UR12, R16 ;  /* 0x0000000c0e107c25 */ /* 0x000fc8000f8e0010 */
[----:B--2---:R-:W-:Y:S01]  /*3ea0*/  IMAD.IADD R15, R7, 0x1, R15 ;  /* 0x00000001070f7824 */ /* 0x004fe200078e020f */
        /* <DEDUP_REMOVED lines=8> */
[----:B---3--:R0:W-:Y:S10]  /*3f30*/  STG.E.U16 desc[UR6][R18.64], R21 ;  /* 0x0000001512007986 */ /* 0x0081f4000c101506 */
[----:B------:R-:W-:Y:S05]  /*3f40*/  @!P1 BRA `(.L_x_1018) ;  /* 0xfffffffc00449947 */ /* 0x000fea000383ffff */
[----:B------:R-:W-:Y:S05]  /*3f50*/  EXIT ;  /* 0x000000000000794d */ /* 0x000fea0003800000 */
        .weak           $__internal_11_$__cuda_sm20_dblrcp_rn_slowpath_v3
        .type           $__internal_11_$__cuda_sm20_dblrcp_rn_slowpath_v3,@function
        .size           $__internal_11_$__cuda_sm20_dblrcp_rn_slowpath_v3,(.L_x_1786 - $__internal_11_$__cuda_sm20_dblrcp_rn_slowpath_v3)
$__internal_11_$__cuda_sm20_dblrcp_rn_slowpath_v3:
[----:B------:R-:W-:Y:S01]  /*3f60*/  MOV R4, R2 ;  /* 0x0000000200047202 */ /* 0x000fe20000000f00 */
[----:B------:R-:W-:Y:S01]  /*3f70*/  IMAD.MOV.U32 R5, RZ, RZ, R3 ;  /* 0x000000ffff057224 */ /* 0x000fe200078e0003 */
        /* <DEDUP_REMOVED lines=24> */
.L_x_1022:
        /* <DEDUP_REMOVED lines=10> */
.L_x_1020:
[----:B------:R-:W-:Y:S01]  /*41a0*/  LOP3.LUT R3, R5, 0x80000, RZ, 0xfc, !PT ;  /* 0x0008000005037812 */ /* 0x000fe200078efcff */
[----:B------:R-:W-:-:S07]  /*41b0*/  IMAD.MOV.U32 R2, RZ, RZ, R4 ;  /* 0x000000ffff027224 */ /* 0x000fce00078e0004 */
.L_x_1021:
[----:B------:R-:W-:Y:S05]  /*41c0*/  BSYNC B1 ;  /* 0x0000000000017941 */ /* 0x000fea0003800000 */
.L_x_1019:
[----:B------:R-:W-:Y:S01]  /*41d0*/  MOV R7, R3 ;  /* 0x0000000300077202 */ /* 0x000fe20000000f00 */
[----:B------:R-:W-:Y:S01]  /*41e0*/  HFMA2.MMA R3, -RZ, RZ, 0, 0 ;  /* 0x00000000ff037435 */ /* 0x000fe200000001ff */
[----:B------:R-:W-:Y:S02]  /*41f0*/  IMAD.MOV.U32 R6, RZ, RZ, R2 ;  /* 0x000000ffff067224 */ /* 0x000fe400078e0002 */
[----:B------:R-:W-:-:S04]  /*4200*/  IMAD.MOV.U32 R2, RZ, RZ, R18 ;  /* 0x000000ffff027224 */ /* 0x000fc800078e0012 */
[----:B------:R-:W-:Y:S05]  /*4210*/  RET.REL.NODEC R2 `(_ZN2at6native54_GLOBAL__N__aa9a477a_21_UpSampleBilinear2d_cu_607db5e336upsample_gen2d_aa_backward_out_frameIN3c104HalfEfNS0_18upsample_antialias21BilinearFilterFunctorEEEvT0_S7_NS_27GenericPackedTensorAccessorIT_Lm4ENS_16DefaultPtrTraitsElEENS8_IKS9_Lm4ESA_lEERKT1_) ;  /* 0xffffffbc02787950 */ /* 0x000fea0003c3ffff */
.L_x_1023:
        /* <DEDUP_REMOVED lines=14> */
.L_x_1786:


//--------------------- .text._ZN2at6native54_GLOBAL__N__aa9a477a_21_UpSampleBilinear2d_cu_607db5e336upsample_gen2d_aa_backward_out_frameIffNS0_18upsample_antialias21BilinearFilterFunctorEEEvT0_S5_NS_27GenericPackedTensorAccessorIT_Lm4ENS_16DefaultPtrTraitsElEENS6_IKS7_Lm4ES8_lEERKT1_ --------------------------
	.section	.text._ZN2at6native54_GLOBAL__N__aa9a477a_21_UpSampleBilinear2d_cu_607db5e336upsample_gen2d_aa_backward_out_frameIffNS0_18upsample_antialias21BilinearFilterFunctorEEEvT0_S5_NS_27GenericPackedTensorAccessorIT_Lm4ENS_16DefaultPtrTraitsElEENS6_IKS7_Lm4ES8_lEERKT1_,"ax",@progbits
	.align	128
.text._ZN2at6native54_GLOBAL__N__aa9a477a_21_UpSampleBilinear2d_cu_607db5e336upsample_gen2d_aa_backward_out_frameIffNS0_18upsample_antialias21BilinearFilterFunctorEEEvT0_S5_NS_27GenericPackedTensorAccessorIT_Lm4ENS_16DefaultPtrTraitsElEENS6_IKS7_Lm4ES8_lEERKT1_:
        .type           _ZN2at6native54_GLOBAL__N__aa9a477a_21_UpSampleBilinear2d_cu_607db5e336upsample_gen2d_aa_backward_out_frameIffNS0_18upsample_antialias21BilinearFilterFunctorEEEvT0_S5_NS_27GenericPackedTensorAccessorIT_Lm4ENS_16DefaultPtrTraitsElEENS6_IKS7_Lm4ES8_lEERKT1_,@function
        .size           _ZN2at6native54_GLOBAL__N__aa9a477a_21_UpSampleBilinear2d_cu_607db5e336upsample_gen2d_aa_backward_out_frameIffNS0_18upsample_antialias21BilinearFilterFunctorEEEvT0_S5_NS_27GenericPackedTensorAccessorIT_Lm4ENS_16DefaultPtrTraitsElEENS6_IKS7_Lm4ES8_lEERKT1_,(.L_x_1788 - _ZN2at6native54_GLOBAL__N__aa9a477a_21_UpSampleBilinear2d_cu_607db5e336upsample_gen2d_aa_backward_out_frameIffNS0_18upsample_antialias21BilinearFilterFunctorEEEvT0_S5_NS_27GenericPackedTensorAccessorIT_Lm4ENS_16DefaultPtrTraitsElEENS6_IKS7_Lm4ES8_lEERKT1_)
        .other          _ZN2at6native54_GLOBAL__N__aa9a477a_21_UpSampleBilinear2d_cu_607db5e336upsample_gen2d_aa_backward_out_frameIffNS0_18upsample_antialias21BilinearFilterFunctorEEEvT0_S5_NS_27GenericPackedTensorAccessorIT_Lm4ENS_16DefaultPtrTraitsElEENS6_IKS7_Lm4ES8_lEERKT1_,@"STO_CUDA_ENTRY STV_DEFAULT"
_ZN2at6native54_GLOBAL__N__aa9a477a_21_UpSampleBilinear2d_cu_607db5e336upsample_gen2d_aa_backward_out_frameIffNS0_18upsample_antialias21BilinearFilterFunctorEEEvT0_S5_NS_27GenericPackedTensorAccessorIT_Lm4ENS_16DefaultPtrTraitsElEENS6_IKS7_Lm4ES8_lEERKT1_:
        /* <DEDUP_REMOVED lines=31> */
[CCC-:B------:R-:W-:Y:S02]  /*01f0*/  FFMA.FTZ R10, R0.reuse, R17.reuse, R7.reuse ;  /* 0x00000011000a7223 */ /* 0x1c0fe40000010007 */
[----:B------:R-:W-:Y:S01]  /*0200*/  FADD.FTZ R13, R9, 0.5 ;  /* 0x3f000000090d7421 */ /* 0x000fe20000010000 */
[----:B------:R-:W-:Y:S01]  /*0210*/  FFMA.FTZ R9, R0, R17, -R7 ;  /* 0x0000001100097223 */ /* 0x000fe20000010807 */
[----:B------:R-:W-:Y:S01]  /*0220*/  FADD.FTZ R11, R10, 0.5 ;  /* 0x3f0000000a0b7421 */ /* 0x000fe20000010000 */
[----:B------:R2:W3:Y:S01]  /*0230*/  F2I.FTZ.CEIL.NTZ R8, R7 ;  /* 0x0000000700087305 */ /* 0x0004e2000021b100 */
[----:B0-----:R-:W-:Y:S01]  /*0240*/  FFMA.FTZ R4, R5, R16, -R4 ;  /* 0x0000001005047223 */ /* 0x001fe20000010804 */
[----:B------:R-:W-:-:S03]  /*0250*/  FADD.FTZ R9, R9, 0.5 ;  /* 0x3f00000009097421 */ /* 0x000fc60000010000 */
[----:B------:R-:W-:Y:S01]  /*0260*/  FADD.FTZ R12, R4, 0.5 ;  /* 0x3f000000040c7421 */ /* 0x000fe20000010000 */
[----:B-1----:R-:W-:Y:S02]  /*0270*/  IMAD.SHL.U32 R4, R6, 0x2, RZ ;  /* 0x0000000206047824 */ /* 0x002fe400078e00ff */
[----:B------:R0:W1:Y:S02]  /*0280*/  F2I.FTZ.TRUNC.NTZ R28, R9 ;  /* 0x00000009001c7305 */ /* 0x000064000021f100 */
[----:B--2---:R-:W-:Y:S01]  /*0290*/  VIADD R7, R4, 0x1 ;  /* 0x0000000104077836 */ /* 0x004fe20000000000 */
[----:B---3--:R-:W-:-:S05]  /*02a0*/  SHF.L.U32 R6, R8, 0x1, RZ ;  /* 0x0000000108067819 */ /* 0x008fca00000006ff */
[----:B------:R-:W2:Y:S01]  /*02b0*/  F2I.FTZ.TRUNC.NTZ R11, R11 ;  /* 0x0000000b000b7305 */ /* 0x000ea2000021f100 */
[----:B------:R-:W-:Y:S02]  /*02c0*/  IMAD R10, R7, R15, RZ ;  /* 0x0000000f070a7224 */ /* 0x000fe400078e02ff */
[----:B0-----:R-:W-:Y:S01]  /*02d0*/  VIADD R9, R6, 0x1 ;  /* 0x0000000106097836 */ /* 0x001fe20000000000 */
[----:B-1----:R-:W-:-:S04]  /*02e0*/  VIMNMX R28, RZ, R28, !PT ;  /* 0x0000001cff1c7248 */ /* 0x002fc80007fe0100 */
[----:B------:R-:W0:Y:S01]  /*02f0*/  F2I.FTZ.TRUNC.NTZ R13, R13 ;  /* 0x0000000d000d7305 */ /* 0x000e22000021f100 */
[----:B--2---:R-:W-:-:S07]  /*0300*/  VIMNMX R7, R11, R18, PT ;  /* 0x000000120b077248 */ /* 0x004fce0003fe0100 */
[----:B------:R-:W1:Y:S01]  /*0310*/  F2I.FTZ.TRUNC.NTZ R12, R12 ;  /* 0x0000000c000c7305 */ /* 0x000e62000021f100 */
[----:B0-----:R-:W-:Y:S01]  /*0320*/  VIMNMX R8, R13, R20, PT ;  /* 0x000000140d087248 */ /* 0x001fe20003fe0100 */
[----:B------:R-:W-:Y:S02]  /*0330*/  IMAD R13, R9, UR4, R10 ;  /* 0x00000004090d7c24 */ /* 0x000fe4000f8e020a */
[----:B------:R-:W-:Y:S01]  /*0340*/  IMAD.IADD R10, R7, 0x1, -R28 ;  /* 0x00000001070a7824 */ /* 0x000fe200078e0a1c */
[----:B-1----:R-:W-:Y:S01]  /*0350*/  VIMNMX R29, RZ, R12, !PT ;  /* 0x0000000cff1d7248 */ /* 0x002fe20007fe0100 */
[----:B------:R-:W-:-:S03]  /*0360*/  IMAD R12, R9, R2, RZ ;  /* 0x00000002090c7224 */ /* 0x000fc600078e02ff */
        /* <DEDUP_REMOVED lines=23> */
[----:B------:R-:W-:Y:S05]  /*04e0*/  CALL.REL.NOINC `($__internal_12_$__cuda_sm20_dblrcp_rn_slowpath_v3) ;  /* 0x0000002c00987944 */ /* 0x000fea0003c00000 */
[----:B------:R-:W-:Y:S01]  /*04f0*/  MOV R18, R20 ;  /* 0x0000001400127202 */ /* 0x000fe20000000f00 */
[----:B------:R-:W-:-:S07]  /*0500*/  IMAD.MOV.U32 R19, RZ, RZ, R21 ;  /* 0x000000ffff137224 */ /* 0x000fce00078e0015 */
.L_x_1028:
[----:B------:R-:W-:Y:S01]  /*0510*/  UMOV UR4, 0xf0000000 ;  /* 0xf000000000047882 */ /* 0x000fe20000000000 */
[----:B------:R-:W-:Y:S01]  /*0520*/  UMOV UR5, 0x380fffff ;  /* 0x380fffff00057882 */ /* 0x000fe20000000000 */
[----:B------:R-:W0:Y:S01]  /*0530*/  F2F.F32.F64 R15, R18 ;  /* 0x00000012000f7310 */ /* 0x000e220000301000 */
[----:B------:R-:W-:-:S14]  /*0540*/  DSETP.GEU.AND P0, PT, |R18|, UR4, PT ;  /* 0x0000000412007e2a */ /* 0x000fdc000bf0e200 */
[----:B0-----:R-:W-:-:S07]  /*0550*/  @!P0 FMUL R15, R15, 1.175494350822287508e-38 ;  /* 0x008000000f0f8820 */ /* 0x001fce0000400000 */
.L_x_1027:
[----:B------:R-:W-:Y:S01]  /*0560*/  ISETP.GE.AND P0, PT, R10, 0x1, PT ;  /* 0x000000010a00780c */ /* 0x000fe20003f06270 */
[----:B------:R-:W-:Y:S01]  /*0570*/  BSSY B1, `(.L_x_1029) ;  /* 0x000005d000017945 */ /* 0x000fe20003800000 */
[----:B------:R-:W-:-:S11]  /*0580*/  IMAD.MOV.U32 R16, RZ, RZ, RZ ;  /* 0x000000ffff107224 */ /* 0x000fd600078e00ff */
[----:B------:R-:W-:Y:S05]  /*0590*/  @!P0 BRA `(.L_x_1030) ;  /* 0x0000000400688947 */ /* 0x000fea0003800000 */
[----:B------:R-:W-:Y:S01]  /*05a0*/  LOP3.LUT R17, RZ, R7, RZ, 0x33, !PT ;  /* 0x00000007ff117212 */ /* 0x000fe200078e33ff */
[----:B------:R-:W-:Y:S01]  /*05b0*/  BSSY B2, `(.L_x_1031) ;  /* 0x0000043000027945 */ /* 0x000fe20003800000 */
[----:B------:R-:W-:Y:S01]  /*05c0*/  MOV R16, RZ ;  /* 0x000000ff00107202 */ /* 0x000fe20000000f00 */
[----:B------:R-:W-:Y:S01]  /*05d0*/  IMAD.MOV.U32 R19, RZ, RZ, RZ ;  /* 0x000000ffff137224 */ /* 0x000fe200078e00ff */
[----:B------:R-:W-:Y:S02]  /*05e0*/  IADD3 R0, -R17, -0x2, -R28 ;  /* 0xfffffffe11007810 */ /* 0x000fe40007ffe91c */
[----:B------:R-:W-:Y:S02]  /*05f0*/  LOP3.LUT R17, R10, 0x3, RZ, 0xc0, !PT ;  /* 0x000000030a117812 */ /* 0x000fe400078ec0ff */
[----:B------:R-:W-:Y:S02]  /*0600*/  ISETP.GE.U32.AND P2, PT, R0, 0x3, PT ;  /* 0x000000030000780c */ /* 0x000fe40003f46070 */
[----:B------:R-:W-:-:S11]  /*0610*/  ISETP.NE.AND P1, PT, R17, RZ, PT ;  /* 0x000000ff1100720c */ /* 0x000fd60003f25270 */
[----:B------:R-:W-:Y:S05]  /*0620*/  @!P2 BRA `(.L_x_1032) ;  /* 0x0000000000eca947 */ /* 0x000fea0003800000 */
[----:B------:R-:W0:Y:S01]  /*0630*/  S2R R19, SR_CgaCtaId ;  /* 0x0000000000137919 */ /* 0x000e220000008800 */
[----:B------:R-:W-:Y:S01]  /*0640*/  MOV R18, 0x400 ;  /* 0x0000040000127802 */ /* 0x000fe20000000f00 */
[----:B------:R-:W-:Y:S01]  /*0650*/  HFMA2.MMA R16, -RZ, RZ, 0, 0 ;  /* 0x00000000ff107435 */ /* 0x000fe200000001ff */
[----:B------:R-:W-:Y:S02]  /*0660*/  IMAD.IADD R0, R10, 0x1, -R17 ;  /* 0x000000010a007824 */ /* 0x000fe400078e0a11 */
[----:B0-----:R-:W-:Y:S01]  /*0670*/  LEA R18, R19, R18, 0x18 ;  /* 0x0000001213127211 */ /* 0x001fe200078ec0ff */
[----:B------:R-:W-:-:S07]  /*0680*/  IMAD.MOV.U32 R19, RZ, RZ, RZ ;  /* 0x000000ffff137224 */ /* 0x000fce00078e00ff */
.L_x_1033:
[C---:B0-----:R-:W-:Y:S01]  /*0690*/  VIADD R25, R19.reuse, 0x3 ;  /* 0x0000000313197836 */ /* 0x041fe20000000000 */
[C---:B------:R-:W-:Y:S01]  /*06a0*/  IADD3 R23, R19.reuse, 0x2, RZ ;  /* 0x0000000213177810 */ /* 0x040fe20007ffe0ff */
[----:B------:R-:W-:Y:S01]  /*06b0*/  VIADD R21, R19, 0x1 ;  /* 0x0000000113157836 */ /* 0x000fe20000000000 */
[----:B------:R-:W-:Y:S01]  /*06c0*/  I2FP.F32.S32 R20, R19 ;  /* 0x0000001300147245 */ /* 0x000fe20000201400 */
[----:B------:R-:W-:Y:S01]  /*06d0*/  VIADD R0, R0, 0xfffffffc ;  /* 0xfffffffc00007836 */ /* 0x000fe20000000000 */
[----:B------:R-:W-:Y:S02]  /*06e0*/  I2FP.F32.S32 R24, R23 ;  /* 0x0000001700187245 */ /* 0x000fe40000201400 */
[----:B------:R-:W-:Y:S01]  /*06f0*/  I2FP.F32.S32 R26, R25 ;  /* 0x00000019001a7245 */ /* 0x000fe20000201400 */
[C---:B------:R-:W-:Y:S01]  /*0700*/  FADD.FTZ R20, R9.reuse, R20 ;  /* 0x0000001409147221 */ /* 0x040fe20000010000 */
[----:B------:R-:W-:Y:S01]  /*0710*/  I2FP.F32.S32 R22, R21 ;  /* 0x0000001500167245 */ /* 0x000fe20000201400 */
[----:B------:R-:W-:Y:S01]  /*0720*/  FADD.FTZ R24, R9, R24 ;  /* 0x0000001809187221 */ /* 0x000fe20000010000 */
[----:B------:R-:W-:-:S02]  /*0730*/  IMAD.IADD R21, R12, 0x1, R19 ;  /* 0x000000010c157824 */ /* 0x000fc400078e0213 */
[C---:B------:R-:W-:Y:S01]  /*0740*/  FADD.FTZ R26, R9.reuse, R26 ;  /* 0x0000001a091a7221 */ /* 0x040fe20000010000 */
[----:B------:R-:W-:Y:S01]  /*0750*/  FADD.FTZ R20, R20, 0.5 ;  /* 0x3f00000014147421 */ /* 0x000fe20000010000 */
[----:B------:R-:W-:Y:S01]  /*0760*/  FADD.FTZ R22, R9, R22 ;  /* 0x0000001609167221 */ /* 0x000fe20000010000 */
[----:B------:R-:W-:Y:S01]  /*0770*/  FADD.FTZ R24, R24, 0.5 ;  /* 0x3f00000018187421 */ /* 0x000fe20000010000 */
[----:B------:R-:W-:Y:S01]  /*0780*/  FADD.FTZ R26, R26, 0.5 ;  /* 0x3f0000001a1a7421 */ /* 0x000fe20000010000 */
[-C--:B------:R-:W-:Y:S01]  /*0790*/  FMUL.FTZ R20, R20, R15.reuse ;  /* 0x0000000f14147220 */ /* 0x080fe20000410000 */
[----:B------:R-:W-:Y:S01]  /*07a0*/  FADD.FTZ R22, R22, 0.5 ;  /* 0x3f00000016167421 */ /* 0x000fe20000010000 */
[-C--:B------:R-:W-:Y:S01]  /*07b0*/  FMUL.FTZ R24, R24, R15.reuse ;  /* 0x0000000f18187220 */ /* 0x080fe20000410000 */
[-C--:B------:R-:W-:Y:S01]  /*07c0*/  FMUL.FTZ R26, R26, R15.reuse ;  /* 0x0000000f1a1a7220 */ /* 0x080fe20000410000 */
[----:B------:R-:W-:Y:S02]  /*07d0*/  VIADD R19, R19, 0x4 ;  /* 0x0000000413137836 */ /* 0x000fe40000000000 */
[----:B------:R-:W-:Y:S01]  /*07e0*/  FMUL.FTZ R22, R22, R15 ;  /* 0x0000000f16167220 */ /* 0x000fe20000410000 */
[----:B------:R-:W-:-:S02]  /*07f0*/  FSETP.GEU.FTZ.AND P4, PT, R20, RZ, PT ;  /* 0x000000ff1400720b */ /* 0x000fc40003f9e000 */
[----:B------:R-:W-:Y:S02]  /*0800*/  FSETP.GEU.FTZ.AND P2, PT, R24, RZ, PT ;  /* 0x000000ff1800720b */ /* 0x000fe40003f5e000 */
[----:B------:R-:W-:Y:S02]  /*0810*/  FSETP.GEU.FTZ.AND P3, PT, R26, RZ, PT ;  /* 0x000000ff1a00720b */ /* 0x000fe40003f7e000 */
[----:B------:R-:W-:-:S07]  /*0820*/  FSETP.GEU.FTZ.AND P5, PT, R22, RZ, PT ;  /* 0x000000ff1600720b */ /* 0x000fce0003fbe000 */
[----:B------:R-:W-:Y:S02]  /*0830*/  @!P4 FADD.FTZ R20, -R20, -RZ ;  /* 0x800000ff1414c221 */ /* 0x000fe40000010100 */
[----:B------:R-:W-:Y:S02]  /*0840*/  @!P2 FADD.FTZ R24, -R24, -RZ ;  /* 0x800000ff1818a221 */ /* 0x000fe40000010100 */
[----:B------:R-:W-:Y:S01]  /*0850*/  @!P3 FADD.FTZ R26, -R26, -RZ ;  /* 0x800000ff1a1ab221 */ /* 0x000fe20000010100 */
[----:B------:R-:W-:Y:S01]  /*0860*/  FSETP.GEU.FTZ.AND P4, PT, R20, 1, PT ;  /* 0x3f8000001400780b */ /* 0x000fe20003f9e000 */
[----:B------:R-:W-:Y:S01]  /*0870*/  @!P5 FADD.FTZ R22, -R22, -RZ ;  /* 0x800000ff1616d221 */ /* 0x000fe20000010100 */
[----:B------:R-:W-:Y:S01]  /*0880*/  FSETP.GEU.FTZ.AND P3, PT, R24, 1, PT ;  /* 0x3f8000001800780b */ /* 0x000fe20003f7e000 */
[----:B------:R-:W-:Y:S01]  /*0890*/  FADD.FTZ R20, -R20, 1 ;  /* 0x3f80000014147421 */ /* 0x000fe20000010100 */
[----:B------:R-:W-:Y:S01]  /*08a0*/  FSETP.GEU.FTZ.AND P5, PT, R26, 1, PT ;  /* 0x3f8000001a00780b */ /* 0x000fe20003fbe000 */
[----:B------:R-:W-:Y:S01]  /*08b0*/  FADD.FTZ R23, -R22, 1 ;  /* 0x3f80000016177421 */ /* 0x000fe20000010100 */
[----:B------:R-:W-:Y:S01]  /*08c0*/  FADD.FTZ R24, -R24, 1 ;  /* 0x3f80000018187421 */ /* 0x000fe20000010100 */
[----:B------:R-:W-:Y:S01]  /*08d0*/  FADD.FTZ R26, -R26, 1 ;  /* 0x3f8000001a1a7421 */ /* 0x000fe20000010100 */
[----:B------:R-:W-:-:S02]  /*08e0*/  FSETP.GEU.FTZ.AND P2, PT, R22, 1, PT ;  /* 0x3f8000001600780b */ /* 0x000fc40003f5e000 */
[----:B------:R-:W-:Y:S02]  /*08f0*/  LEA R22, R21, R18, 0x2 ;  /* 0x0000001215167211 */ /* 0x000fe400078e10ff */
[----:B------:R-:W-:Y:S02]  /*0900*/  FSEL R21, R20, RZ, !P4 ;  /* 0x000000ff14157208 */ /* 0x000fe40006000000 */
[----:B------:R-:W-:Y:S02]  /*0910*/  FSEL R23, R23, RZ, !P2 ;  /* 0x000000ff17177208 */ /* 0x000fe40005000000 */
[----:B------:R-:W-:Y:S01]  /*0920*/  FSEL R25, R24, RZ, !P3 ;  /* 0x000000ff18197208 */ /* 0x000fe20005800000 */
[----:B------:R0:W-:Y:S01]  /*0930*/  STS [R22], R21 ;  /* 0x0000001516007388 */ /* 0x0001e20000000800 */
[----:B------:R-:W-:Y:S01]  /*0940*/  FSEL R27, R26, RZ, !P5 ;  /* 0x000000ff1a1b7208 */ /* 0x000fe20006800000 */
[----:B------:R-:W-:Y:S01]  /*0950*/  FADD.FTZ R16, R21, R16 ;  /* 0x0000001015107221 */ /* 0x000fe20000010000 */
[----:B------:R-:W-:Y:S01]  /*0960*/  ISETP.NE.AND P2, PT, R0, RZ, PT ;  /* 0x000000ff0000720c */ /* 0x000fe20003f45270 */
[----:B------:R0:W-:Y:S02]  /*0970*/  STS [R22+0x4], R23 ;  /* 0x0000041716007388 */ /* 0x0001e40000000800 */
[----:B------:R-:W-:-:S02]  /*0980*/  FADD.FTZ R16, R16, R23 ;  /* 0x0000001710107221 */ /* 0x000fc40000010000 */
[----:B------:R0:W-:Y:S02]  /*0990*/  STS [R22+0x8], R25 ;  /* 0x0000081916007388 */ /* 0x0001e40000000800 */
[----:B------:R-:W-:Y:S02]  /*09a0*/  FADD.FTZ R16, R16, R25 ;  /* 0x0000001910107221 */ /* 0x000fe40000010000 */
[----:B------:R0:W-:Y:S02]  /*09b0*/  STS [R22+0xc], R27 ;  /* 0x00000c1b16007388 */ /* 0x0001e40000000800 */
[----:B------:R-:W-:Y:S02]  /*09c0*/  FADD.FTZ R16, R16, R27 ;  /* 0x0000001b10107221 */ /* 0x000fe40000010000 */
[----:B------:R-:W-:Y:S05]  /*09d0*/  @P2 BRA `(.L_x_1033) ;  /* 0xfffffffc002c2947 */ /* 0x000fea000383ffff */
.L_x_1032:
[----:B------:R-:W-:Y:S05]  /*09e0*/  BSYNC B2 ;  /* 0x0000000000027941 */ /* 0x000fea0003800000 */
.L_x_1031:
[----:B------:R-:W-:Y:S05]  /*09f0*/  @!P1 BRA `(.L_x_1030) ;  /* 0x0000000000509947 */ /* 0x000fea0003800000 */
[----:B0-----:R-:W0:Y:S01]  /*0a00*/  S2R R21, SR_CgaCtaId ;  /* 0x0000000000157919 */ /* 0x001e220000008800 */
[----:B------:R-:W-:-:S04]  /*0a10*/  MOV R0, 0x400 ;  /* 0x0000040000007802 */ /* 0x000fc80000000f00 */
[----:B0-----:R-:W-:-:S07]  /*0a20*/  LEA R0, R21, R0, 0x18 ;  /* 0x0000000015007211 */ /* 0x001fce00078ec0ff */
.L_x_1034:
[-C--:B------:R-:W-:Y:S01]  /*0a30*/  I2FP.F32.S32 R18, R19.reuse ;  /* 0x0000001300127245 */ /* 0x080fe20000201400 */
[----:B------:R-:W-:Y:S01]  /*0a40*/  VIADD R17, R17, 0xffffffff ;  /* 0xffffffff11117836 */ /* 0x000fe20000000000 */
[----:B------:R-:W-:Y:S02]  /*0a50*/  IADD3 R21, R12, R19, RZ ;  /* 0x000000130c157210 */ /* 0x000fe40007ffe0ff */
[----:B------:R-:W-:Y:S01]  /*0a60*/  IADD3 R19, R19, 0x1, RZ ;  /* 0x0000000113137810 */ /* 0x000fe20007ffe0ff */
[----:B------:R-:W-:-:S04]  /*0a70*/  FADD.FTZ R18, R9, R18 ;  /* 0x0000001209127221 */ /* 0x000fc80000010000 */
[----:B------:R-:W-:-:S04]  /*0a80*/  FADD.FTZ R18, R18, 0.5 ;  /* 0x3f00000012127421 */ /* 0x000fc80000010000 */
[----:B------:R-:W-:-:S05]  /*0a90*/  FMUL.FTZ R18, R18, R15 ;  /* 0x0000000f12127220 */ /* 0x000fca0000410000 */
[----:B------:R-:W-:-:S13]  /*0aa0*/  FSETP.GEU.FTZ.AND P1, PT, R18, RZ, PT ;  /* 0x000000ff1200720b */ /* 0x000fda0003f3e000 */
[----:B------:R-:W-:-:S04]  /*0ab0*/  @!P1 FADD.FTZ R18, -R18, -RZ ;  /* 0x800000ff12129221 */ /* 0x000fc80000010100 */
[C---:B------:R-:W-:Y:S01]  /*0ac0*/  FADD.FTZ R20, -R18.reuse, 1 ;  /* 0x3f80000012147421 */ /* 0x040fe20000010100 */
[----:B------:R-:W-:Y:S01]  /*0ad0*/  FSETP.GEU.FTZ.AND P1, PT, R18, 1, PT ;  /* 0x3f8000001200780b */ /* 0x000fe20003f3e000 */
[----:B------:R-:W-:-:S03]  /*0ae0*/  IMAD R18, R21, 0x4, R0 ;  /* 0x0000000415127824 */ /* 0x000fc600078e0200 */
[----:B------:R-:W-:Y:S02]  /*0af0*/  FSEL R21, R20, RZ, !P1 ;  /* 0x000000ff14157208 */ /* 0x000fe40004800000 */
[----:B------:R-:W-:-:S03]  /*0b00*/  ISETP.NE.AND P1, PT, R17, RZ, PT ;  /* 0x000000ff1100720c */ /* 0x000fc60003f25270 */
[----:B------:R1:W-:Y:S01]  /*0b10*/  STS [R18], R21 ;  /* 0x0000001512007388 */ /* 0x0003e20000000800 */
[----:B------:R-:W-:-:S09]  /*0b20*/  FADD.FTZ R16, R21, R16 ;  /* 0x0000001015107221 */ /* 0x000fd20000010000 */
[----:B-1----:R-:W-:Y:S05]  /*0b30*/  @P1 BRA `(.L_x_1034) ;  /* 0xfffffffc00bc1947 */ /* 0x002fea000383ffff */
.L_x_1030:
[----:B------:R-:W-:Y:S05]  /*0b40*/  BSYNC B1 ;  /* 0x0000000000017941 */ /* 0x000fea0003800000 */
.L_x_1029:
        /* <DEDUP_REMOVED lines=10> */
[----:B------:R-:W-:Y:S01]  /*0bf0*/  FSETP.NEU.FTZ.AND P0, PT, R16, RZ, PT ;  /* 0x000000ff1000720b */ /* 0x000fe20003f1d000 */
[----:B------:R-:W-:Y:S01]  /*0c00*/  IMAD.MOV.U32 R9, RZ, RZ, RZ ;  /* 0x000000ffff097224 */ /* 0x000fe200078e00ff */
[----:B------:R-:W-:-:S11]  /*0c10*/  IADD3 R24, R10, -R15, RZ ;  /* 0x8000000f0a187210 */ /* 0x000fd60007ffe0ff */
.L_x_1041:
[----:B------:R-:W-:Y:S01]  /*0c20*/  VIADD R24, R24, 0xfffffffc ;  /* 0xfffffffc18187836 */ /* 0x000fe20000000000 */
[----:B------:R-:W-:Y:S04]  /*0c30*/  BSSY B3, `(.L_x_1039) ;  /* 0x0000015000037945 */ /* 0x000fe80003800000 */
[----:B------:R-:W-:Y:S01]  /*0c40*/  ISETP.NE.AND P1, PT, R24, RZ, PT ;  /* 0x000000ff1800720c */ /* 0x000fe20003f25270 */
[----:B-1----:R-:W-:-:S12]  /*0c50*/  @!P0 BRA `(.L_x_1040) ;  /* 0x0000000000488947 */ /* 0x002fd80003800000 */
[----:B------:R-:W1:Y:S01]  /*0c60*/  S2UR UR5, SR_CgaCtaId ;  /* 0x00000000000579c3 */ /* 0x000e620000008800 */
[----:B------:R-:W-:Y:S01]  /*0c70*/  UMOV UR4, 0x400 ;  /* 0x0000040000047882 */ /* 0x000fe20000000000 */
[----:B------:R-:W-:Y:S01]  /*0c80*/  IADD3 R0, R12, R9, RZ ;  /* 0x000000090c007210 */ /* 0x000fe20007ffe0ff */
[----:B0-----:R-:W0:Y:S01]  /*0c90*/  MUFU.RCP R23, R16 ;  /* 0x0000001000177308 */ /* 0x001e220000001000 */
[----:B-1----:R-:W-:-:S06]  /*0ca0*/  ULEA UR4, UR5, UR4, 0x18 ;  /* 0x0000000405047291 */ /* 0x002fcc000f8ec03f */
[----:B------:R-:W-:-:S05]  /*0cb0*/  LEA R0, R0, UR4, 0x2 ;  /* 0x0000000400007c11 */ /* 0x000fca000f8e10ff */
        /* <DEDUP_REMOVED lines=12> */
.L_x_1040:
[----:B------:R-:W-:Y:S05]  /*0d80*/  BSYNC B3 ;  /* 0x0000000000037941 */ /* 0x000fea0003800000 */
.L_x_1039:
[----:B------:R-:W-:Y:S01]  /*0d90*/  VIADD R9, R9, 0x4 ;  /* 0x0000000409097836 */ /* 0x000fe20000000000 */
[----:B------:R-:W-:Y:S06]  /*0da0*/  @P1 BRA `(.L_x_1041) ;  /* 0xfffffffc009c1947 */ /* 0x000fec000383ffff */
.L_x_1038:
[----:B------:R-:W-:Y:S05]  /*0db0*/  BSYNC B2 ;  /* 0x0000000000027941 */ /* 0x000fea0003800000 */
.L_x_1037:
[----:B------:R-:W-:-:S13]  /*0dc0*/  ISETP.NE.AND P0, PT, R15, RZ, PT ;  /* 0x000000ff0f00720c */ /* 0x000fda0003f05270 */
[----:B------:R-:W-:Y:S05]  /*0dd0*/  @!P0 BRA `(.L_x_1036) ;  /* 0x0000000000448947 */ /* 0x000fea0003800000 */
[----:B------:R-:W-:-:S13]  /*0de0*/  FSETP.NEU.FTZ.AND P1, PT, R16, RZ, PT ;  /* 0x000000ff1000720b */ /* 0x000fda0003f3d000 */
.L_x_1044:
[----:B------:R-:W-:Y:S01]  /*0df0*/  VIADD R15, R15, 0xffffffff ;  /* 0xffffffff0f0f7836 */ /* 0x000fe20000000000 */
[----:B------:R-:W-:Y:S04]  /*0e00*/  BSSY B2, `(.L_x_1042) ;  /* 0x000000c000027945 */ /* 0x000fe80003800000 */
[----:B------:R-:W-:Y:S01]  /*0e10*/  ISETP.NE.AND P0, PT, R15, RZ, PT ;  /* 0x000000ff0f00720c */ /* 0x000fe20003f05270 */
[----:B--2---:R-:W-:-:S12]  /*0e20*/  @!P1 BRA `(.L_x_1043) ;  /* 0x0000000000249947 */ /* 0x004fd80003800000 */
[----:B------:R-:W2:Y:S01]  /*0e30*/  S2UR UR5, SR_CgaCtaId ;  /* 0x00000000000579c3 */ /* 0x000ea20000008800 */
[----:B------:R-:W-:Y:S01]  /*0e40*/  UMOV UR4, 0x400 ;  /* 0x0000040000047882 */ /* 0x000fe20000000000 */
[----:B-1----:R-:W-:Y:S01]  /*0e50*/  IADD3 R0, R12, R9, RZ ;  /* 0x000000090c007210 */ /* 0x002fe20007ffe0ff */
[----:B------:R-:W1:Y:S01]  /*0e60*/  MUFU.RCP R18, R16 ;  /* 0x0000001000127308 */ /* 0x000e620000001000 */
[----:B--2---:R-:W-:-:S06]  /*0e70*/  ULEA UR4, UR5, UR4, 0x18 ;  /* 0x0000000405047291 */ /* 0x004fcc000f8ec03f */
[----:B------:R-:W-:-:S05]  /*0e80*/  LEA R0, R0, UR4, 0x2 ;  /* 0x0000000400007c11 */ /* 0x000fca000f8e10ff */
[----:B------:R-:W1:Y:S02]  /*0e90*/  LDS R17, [R0] ;  /* 0x0000000000117984 */ /* 0x000e640000000800 */
[----:B-1----:R-:W-:-:S05]  /*0ea0*/  FMUL.FTZ R17, R17, R18 ;  /* 0x0000001211117220 */ /* 0x002fca0000410000 */
[----:B------:R2:W-:Y:S02]  /*0eb0*/  STS [R0], R17 ;  /* 0x0000001100007388 */ /* 0x0005e40000000800 */
.L_x_1043:
[----:B------:R-:W-:Y:S05]  /*0ec0*/  BSYNC B2 ;  /* 0x0000000000027941 */ /* 0x000fea0003800000 */
.L_x_1042:
[----:B------:R-:W-:Y:S01]  /*0ed0*/  VIADD R9, R9, 0x1 ;  /* 0x0000000109097836 */ /* 0x000fe20000000000 */
[----:B------:R-:W-:Y:S06]  /*0ee0*/  @P0 BRA `(.L_x_1044) ;  /* 0xfffffffc00c00947 */ /* 0x000fec000383ffff */
.L_x_1036:
[----:B------:R-:W-:Y:S05]  /*0ef0*/  BSYNC B1 ;  /* 0x0000000000017941 */ /* 0x000fea0003800000 */
.L_x_1035:
        /* <DEDUP_REMOVED lines=11> */
.L_x_1047:
[----:B------:R-:W-:Y:S01]  /*0fb0*/  IADD3 R15, R12, R9, RZ ;  /* 0x000000090c0f7210 */ /* 0x000fe20007ffe0ff */
[----:B------:R-:W-:Y:S01]  /*0fc0*/  VIADD R0, R0, 0xffffffff ;  /* 0xffffffff00007836 */ /* 0x000fe20000000000 */
[----:B------:R-:W-:-:S03]  /*0fd0*/  IADD3 R9, R9, 0x1, RZ ;  /* 0x0000000109097810 */ /* 0x000fc60007ffe0ff */
[----:B------:R-:W-:Y:S01]  /*0fe0*/  IMAD R15, R15, 0x4, R16 ;  /* 0x000000040f0f7824 */ /* 0x000fe200078e0210 */
[----:B------:R-:W-:-:S04]  /*0ff0*/  ISETP.NE.AND P0, PT, R0, RZ, PT ;  /* 0x000000ff0000720c */ /* 0x000fc80003f05270 */
[----:B------:R1:W-:Y:S09]  /*1000*/  STS [R15], RZ ;  /* 0x000000ff0f007388 */ /* 0x0003f20000000800 */
[----:B-1----:R-:W-:Y:S05]  /*1010*/  @P0 BRA `(.L_x_1047) ;  /* 0xfffffffc00e40947 */ /* 0x002fea000383ffff */
.L_x_1046:
[----:B------:R-:W-:Y:S05]  /*1020*/  BSYNC B1 ;  /* 0x0000000000017941 */ /* 0x000fea0003800000 */
.L_x_1045:
[----:B------:R-:W-:Y:S05]  /*1030*/  @!P1 BRA `(.L_x_1026) ;  /* 0x0000000000349947 */ /* 0x000fea0003800000 */
[----:B------:R-:W1:Y:S01]  /*1040*/  S2R R15, SR_CgaCtaId ;  /* 0x00000000000f7919 */ /* 0x000e620000008800 */
[----:B------:R-:W-:-:S04]  /*1050*/  MOV R0, 0x400 ;  /* 0x0000040000007802 */ /* 0x000fc80000000f00 */
[----:B-1----:R-:W-:-:S07]  /*1060*/  LEA R0, R15, R0, 0x18 ;  /* 0x000000000f007211 */ /* 0x002fce00078ec0ff */
.L_x_1048:
[----:B------:R-:W-:-:S04]  /*1070*/  IMAD.IADD R15, R12, 0x1, R9 ;  /* 0x000000010c0f7824 */ /* 0x000fc800078e0209 */
[----:B---3--:R-:W-:Y:S01]  /*1080*/  IMAD R16, R15, 0x4, R0 ;  /* 0x000000040f107824 */ /* 0x008fe200078e0200 */
[C---:B------:R-:W-:Y:S01]  /*1090*/  IADD3 R15, R9.reuse, 0x3, RZ ;  /* 0x00000003090f7810 */ /* 0x040fe20007ffe0ff */
[----:B------:R-:W-:-:S03]  /*10a0*/  VIADD R9, R9, 0x4 ;  /* 0x0000000409097836 */ /* 0x000fc60000000000 */
[----:B------:R3:W-:Y:S01]  /*10b0*/  STS [R16], RZ ;  /* 0x000000ff10007388 */ /* 0x0007e20000000800 */
[----:B------:R-:W-:-:S03]  /*10c0*/  ISETP.GE.AND P0, PT, R15, R6, PT ;  /* 0x000000060f00720c */ /* 0x000fc60003f06270 */
[----:B------:R3:W-:Y:S04]  /*10d0*/  STS [R16+0x4], RZ ;  /* 0x000004ff10007388 */ /* 0x0007e80000000800 */
[----:B------:R3:W-:Y:S04]  /*10e0*/  STS [R16+0x8], RZ ;  /* 0x000008ff10007388 */ /* 0x0007e80000000800 */
[----:B------:R3:W-:Y:S02]  /*10f0*/  STS [R16+0xc], RZ ;  /* 0x00000cff10007388 */ /* 0x0007e40000000800 */
[----:B------:R-:W-:Y:S05]  /*1100*/  @!P0 BRA `(.L_x_1048) ;  /* 0xfffffffc00d88947 */ /* 0x000fea000383ffff */
.L_x_1026:
[----:B------:R-:W-:Y:S05]  /*1110*/  BSYNC B0 ;  /* 0x0000000000007941 */ /* 0x000fea0003800000 */
.L_x_1025:
[----:B------:R-:W-:Y:S01]  /*1120*/  ISETP.NE.AND P0, PT, R2, RZ, PT ;  /* 0x000000ff0200720c */ /* 0x000fe20003f05270 */
[----:B------:R-:W-:-:S12]  /*1130*/  BSSY B0, `(.L_x_1049) ;  /* 0x00000d7000007945 */ /* 0x000fd80003800000 */
[----:B------:R-:W-:Y:S05]  /*1140*/  @P0 BRA `(.L_x_1050) ;  /* 0x0000000c00540947 */ /* 0x000fea0003800000 */
[----:B---3--:R-:W3:Y:S01]  /*1150*/  LDC R16, c[0x0][0x210] ;  /* 0x00008400ff107b82 */ /* 0x008ee20000000800 */
[----:B------:R-:W-:Y:S01]  /*1160*/  I2FP.F32.S32 R2, R29 ;  /* 0x0000001d00027245 */ /* 0x000fe20000201400 */
[----:B-12---:R-:W-:Y:S01]  /*1170*/  IMAD.MOV.U32 R0, RZ, RZ, 0x3f800000 ;  /* 0x3f800000ff007424 */ /* 0x006fe200078e00ff */
[----:B---3--:R-:W-:-:S03]  /*1180*/  FSETP.GE.FTZ.AND P0, PT, R16, 1, PT ;  /* 0x3f8000001000780b */ /* 0x008fc60003f16000 */
[----:B------:R-:W-:-:S10]  /*1190*/  FFMA.FTZ R5, -R5, R16, R2 ;  /* 0x0000001005057223 */ /* 0x000fd40000010102 */
[----:B------:R-:W-:Y:S05]  /*11a0*/  @!P0 BRA `(.L_x_1051) ;  /* 0x0000000000508947 */ /* 0x000fea0003800000 */
[----:B------:R-:W-:-:S06]  /*11b0*/  FMUL.FTZ R16, R16, 1 ;  /* 0x3f80000010107820 */ /* 0x000fcc0000410000 */
[----:B------:R-:W1:Y:S08]  /*11c0*/  F2F.F64.F32 R16, R16 ;  /* 0x0000001000107310 */ /* 0x000e700000201800 */
[----:B-1----:R-:W0:Y:S01]  /*11d0*/  MUFU.RCP64H R19, R17 ;  /* 0x0000001100137308 */ /* 0x002e220000001800 */
        /* <DEDUP_REMOVED lines=11> */
[----:B------:R-:W-:Y:S05]  /*1290*/  CALL.REL.NOINC `($__internal_12_$__cuda_sm20_dblrcp_rn_slowpath_v3) ;  /* 0x00000020002c7944 */ /* 0x000fea0003c00000 */
.L_x_1052:
[----:B------:R-:W-:Y:S01]  /*12a0*/  UMOV UR4, 0xf0000000 ;  /* 0xf000000000047882 */ /* 0x000fe20000000000 */
[----:B------:R-:W-:Y:S01]  /*12b0*/  UMOV UR5, 0x380fffff ;  /* 0x380fffff00057882 */ /* 0x000fe20000000000 */
[----:B------:R-:W0:Y:S01]  /*12c0*/  F2F.F32.F64 R0, R20 ;  /* 0x0000001400007310 */ /* 0x000e220000301000 */
[----:B------:R-:W-:-:S14]  /*12d0*/  DSETP.GEU.AND P0, PT, |R20|, UR4, PT ;  /* 0x0000000414007e2a */ /* 0x000fdc000bf0e200 */
[----:B0-----:R-:W-:-:S07]  /*12e0*/  @!P0 FMUL R0, R0, 1.175494350822287508e-38 ;  /* 0x0080000000008820 */ /* 0x001fce0000400000 */
.L_x_1051:
[----:B------:R-:W-:Y:S01]  /*12f0*/  ISETP.GE.AND P0, PT, R11, 0x1, PT ;  /* 0x000000010b00780c */ /* 0x000fe20003f06270 */
[----:B------:R-:W-:Y:S01]  /*1300*/  BSSY B1, `(.L_x_1053) ;  /* 0x000005d000017945 */ /* 0x000fe20003800000 */
[----:B------:R-:W-:-:S11]  /*1310*/  IMAD.MOV.U32 R16, RZ, RZ, RZ ;  /* 0x000000ffff107224 */ /* 0x000fd600078e00ff */
[----:B------:R-:W-:Y:S05]  /*1320*/  @!P0 BRA `(.L_x_1054) ;  /* 0x0000000400688947 */ /* 0x000fea0003800000 */
[----:B------:R-:W-:Y:S01]  /*1330*/  LOP3.LUT R2, RZ, R8, RZ, 0x33, !PT ;  /* 0x00000008ff027212 */ /* 0x000fe200078e33ff */
[----:B------:R-:W-:Y:S01]  /*1340*/  BSSY B2, `(.L_x_1055) ;  /* 0x0000043000027945 */ /* 0x000fe20003800000 */
[----:B------:R-:W-:Y:S02]  /*1350*/  MOV R16, RZ ;  /* 0x000000ff00107202 */ /* 0x000fe40000000f00 */
[----:B------:R-:W-:Y:S02]  /*1360*/  IADD3 R6, -R2, -0x2, -R29 ;  /* 0xfffffffe02067810 */ /* 0x000fe40007ffe91d */
[----:B------:R-:W-:Y:S02]  /*1370*/  LOP3.LUT R2, R11, 0x3, RZ, 0xc0, !PT ;  /* 0x000000030b027812 */ /* 0x000fe400078ec0ff */
[----:B------:R-:W-:Y:S01]  /*1380*/  ISETP.GE.U32.AND P2, PT, R6, 0x3, PT ;  /* 0x000000030600780c */ /* 0x000fe20003f46070 */
[----:B------:R-:W-:Y:S01]  /*1390*/  IMAD.MOV.U32 R6, RZ, RZ, RZ ;  /* 0x000000ffff067224 */ /* 0x000fe200078e00ff */
[----:B------:R-:W-:-:S11]  /*13a0*/  ISETP.NE.AND P1, PT, R2, RZ, PT ;  /* 0x000000ff0200720c */ /* 0x000fd60003f25270 */
[----:B------:R-:W-:Y:S05]  /*13b0*/  @!P2 BRA `(.L_x_1056) ;  /* 0x0000000000eca947 */ /* 0x000fea0003800000 */
[----:B------:R-:W1:Y:S01]  /*13c0*/  S2R R6, SR_CgaCtaId ;  /* 0x0000000000067919 */ /* 0x000e620000008800 */
[----:B------:R-:W-:Y:S01]  /*13d0*/  MOV R9, 0x400 ;  /* 0x0000040000097802 */ /* 0x000fe20000000f00 */
[----:B------:R-:W-:Y:S01]  /*13e0*/  HFMA2.MMA R16, -RZ, RZ, 0, 0 ;  /* 0x00000000ff107435 */ /* 0x000fe200000001ff */
[----:B------:R-:W-:Y:S02]  /*13f0*/  IMAD.IADD R15, R11, 0x1, -R2 ;  /* 0x000000010b0f7824 */ /* 0x000fe400078e0a02 */
[----:B-1----:R-:W-:Y:S01]  /*1400*/  LEA R9, R6, R9, 0x18 ;  /* 0x0000000906097211 */ /* 0x002fe200078ec0ff */
[----:B------:R-:W-:-:S07]  /*1410*/  IMAD.MOV.U32 R6, RZ, RZ, RZ ;  /* 0x000000ffff067224 */ /* 0x000fce00078e00ff */
.L_x_1057:
[C---:B-1----:R-:W-:Y:S01]  /*1420*/  VIADD R17, R6.reuse, 0x1 ;  /* 0x0000000106117836 */ /* 0x042fe20000000000 */
[C---:B------:R-:W-:Y:S01]  /*1430*/  IADD3 R19, R6.reuse, 0x2, RZ ;  /* 0x0000000206137810 */ /* 0x040fe20007ffe0ff */
[----:B0-----:R-:W-:Y:S01]  /*1440*/  VIADD R21, R6, 0x3 ;  /* 0x0000000306157836 */ /* 0x001fe20000000000 */
[----:B------:R-:W-:Y:S01]  /*1450*/  I2FP.F32.S32 R18, R6 ;  /* 0x0000000600127245 */ /* 0x000fe20000201400 */
[----:B------:R-:W-:Y:S01]  /*1460*/  VIADD R15, R15, 0xfffffffc ;  /* 0xfffffffc0f0f7836 */ /* 0x000fe20000000000 */
[----:B------:R-:W-:Y:S02]  /*1470*/  I2FP.F32.S32 R20, R17 ;  /* 0x0000001100147245 */ /* 0x000fe40000201400 */
[----:B------:R-:W-:Y:S01]  /*1480*/  I2FP.F32.S32 R22, R19 ;  /* 0x0000001300167245 */ /* 0x000fe20000201400 */
[C---:B------:R-:W-:Y:S01]  /*1490*/  FADD.FTZ R18, R5.reuse, R18 ;  /* 0x0000001205127221 */ /* 0x040fe20000010000 */
[----:B------:R-:W-:Y:S01]  /*14a0*/  I2FP.F32.S32 R24, R21 ;  /* 0x0000001500187245 */ /* 0x000fe20000201400 */
[----:B------:R-:W-:-:S02]  /*14b0*/  FADD.FTZ R20, R5, R20 ;  /* 0x0000001405147221 */ /* 0x000fc40000010000 */
        /* <DEDUP_REMOVED lines=9> */
[----:B------:R-:W-:Y:S02]  /*1550*/  IMAD.IADD R18, R13, 0x1, R6 ;  /* 0x000000010d127824 */ /* 0x000fe400078e0206 */
[----:B------:R-:W-:Y:S01]  /*1560*/  FMUL.FTZ R23, R23, R0 ;  /* 0x0000000017177220 */ /* 0x000fe20000410000 */
[----:B------:R-:W-:Y:S01]  /*1570*/  FSETP.GEU.FTZ.AND P4, PT, R17, RZ, PT ;  /* 0x000000ff1100720b */ /* 0x000fe20003f9e000 */
[----:B------:R-:W-:Y:S01]  /*1580*/  VIADD R6, R6, 0x4 ;  /* 0x0000000406067836 */ /* 0x000fe20000000000 */
[----:B------:R-:W-:-:S02]  /*1590*/  FSETP.GEU.FTZ.AND P5, PT, R19, RZ, PT ;  /* 0x000000ff1300720b */ /* 0x000fc40003fbe000 */
[----:B------:R-:W-:Y:S02]  /*15a0*/  FSETP.GEU.FTZ.AND P2, PT, R21, RZ, PT ;  /* 0x000000ff1500720b */ /* 0x000fe40003f5e000 */
[----:B------:R-:W-:Y:S02]  /*15b0*/  FSETP.GEU.FTZ.AND P3, PT, R23, RZ, PT ;  /* 0x000000ff1700720b */ /* 0x000fe40003f7e000 */
[----:B------:R-:W-:-:S05]  /*15c0*/  LEA R18, R18, R9, 0x2 ;  /* 0x0000000912127211 */ /* 0x000fca00078e10ff */
        /* <DEDUP_REMOVED lines=9> */
[----:B------:R-:W-:Y:S01]  /*1660*/  FSETP.GEU.FTZ.AND P5, PT, R23, 1, PT ;  /* 0x3f8000001700780b */ /* 0x000fe20003fbe000 */
[----:B------:R-:W-:Y:S01]  /*1670*/  FADD.FTZ R21, -R21, 1 ;  /* 0x3f80000015157421 */ /* 0x000fe20000010100 */
[----:B------:R-:W-:Y:S01]  /*1680*/  FADD.FTZ R23, -R23, 1 ;  /* 0x3f80000017177421 */ /* 0x000fe20000010100 */
[----:B------:R-:W-:-:S02]  /*1690*/  FSEL R17, R17, RZ, !P4 ;  /* 0x000000ff11117208 */ /* 0x000fc40006000000 */
[----:B------:R-:W-:Y:S02]  /*16a0*/  FSEL R19, R19, RZ, !P2 ;  /* 0x000000ff13137208 */ /* 0x000fe40005000000 */
[----:B------:R-:W-:Y:S01]  /*16b0*/  FSEL R21, R21, RZ, !P3 ;  /* 0x000000ff15157208 */ /* 0x000fe20005800000 */
[----:B------:R1:W-:Y:S01]  /*16c0*/  STS [R18], R17 ;  /* 0x0000001112007388 */ /* 0x0003e20000000800 */
[----:B------:R-:W-:Y:S01]  /*16d0*/  FSEL R23, R23, RZ, !P5 ;  /* 0x000000ff17177208 */ /* 0x000fe20006800000 */
[----:B------:R-:W-:Y:S01]  /*16e0*/  FADD.FTZ R16, R17, R16 ;  /* 0x0000001011107221 */ /* 0x000fe20000010000 */
[----:B------:R-:W-:Y:S01]  /*16f0*/  ISETP.NE.AND P2, PT, R15, RZ, PT ;  /* 0x000000ff0f00720c */ /* 0x000fe20003f45270 */
[----:B------:R1:W-:Y:S02]  /*1700*/  STS [R18+0x4], R19 ;  /* 0x0000041312007388 */ /* 0x0003e40000000800 */
[----:B------:R-:W-:Y:S02]  /*1710*/  FADD.FTZ R16, R16, R19 ;  /* 0x0000001310107221 */ /* 0x000fe40000010000 */
[----:B------:R1:W-:Y:S02]  /*1720*/  STS [R18+0x8], R21 ;  /* 0x0000081512007388 */ /* 0x0003e40000000800 */
[----:B------:R-:W-:-:S02]  /*1730*/  FADD.FTZ R16, R16, R21 ;  /* 0x0000001510107221 */ /* 0x000fc40000010000 */
[----:B------:R1:W-:Y:S02]  /*1740*/  STS [R18+0xc], R23 ;  /* 0x00000c1712007388 */ /* 0x0003e40000000800 */
[----:B------:R-:W-:Y:S02]  /*1750*/  FADD.FTZ R16, R16, R23 ;  /* 0x0000001710107221 */ /* 0x000fe40000010000 */
[----:B------:R-:W-:Y:S05]  /*1760*/  @P2 BRA `(.L_x_1057) ;  /* 0xfffffffc002c2947 */ /* 0x000fea000383ffff */
.L_x_1056:
[----:B------:R-:W-:Y:S05]  /*1770*/  BSYNC B2 ;  /* 0x0000000000027941 */ /* 0x000fea0003800000 */
.L_x_1055:
[----:B------:R-:W-:Y:S05]  /*1780*/  @!P1 BRA `(.L_x_1054) ;  /* 0x0000000000509947 */ /* 0x000fea0003800000 */
[----:B-1----:R-:W1:Y:S01]  /*1790*/  S2R R18, SR_CgaCtaId ;  /* 0x0000000000127919 */ /* 0x002e620000008800 */
[----:B------:R-:W-:-:S04]  /*17a0*/  MOV R9, 0x400 ;  /* 0x0000040000097802 */ /* 0x000fc80000000f00 */
[----:B-1----:R-:W-:-:S07]  /*17b0*/  LEA R9, R18, R9, 0x18 ;  /* 0x0000000912097211 */ /* 0x002fce00078ec0ff */
.L_x_1058:
[----:B------:R-:W-:Y:S01]  /*17c0*/  I2FP.F32.S32 R18, R6 ;  /* 0x0000000600127245 */ /* 0x000fe20000201400 */
[----:B------:R-:W-:-:S04]  /*17d0*/  VIADD R2, R2, 0xffffffff ;  /* 0xffffffff02027836 */ /* 0x000fc80000000000 */
[----:B------:R-:W-:-:S04]  /*17e0*/  FADD.FTZ R18, R5, R18 ;  /* 0x0000001205127221 */ /* 0x000fc80000010000 */
[----:B------:R-:W-:Y:S01]  /*17f0*/  FADD.FTZ R15, R18, 0.5 ;  /* 0x3f000000120f7421 */ /* 0x000fe20000010000 */
[----:B------:R-:W-:Y:S02]  /*1800*/  IADD3 R18, R13, R6, RZ ;  /* 0x000000060d127210 */ /* 0x000fe40007ffe0ff */
[----:B------:R-:W-:Y:S01]  /*1810*/  IADD3 R6, R6, 0x1, RZ ;  /* 0x0000000106067810 */ /* 0x000fe20007ffe0ff */
[----:B------:R-:W-:Y:S02]  /*1820*/  FMUL.FTZ R15, R15, R0 ;  /* 0x000000000f0f7220 */ /* 0x000fe40000410000 */
[----:B------:R-:W-:-:S03]  /*1830*/  IMAD R18, R18, 0x4, R9 ;  /* 0x0000000412127824 */ /* 0x000fc600078e0209 */
[----:B------:R-:W-:-:S13]  /*1840*/  FSETP.GEU.FTZ.AND P1, PT, R15, RZ, PT ;  /* 0x000000ff0f00720b */ /* 0x000fda0003f3e000 */
[----:B------:R-:W-:-:S04]  /*1850*/  @!P1 FADD.FTZ R15, -R15, -RZ ;  /* 0x800000ff0f0f9221 */ /* 0x000fc80000010100 */
[C---:B------:R-:W-:Y:S01]  /*1860*/  FADD.FTZ R17, -R15.reuse, 1 ;  /* 0x3f8000000f117421 */ /* 0x040fe20000010100 */
[----:B------:R-:W-:-:S04]  /*1870*/  FSETP.GEU.FTZ.AND P1, PT, R15, 1, PT ;  /* 0x3f8000000f00780b */ /* 0x000fc80003f3e000 */
[----:B------:R-:W-:Y:S02]  /*1880*/  FSEL R17, R17, RZ, !P1 ;  /* 0x000000ff11117208 */ /* 0x000fe40004800000 */
[----:B------:R-:W-:-:S03]  /*1890*/  ISETP.NE.AND P1, PT, R2, RZ, PT ;  /* 0x000000ff0200720c */ /* 0x000fc60003f25270 */
[----:B------:R2:W-:Y:S01]  /*18a0*/  STS [R18], R17 ;  /* 0x0000001112007388 */ /* 0x0005e20000000800 */
[----:B------:R-:W-:-:S09]  /*18b0*/  FADD.FTZ R16, R17, R16 ;  /* 0x0000001011107221 */ /* 0x000fd20000010000 */
[----:B--2---:R-:W-:Y:S05]  /*18c0*/  @P1 BRA `(.L_x_1058) ;  /* 0xfffffffc00bc1947 */ /* 0x004fea000383ffff */
.L_x_1054:
[----:B------:R-:W-:Y:S05]  /*18d0*/  BSYNC B1 ;  /* 0x0000000000017941 */ /* 0x000fea0003800000 */
.L_x_1053:
        /* <DEDUP_REMOVED lines=10> */
[----:B------:R-:W-:Y:S01]  /*1980*/  FSETP.NEU.FTZ.AND P0, PT, R16, RZ, PT ;  /* 0x000000ff1000720b */ /* 0x000fe20003f1d000 */
[----:B------:R-:W-:Y:S01]  /*1990*/  IMAD.MOV.U32 R5, RZ, RZ, RZ ;  /* 0x000000ffff057224 */ /* 0x000fe200078e00ff */
[----:B------:R-:W-:-:S11]  /*19a0*/  IADD3 R20, R11, -R0, RZ ;  /* 0x800000000b147210 */ /* 0x000fd60007ffe0ff */
.L_x_1065:
[----:B------:R-:W-:Y:S01]  /*19b0*/  VIADD R20, R20, 0xfffffffc ;  /* 0xfffffffc14147836 */ /* 0x000fe20000000000 */
[----:B------:R-:W-:Y:S04]  /*19c0*/  BSSY B3, `(.L_x_1063) ;  /* 0x0000015000037945 */ /* 0x000fe80003800000 */
[----:B------:R-:W-:Y:S01]  /*19d0*/  ISETP.NE.AND P1, PT, R20, RZ, PT ;  /* 0x000000ff1400720c */ /* 0x000fe20003f25270 */
[----:B--2---:R-:W-:-:S12]  /*19e0*/  @!P0 BRA `(.L_x_1064) ;  /* 0x0000000000488947 */ /* 0x004fd80003800000 */
[----:B------:R-:W2:Y:S01]  /*19f0*/  S2UR UR5, SR_CgaCtaId ;  /* 0x00000000000579c3 */ /* 0x000ea20000008800 */
[----:B------:R-:W-:Y:S01]  /*1a00*/  UMOV UR4, 0x400 ;  /* 0x0000040000047882 */ /* 0x000fe20000000000 */
[----:B------:R-:W-:Y:S01]  /*1a10*/  IADD3 R2, R13, R5, RZ ;  /* 0x000000050d027210 */ /* 0x000fe20007ffe0ff */
[----:B-1----:R-:W1:Y:S01]  /*1a20*/  MUFU.RCP R19, R16 ;  /* 0x0000001000137308 */ /* 0x002e620000001000 */
[----:B--2---:R-:W-:-:S06]  /*1a30*/  ULEA UR4, UR5, UR4, 0x18 ;  /* 0x0000000405047291 */ /* 0x004fcc000f8ec03f */
[----:B------:R-:W-:-:S05]  /*1a40*/  LEA R2, R2, UR4, 0x2 ;  /* 0x0000000402027c11 */ /* 0x000fca000f8e10ff */
[----:B------:R-:W1:Y:S04]  /*1a50*/  LDS R6, [R2] ;  /* 0x0000000002067984 */ /* 0x000e680000000800 */
[----:B------:R-:W2:Y:S04]  /*1a60*/  LDS R8, [R2+0x4] ;  /* 0x0000040002087984 */ /* 0x000ea80000000800 */
[----:B------:R-:W3:Y:S04]  /*1a70*/  LDS R17, [R2+0x8] ;  /* 0x0000080002117984 */ /* 0x000ee80000000800 */
[----:B------:R-:W4:Y:S01]  /*1a80*/  LDS R18, [R2+0xc] ;  /* 0x00000c0002127984 */ /* 0x000f220000000800 */
[-C--:B-1----:R-:W-:Y:S01]  /*1a90*/  FMUL.FTZ R9, R6, R19.reuse ;  /* 0x0000001306097220 */ /* 0x082fe20000410000 */
[----:B--2---:R-:W-:-:S04]  /*1aa0*/  FMUL.FTZ R15, R8, R19 ;  /* 0x00000013080f7220 */ /* 0x004fc80000410000 */
[----:B------:R2:W-:Y:S01]  /*1ab0*/  STS [R2], R9 ;  /* 0x0000000902007388 */ /* 0x0005e20000000800 */
[----:B---3--:R-:W-:-:S03]  /*1ac0*/  FMUL.FTZ R17, R17, R19 ;  /* 0x0000001311117220 */ /* 0x008fc60000410000 */
[----:B------:R2:W-:Y:S01]  /*1ad0*/  STS [R2+0x4], R15 ;  /* 0x0000040f02007388 */ /* 0x0005e20000000800 */
[----:B----4-:R-:W-:-:S03]  /*1ae0*/  FMUL.FTZ R19, R18, R19 ;  /* 0x0000001312137220 */ /* 0x010fc60000410000 */
[----:B------:R2:W-:Y:S04]  /*1af0*/  STS [R2+0x8], R17 ;  /* 0x0000081102007388 */ /* 0x0005e80000000800 */
[----:B------:R2:W-:Y:S02]  /*1b00*/  STS [R2+0xc], R19 ;  /* 0x00000c1302007388 */ /* 0x0005e40000000800 */
.L_x_1064:
[----:B------:R-:W-:Y:S05]  /*1b10*/  BSYNC B3 ;  /* 0x0000000000037941 */ /* 0x000fea0003800000 */
.L_x_1063:
[----:B------:R-:W-:Y:S01]  /*1b20*/  VIADD R5, R5, 0x4 ;  /* 0x0000000405057836 */ /* 0x000fe20000000000 */
[----:B------:R-:W-:Y:S06]  /*1b30*/  @P1 BRA `(.L_x_1065) ;  /* 0xfffffffc009c1947 */ /* 0x000fec000383ffff */
.L_x_1062:
[----:B------:R-:W-:Y:S05]  /*1b40*/  BSYNC B2 ;  /* 0x0000000000027941 */ /* 0x000fea0003800000 */
.L_x_1061:
[----:B------:R-:W-:-:S13]  /*1b50*/  ISETP.NE.AND P0, PT, R0, RZ, PT ;  /* 0x000000ff0000720c */ /* 0x000fda0003f05270 */
[----:B------:R-:W-:Y:S05]  /*1b60*/  @!P0 BRA `(.L_x_1060) ;  /* 0x0000000000448947 */ /* 0x000fea0003800000 */
[----:B------:R-:W-:-:S13]  /*1b70*/  FSETP.NEU.FTZ.AND P1, PT, R16, RZ, PT ;  /* 0x000000ff1000720b */ /* 0x000fda0003f3d000 */
.L_x_1068:
[----:B------:R-:W-:Y:S01]  /*1b80*/  VIADD R0, R0, 0xffffffff ;  /* 0xffffffff00007836 */ /* 0x000fe20000000000 */
[----:B------:R-:W-:Y:S04]  /*1b90*/  BSSY B2, `(.L_x_1066) ;  /* 0x000000c000027945 */ /* 0x000fe80003800000 */
[----:B------:R-:W-:Y:S01]  /*1ba0*/  ISETP.NE.AND P0, PT, R0, RZ, PT ;  /* 0x000000ff0000720c */ /* 0x000fe20003f05270 */
[----:B---3--:R-:W-:-:S12]  /*1bb0*/  @!P1 BRA `(.L_x_1067) ;  /* 0x0000000000249947 */ /* 0x008fd80003800000 */
[----:B------:R-:W3:Y:S01]  /*1bc0*/  S2UR UR5, SR_CgaCtaId ;  /* 0x00000000000579c3 */ /* 0x000ee20000008800 */
[----:B------:R-:W-:Y:S01]  /*1bd0*/  UMOV UR4, 0x400 ;  /* 0x0000040000047882 */ /* 0x000fe20000000000 */
[----:B--2---:R-:W-:Y:S01]  /*1be0*/  IADD3 R2, R13, R5, RZ ;  /* 0x000000050d027210 */ /* 0x004fe20007ffe0ff */
[----:B------:R-:W2:Y:S01]  /*1bf0*/  MUFU.RCP R9, R16 ;  /* 0x0000001000097308 */ /* 0x000ea20000001000 */
[----:B---3--:R-:W-:-:S06]  /*1c00*/  ULEA UR4, UR5, UR4, 0x18 ;  /* 0x0000000405047291 */ /* 0x008fcc000f8ec03f */
[----:B------:R-:W-:-:S05]  /*1c10*/  LEA R2, R2, UR4, 0x2 ;  /* 0x0000000402027c11 */ /* 0x000fca000f8e10ff */
[----:B------:R-:W2:Y:S02]  /*1c20*/  LDS R6, [R2] ;  /* 0x0000000002067984 */ /* 0x000ea40000000800 */
[----:B--2---:R-:W-:-:S05]  /*1c30*/  FMUL.FTZ R9, R6, R9 ;  /* 0x0000000906097220 */ /* 0x004fca0000410000 */
[----:B------:R3:W-:Y:S02]  /*1c40*/  STS [R2], R9 ;  /* 0x0000000902007388 */ /* 0x0007e40000000800 */
.L_x_1067:
[----:B------:R-:W-:Y:S05]  /*1c50*/  BSYNC B2 ;  /* 0x0000000000027941 */ /* 0x000fea0003800000 */
.L_x_1066:
[----:B------:R-:W-:Y:S01]  /*1c60*/  VIADD R5, R5, 0x1 ;  /* 0x0000000105057836 */ /* 0x000fe20000000000 */
[----:B------:R-:W-:Y:S06]  /*1c70*/  @P0 BRA `(.L_x_1068) ;  /* 0xfffffffc00c00947 */ /* 0x000fec000383ffff */
.L_x_1060:
[----:B------:R-:W-:Y:S05]  /*1c80*/  BSYNC B1 ;  /* 0x0000000000017941 */ /* 0x000fea0003800000 */
.L_x_1059:
[----:B------:R-:W-:-:S13]  /*1c90*/  ISETP.GE.AND P0, PT, R4, R5, PT ;  /* 0x000000050400720c */ /* 0x000fda0003f06270 */
[----:B------:R-:W-:Y:S05]  /*1ca0*/  @!P0 BRA `(.L_x_1050) ;  /* 0x00000000007c8947 */ /* 0x000fea0003800000 */
[----:B------:R-:W-:Y:S01]  /*1cb0*/  IADD3 R0, -R5, 0x1, R4 ;  /* 0x0000000105007810 */ /* 0x000fe20007ffe104 */
[----:B--23--:R-:W-:Y:S01]  /*1cc0*/  IMAD.IADD R2, R4, 0x1, -R5 ;  /* 0x0000000104027824 */ /* 0x00cfe200078e0a05 */
[----:B------:R-:W-:Y:S02]  /*1cd0*/  BSSY B1, `(.L_x_1069) ;  /* 0x000000e000017945 */ /* 0x000fe40003800000 */
[----:B------:R-:W-:Y:S02]  /*1ce0*/  LOP3.LUT P0, R0, R0, 0x3, RZ, 0xc0, !PT ;  /* 0x0000000300007812 */ /* 0x000fe4000780c0ff */
[----:B------:R-:W-:-:S11]  /*1cf0*/  ISETP.GE.U32.AND P1, PT, R2, 0x3, PT ;  /* 0x000000030200780c */ /* 0x000fd60003f26070 */
[----:B------:R-:W-:Y:S05]  /*1d00*/  @!P0 BRA `(.L_x_1070) ;  /* 0x0000000000288947 */ /* 0x000fea0003800000 */
[----:B------:R-:W2:Y:S01]  /*1d10*/  S2R R9, SR_CgaCtaId ;  /* 0x0000000000097919 */ /* 0x000ea20000008800 */
[----:B------:R-:W-:-:S04]  /*1d20*/  MOV R2, 0x400 ;  /* 0x0000040000027802 */ /* 0x000fc80000000f00 */
[----:B--2---:R-:W-:-:S07]  /*1d30*/  LEA R9, R9, R2, 0x18 ;  /* 0x0000000209097211 */ /* 0x004fce00078ec0ff */
.L_x_1071:
[----:B------:R-:W-:Y:S01]  /*1d40*/  IADD3 R2, R13, R5, RZ ;  /* 0x000000050d027210 */ /* 0x000fe20007ffe0ff */
[----:B------:R-:W-:Y:S01]  /*1d50*/  VIADD R0, R0, 0xffffffff ;  /* 0xffffffff00007836 */ /* 0x000fe20000000000 */
[----:B------:R-:W-:-:S03]  /*1d60*/  IADD3 R5, R5, 0x1, RZ ;  /* 0x0000000105057810 */ /* 0x000fc60007ffe0ff */
[----:B------:R-:W-:Y:S01]  /*1d70*/  IMAD R2, R2, 0x4, R9 ;  /* 0x0000000402027824 */ /* 0x000fe200078e0209 */
[----:B------:R-:W-:-:S04]  /*1d80*/  ISETP.NE.AND P0, PT, R0, RZ, PT ;  /* 0x000000ff0000720c */ /* 0x000fc80003f05270 */
[----:B------:R2:W-:Y:S09]  /*1d90*/  STS [R2], RZ ;  /* 0x000000ff02007388 */ /* 0x0005f20000000800 */
[----:B--2---:R-:W-:Y:S05]  /*1da0*/  @P0 BRA `(.L_x_1071) ;  /* 0xfffffffc00e40947 */ /* 0x004fea000383ffff */
.L_x_1070:
[----:B------:R-:W-:Y:S05]  /*1db0*/  BSYNC B1 ;  /* 0x0000000000017941 */ /* 0x000fea0003800000 */
.L_x_1069:
[----:B------:R-:W-:Y:S05]  /*1dc0*/  @!P1 BRA `(.L_x_1050) ;  /* 0x0000000000349947 */ /* 0x000fea0003800000 */
[----:B------:R-:W2:Y:S01]  /*1dd0*/  S2R R9, SR_CgaCtaId ;  /* 0x0000000000097919 */ /* 0x000ea20000008800 */
[----:B------:R-:W-:-:S04]  /*1de0*/  MOV R0, 0x400 ;  /* 0x0000040000007802 */ /* 0x000fc80000000f00 */
[----:B--2---:R-:W-:-:S07]  /*1df0*/  LEA R0, R9, R0, 0x18 ;  /* 0x0000000009007211 */ /* 0x004fce00078ec0ff */
.L_x_1072:
[----:B------:R-:W-:-:S04]  /*1e00*/  IMAD.IADD R9, R13, 0x1, R5 ;  /* 0x000000010d097824 */ /* 0x000fc800078e0205 */
[----:B----4-:R-:W-:Y:S01]  /*1e10*/  IMAD R2, R9, 0x4, R0 ;  /* 0x0000000409027824 */ /* 0x010fe200078e0200 */
        /* <DEDUP_REMOVED lines=8> */
.L_x_1050:
[----:B------:R-:W-:Y:S05]  /*1ea0*/  BSYNC B0 ;  /* 0x0000000000007941 */ /* 0x000fea0003800000 */
.L_x_1049:
[----:B--23--:R-:W2:Y:S01]  /*1eb0*/  S2R R9, SR_CTAID.Z ;  /* 0x0000000000097919 */ /* 0x00cea20000002700 */
[----:B------:R-:W-:Y:S01]  /*1ec0*/  ULDC UR4, c[0x0][0x220] ;  /* 0x0000880000047ab9 */ /* 0x000fe20000000800 */
[----:B------:R-:W-:Y:S02]  /*1ed0*/  ULDC UR5, c[0x0][0x228] ;  /* 0x00008a0000057ab9 */ /* 0x000fe40000000800 */
[----:B------:R-:W-:Y:S01]  /*1ee0*/  UIMAD UR4, UR4, UR5, URZ ;  /* 0x00000005040472a4 */ /* 0x000fe2000f8e023f */
[----:B------:R-:W-:Y:S05]  /*1ef0*/  BAR.SYNC.DEFER_BLOCKING 0x0 ;  /* 0x0000000000007b1d */ /* 0x000fea0000010000 */
[----:B--2---:R-:W-:-:S13]  /*1f00*/  ISETP.GE.AND P0, PT, R9, UR4, PT ;  /* 0x0000000409007c0c */ /* 0x004fda000bf06270 */
[----:B------:R-:W-:Y:S05]  /*1f10*/  @P0 EXIT ;  /* 0x000000000000094d */ /* 0x000fea0003800000 */
[----:B-1----:R-:W-:Y:S01]  /*1f20*/  SHF.R.S32.HI R0, RZ, 0x1f, R3 ;  /* 0x0000001fff007819 */ /* 0x002fe20000011403 */
[----:B------:R-:W1:Y:S01]  /*1f30*/  LDC R6, c[0x0][0x238] ;  /* 0x00008e00ff067b82 */ /* 0x000e620000000800 */
[----:B------:R-:W-:Y:S01]  /*1f40*/  ULDC.64 UR8, c[0x0][0x298] ;  /* 0x0000a60000087ab9 */ /* 0x000fe20000000a00 */
[----:B------:R-:W-:Y:S01]  /*1f50*/  LOP3.LUT R7, RZ, R7, RZ, 0x33, !PT ;  /* 0x00000007ff077212 */ /* 0x000fe200078e33ff */
[----:B------:R-:W-:Y:S01]  /*1f60*/  IMAD.WIDE.U32 R4, R3, UR8, RZ ;  /* 0x0000000803047c25 */ /* 0x000fe2000f8e00ff */
[----:B------:R-:W-:Y:S02]  /*1f70*/  ULDC UR5, c[0x0][0x230] ;  /* 0x00008c0000057ab9 */ /* 0x000fe40000000800 */
[----:B------:R-:W-:Y:S01]  /*1f80*/  IADD3 R8, -R7, -0x2, -R28 ;  /* 0xfffffffe07087810 */ /* 0x000fe20007ffe91c */
[----:B------:R-:W-:Y:S01]  /*1f90*/  IMAD R0, R0, UR8, RZ ;  /* 0x0000000800007c24 */ /* 0x000fe2000f8e02ff */
[----:B------:R-:W-:-:S03]  /*1fa0*/  UIADD3 UR5, UR5, -0x1, URZ ;  /* 0xffffffff05057890 */ /* 0x000fc6000fffe03f */
[----:B------:R-:W-:Y:S01]  /*1fb0*/  IMAD R3, R3, UR9, R0 ;  /* 0x0000000903037c24 */ /* 0x000fe2000f8e0200 */
[----:B------:R-:W-:Y:S01]  /*1fc0*/  SHF.R.S32.HI R0, RZ, 0x1f, R14 ;  /* 0x0000001fff007819 */ /* 0x000fe2000001140e */
[----:B------:R-:W-:Y:S02]  /*1fd0*/  ULDC.64 UR8, c[0x0][0x2a0] ;  /* 0x0000a80000087ab9 */ /* 0x000fe40000000a00 */
[----:B------:R-:W-:Y:S02]  /*1fe0*/  IMAD.IADD R5, R5, 0x1, R3 ;  /* 0x0000000105057824 */ /* 0x000fe400078e0203 */
[----:B------:R-:W-:Y:S01]  /*1ff0*/  IMAD R3, R0, UR8, RZ ;  /* 0x0000000800037c24 */ /* 0x000fe2000f8e02ff */
[----:B------:R-:W-:-:S03]  /*2000*/  LOP3.LUT R0, R10, 0x3, RZ, 0xc0, !PT ;  /* 0x000000030a007812 */ /* 0x000fc600078ec0ff */
[C---:B------:R-:W-:Y:S02]  /*2010*/  IMAD R3, R14.reuse, UR9, R3 ;  /* 0x000000090e037c24 */ /* 0x040fe4000f8e0203 */
[----:B------:R-:W-:Y:S01]  /*2020*/  IMAD.WIDE.U32 R14, R14, UR8, R4 ;  /* 0x000000080e0e7c25 */ /* 0x000fe2000f8e0004 */
[----:B------:R-:W-:Y:S02]  /*2030*/  IADD3 R4, R0, R7, R28 ;  /* 0x0000000700047210 */ /* 0x000fe40007ffe01c */
[----:B-1----:R-:W-:Y:S01]  /*2040*/  IADD3 R6, R6, -0x1, RZ ;  /* 0xffffffff06067810 */ /* 0x002fe20007ffe0ff */
[----:B------:R-:W-:Y:S02]  /*2050*/  IMAD.IADD R7, R15, 0x1, R3 ;  /* 0x000000010f077824 */ /* 0x000fe400078e0203 */
[----:B------:R-:W-:-:S07]  /*2060*/  VIADD R4, R4, 0x1 ;  /* 0x0000000104047836 */ /* 0x000fce0000000000 */
.L_x_1081:
[----:B-1----:R-:W1:Y:S01]  /*2070*/  LDC R18, c[0x0][0x228] ;  /* 0x00008a00ff127b82 */ /* 0x002e620000000800 */
[----:B------:R-:W-:Y:S01]  /*2080*/  IABS R17, R9 ;  /* 0x0000000900117213 */ /* 0x000fe20000000000 */
[----:B------:R-:W-:Y:S01]  /*2090*/  ULDC.64 UR8, c[0x0][0x288] ;  /* 0x0000a20000087ab9 */ /* 0x000fe20000000a00 */
[----:B------:R-:W-:Y:S01]  /*20a0*/  ULDC.64 UR10, c[0x0][0x258] ;  /* 0x00009600000a7ab9 */ /* 0x000fe20000000a00 */
[----:B------:R-:W-:Y:S01]  /*20b0*/  ULDC.64 UR12, c[0x0][0x218] ;  /* 0x00008600000c7ab9 */ /* 0x000fe20000000a00 */
[----:B------:R-:W-:Y:S01]  /*20c0*/  BSSY B0, `(.L_x_1073) ;  /* 0x00000c1000007945 */ /* 0x000fe20003800000 */
[----:B-1----:R-:W-:-:S04]  /*20d0*/  IABS R16, R18 ;  /* 0x0000001200107213 */ /* 0x002fc80000000000 */
[----:B------:R-:W1:Y:S08]  /*20e0*/  I2F.RP R0, R16 ;  /* 0x0000001000007306 */ /* 0x000e700000209400 */
[----:B-1--4-:R-:W4:Y:S02]  /*20f0*/  MUFU.RCP R0, R0 ;  /* 0x0000000000007308 */ /* 0x012f240000001000 */
[----:B----45:R-:W-:-:S06]  /*2100*/  IADD3 R2, R0, 0xffffffe, RZ ;  /* 0x0ffffffe00027810 */ /* 0x030fcc0007ffe0ff */
[----:B--2---:R1:W2:Y:S02]  /*2110*/  F2I.FTZ.U32.TRUNC.NTZ R3, R2 ;  /* 0x0000000200037305 */ /* 0x0042a4000021f000 */
[----:B-1----:R-:W-:Y:S02]  /*2120*/  IMAD.MOV.U32 R2, RZ, RZ, RZ ;  /* 0x000000ffff027224 */ /* 0x002fe400078e00ff */
[----:B--2---:R-:W-:-:S04]  /*2130*/  IMAD.MOV R5, RZ, RZ, -R3 ;  /* 0x000000ffff057224 */ /* 0x004fc800078e0a03 */
[----:B------:R-:W-:-:S04]  /*2140*/  IMAD R5, R5, R16, RZ ;  /* 0x0000001005057224 */ /* 0x000fc800078e02ff */
[----:B------:R-:W-:Y:S01]  /*2150*/  IMAD.HI.U32 R3, R3, R5, R2 ;  /* 0x0000000503037227 */ /* 0x000fe200078e0002 */
[----:B------:R-:W-:Y:S02]  /*2160*/  MOV R5, R17 ;  /* 0x0000001100057202 */ /* 0x000fe40000000f00 */
[----:B------:R-:W-:-:S03]  /*2170*/  LOP3.LUT R2, R9, R18, RZ, 0x3c, !PT ;  /* 0x0000001209027212 */ /* 0x000fc600078e3cff */
[----:B------:R-:W-:Y:S01]  /*2180*/  IMAD.HI.U32 R0, R3, R5, RZ ;  /* 0x0000000503007227 */ /* 0x000fe200078e00ff */
[----:B------:R-:W-:-:S03]  /*2190*/  ISETP.GE.AND P2, PT, R2, RZ, PT ;  /* 0x000000ff0200720c */ /* 0x000fc60003f46270 */
[----:B------:R-:W-:Y:S02]  /*21a0*/  IMAD.MOV R3, RZ, RZ, -R0 ;  /* 0x000000ffff037224 */ /* 0x000fe400078e0a00 */
[----:B------:R-:W-:Y:S02]  /*21b0*/  IMAD.MOV.U32 R2, RZ, RZ, R14 ;  /* 0x000000ffff027224 */ /* 0x000fe400078e000e */
[----:B------:R-:W-:-:S05]  /*21c0*/  IMAD R3, R16, R3, R5 ;  /* 0x0000000310037224 */ /* 0x000fca00078e0205 */
[----:B------:R-:W-:-:S13]  /*21d0*/  ISETP.GT.U32.AND P1, PT, R16, R3, PT ;  /* 0x000000031000720c */ /* 0x000fda0003f24070 */
[-C--:B------:R-:W-:Y:S01]  /*21e0*/  @!P1 IADD3 R3, R3, -R16.reuse, RZ ;  /* 0x8000001003039210 */ /* 0x080fe20007ffe0ff */
[----:B------:R-:W-:Y:S01]  /*21f0*/  @!P1 VIADD R0, R0, 0x1 ;  /* 0x0000000100009836 */ /* 0x000fe20000000000 */
[----:B------:R-:W-:Y:S02]  /*2200*/  ISETP.NE.AND P1, PT, R18, RZ, PT ;  /* 0x000000ff1200720c */ /* 0x000fe40003f25270 */
[----:B------:R-:W-:Y:S02]  /*2210*/  ISETP.GE.U32.AND P0, PT, R3, R16, PT ;  /* 0x000000100300720c */ /* 0x000fe40003f06070 */
[----:B------:R-:W-:-:S11]  /*2220*/  MOV R3, R7 ;  /* 0x0000000700037202 */ /* 0x000fd60000000f00 */
[----:B------:R-:W-:-:S05]  /*2230*/  @P0 IADD3 R0, R0, 0x1, RZ ;  /* 0x0000000100000810 */ /* 0x000fca0007ffe0ff */
[----:B------:R-:W-:Y:S01]  /*2240*/  @!P2 IMAD.MOV R0, RZ, RZ, -R0 ;  /* 0x000000ffff00a224 */ /* 0x000fe200078e0a00 */
[----:B------:R-:W-:Y:S02]  /*2250*/  @!P1 LOP3.LUT R0, RZ, R18, RZ, 0x33, !PT ;  /* 0x00000012ff009212 */ /* 0x000fe400078e33ff */
[----:B------:R-:W-:Y:S02]  /*2260*/  ISETP.GE.AND P1, PT, R11, 0x1, PT ;  /* 0x000000010b00780c */ /* 0x000fe40003f26270 */
[C---:B------:R-:W-:Y:S01]  /*2270*/  IADD3 R16, -R0.reuse, RZ, RZ ;  /* 0x000000ff00107210 */ /* 0x040fe20007ffe1ff */
[----:B------:R-:W-:Y:S01]  /*2280*/  IMAD.WIDE.U32 R2, R0, UR8, R2 ;  /* 0x0000000800027c25 */ /* 0x000fe2000f8e0002 */
[----:B------:R-:W-:-:S03]  /*2290*/  SHF.R.S32.HI R17, RZ, 0x1f, R0 ;  /* 0x0000001fff117819 */ /* 0x000fc60000011400 */
[----:B------:R-:W-:Y:S02]  /*22a0*/  IMAD R16, R18, R16, R9 ;  /* 0x0000001012107224 */ /* 0x000fe400078e0209 */
[----:B------:R-:W-:-:S03]  /*22b0*/  IMAD R5, R17, UR8, RZ ;  /* 0x0000000811057c24 */ /* 0x000fc6000f8e02ff */
[----:B0--3--:R-:W-:Y:S01]  /*22c0*/  SHF.R.S32.HI R22, RZ, 0x1f, R16 ;  /* 0x0000001fff167819 */ /* 0x009fe20000011410 */
[----:B------:R-:W-:Y:S01]  /*22d0*/  IMAD R5, R0, UR9, R5 ;  /* 0x0000000900057c24 */ /* 0x000fe2000f8e0205 */
[----:B------:R-:W-:-:S03]  /*22e0*/  ULDC.64 UR8, c[0x0][0x290] ;  /* 0x0000a40000087ab9 */ /* 0x000fc60000000a00 */
[----:B------:R-:W-:Y:S02]  /*22f0*/  IMAD.IADD R3, R3, 0x1, R5 ;  /* 0x0000000103037824 */ /* 0x000fe400078e0205 */
[----:B------:R-:W-:Y:S02]  /*2300*/  IMAD R5, R22, UR8, RZ ;  /* 0x0000000816057c24 */ /* 0x000fe4000f8e02ff */
[----:B------:R-:W-:-:S04]  /*2310*/  IMAD.WIDE.U32 R2, R16, UR8, R2 ;  /* 0x0000000810027c25 */ /* 0x000fc8000f8e0002 */
[----:B------:R-:W-:Y:S01]  /*2320*/  IMAD R5, R16, UR9, R5 ;  /* 0x0000000910057c24 */ /* 0x000fe2000f8e0205 */
[----:B------:R-:W-:Y:S02]  /*2330*/  ULDC.64 UR8, c[0x0][0x260] ;  /* 0x0000980000087ab9 */ /* 0x000fe40000000a00 */
[----:B------:R-:W-:Y:S02]  /*2340*/  LEA R20, P0, R2, UR8, 0x2 ;  /* 0x0000000802147c11 */ /* 0x000fe4000f8010ff */
[----:B------:R-:W-:-:S04]  /*2350*/  IADD3 R3, R3, R5, RZ ;  /* 0x0000000503037210 */ /* 0x000fc80007ffe0ff */
[----:B------:R-:W-:Y:S01]  /*2360*/  LEA.HI.X R21, R2, UR9, R3, 0x2, P0 ;  /* 0x0000000902157c11 */ /* 0x000fe200080f1403 */
[----:B------:R-:W-:Y:S06]  /*2370*/  @!P1 BRA `(.L_x_1074) ;  /* 0x0000000800549947 */ /* 0x000fec0003800000 */
[----:B------:R0:W5:Y:S01]  /*2380*/  LDG.E R2, desc[UR6][R20.64] ;  /* 0x0000000614027981 */ /* 0x000162000c1e1900 */
[----:B------:R-:W-:Y:S02]  /*2390*/  ULDC.64 UR8, c[0x0][0x240] ;  /* 0x0000900000087ab9 */ /* 0x000fe40000000a00 */
[----:B------:R-:W-:Y:S02]  /*23a0*/  IMAD R3, R17, UR8, RZ ;  /* 0x0000000811037c24 */ /* 0x000fe4000f8e02ff */
[----:B------:R-:W-:-:S04]  /*23b0*/  IMAD.WIDE.U32 R18, R0, UR8, RZ ;  /* 0x0000000800127c25 */ /* 0x000fc8000f8e00ff */
[----:B------:R-:W-:Y:S01]  /*23c0*/  IMAD R3, R0, UR9, R3 ;  /* 0x0000000900037c24 */ /* 0x000fe2000f8e0203 */
[----:B------:R-:W-:Y:S01]  /*23d0*/  ULDC.64 UR8, c[0x0][0x248] ;  /* 0x0000920000087ab9 */ /* 0x000fe20000000a00 */
[----:B------:R-:W-:Y:S01]  /*23e0*/  HFMA2.MMA R0, -RZ, RZ, 0, 0 ;  /* 0x00000000ff007435 */ /* 0x000fe200000001ff */
[----:B------:R-:W-:Y:S02]  /*23f0*/  IMAD R5, R22, UR8, RZ ;  /* 0x0000000816057c24 */ /* 0x000fe4000f8e02ff */
[----:B------:R-:W-:Y:S02]  /*2400*/  IMAD.IADD R19, R19, 0x1, R3 ;  /* 0x0000000113137824 */ /* 0x000fe400078e0203 */
[C---:B------:R-:W-:Y:S02]  /*2410*/  IMAD R5, R16.reuse, UR9, R5 ;  /* 0x0000000910057c24 */ /* 0x040fe4000f8e0205 */
[----:B------:R-:W-:-:S04]  /*2420*/  IMAD.WIDE.U32 R16, R16, UR8, R18 ;  /* 0x0000000810107c25 */ /* 0x000fc8000f8e0012 */
[----:B0-----:R-:W-:-:S07]  /*2430*/  IMAD.IADD R5, R17, 0x1, R5 ;  /* 0x0000000111057824 */ /* 0x001fce00078e0205 */
.L_x_1080:
[----:B------:R-:W-:Y:S01]  /*2440*/  ISETP.GE.AND P0, PT, R10, 0x1, PT ;  /* 0x000000010a00780c */ /* 0x000fe20003f06270 */
[----:B------:R-:W-:-:S12]  /*2450*/  BSSY B1, `(.L_x_1075) ;  /* 0x0000084000017945 */ /* 0x000fd80003800000 */
[----:B01234-:R-:W-:Y:S05]  /*2460*/  @!P0 BRA `(.L_x_1076) ;  /* 0x0000000800088947 */ /* 0x01ffea0003800000 */
[----:B------:R-:W0:Y:S01]  /*2470*/  S2R R22, SR_CgaCtaId ;  /* 0x0000000000167919 */ /* 0x000e220000008800 */
[----:B------:R-:W-:Y:S01]  /*2480*/  VIADDMNMX.RELU R3, R0, R29, UR5, PT ;  /* 0x0000000500037e46 */ /* 0x000fe2000b80111d */
[----:B------:R-:W-:Y:S01]  /*2490*/  ULDC.64 UR8, c[0x0][0x250] ;  /* 0x0000940000087ab9 */ /* 0x000fe20000000a00 */
[----:B------:R-:W-:Y:S01]  /*24a0*/  ISETP.GE.U32.AND P0, PT, R8, 0x3, PT ;  /* 0x000000030800780c */ /* 0x000fe20003f06070 */
[----:B------:R-:W-:Y:S01]  /*24b0*/  IMAD.MOV.U32 R19, RZ, RZ, R5 ;  /* 0x000000ffff137224 */ /* 0x000fe200078e0005 */
[----:B------:R-:W-:Y:S01]  /*24c0*/  SHF.R.S32.HI R18, RZ, 0x1f, R3 ;  /* 0x0000001fff127819 */ /* 0x000fe20000011403 */
[----:B------:R-:W-:Y:S01]  /*24d0*/  BSSY B2, `(.L_x_1077) ;  /* 0x0000049000027945 */ /* 0x000fe20003800000 */
[----:B------:R-:W-:Y:S01]  /*24e0*/  MOV R33, 0x400 ;  /* 0x0000040000217802 */ /* 0x000fe20000000f00 */
[----:B------:R-:W-:Y:S01]  /*24f0*/  IMAD.MOV.U32 R31, RZ, RZ, RZ ;  /* 0x000000ffff1f7224 */ /* 0x000fe200078e00ff */
[----:B------:R-:W-:Y:S01]  /*2500*/  IADD3 R30, R13, R0, RZ ;  /* 0x000000000d1e7210 */ /* 0x000fe20007ffe0ff */
[----:B------:R-:W-:Y:S01]  /*2510*/  IMAD R20, R18, UR8, RZ ;  /* 0x0000000812147c24 */ /* 0x000fe2000f8e02ff */
[----:B------:R-:W-:-:S05]  /*2520*/  MOV R18, R16 ;  /* 0x0000001000127202 */ /* 0x000fca0000000f00 */
[----:B------:R-:W-:-:S04]  /*2530*/  IMAD.WIDE.U32 R18, R3, UR8, R18 ;  /* 0x0000000803127c25 */ /* 0x000fc8000f8e0012 */
[----:B------:R-:W-:-:S04]  /*2540*/  IMAD R3, R3, UR9, R20 ;  /* 0x0000000903037c24 */ /* 0x000fc8000f8e0214 */
[----:B------:R-:W-:Y:S01]  /*2550*/  IMAD.IADD R3, R19, 0x1, R3 ;  /* 0x0000000113037824 */ /* 0x000fe200078e0203 */
[----:B0-----:R-:W-:-:S04]  /*2560*/  LEA R33, R22, R33, 0x18 ;  /* 0x0000002116217211 */ /* 0x001fc800078ec0ff */
[----:B------:R-:W-:Y:S01]  /*2570*/  LEA R30, R30, R33, 0x2 ;  /* 0x000000211e1e7211 */ /* 0x000fe200078e10ff */
[----:B------:R-:W-:Y:S06]  /*2580*/  @!P0 BRA `(.L_x_1078) ;  /* 0x0000000000f48947 */ /* 0x000fec0003800000 */
[----:B------:R0:W1:Y:S01]  /*2590*/  LDS R32, [R30] ;  /* 0x000000001e207984 */ /* 0x0000620000000800 */
[----:B------:R-:W-:Y:S01]  /*25a0*/  LEA R34, R12, R33, 0x2 ;  /* 0x000000210c227211 */ /* 0x000fe200078e10ff */
[----:B------:R-:W-:Y:S01]  /*25b0*/  HFMA2.MMA R31, -RZ, RZ, 0, 0 ;  /* 0x00000000ff1f7435 */ /* 0x000fe200000001ff */
[----:B------:R-:W-:-:S03]  /*25c0*/  VIADD R35, R28, 0x3 ;  /* 0x000000031c237836 */ /* 0x000fc60000000000 */
[----:B------:R-:W-:-:S07]  /*25d0*/  VIADD R34, R34, 0x8 ;  /* 0x0000000822227836 */ /* 0x000fce0000000000 */
.L_x_1079:
[----:B------:R-:W1:Y:S01]  /*25e0*/  LDS R25, [R34+-0x8] ;  /* 0xfffff80022197984 */ /* 0x000e620000000800 */
[----:B---3--:R-:W-:Y:S01]  /*25f0*/  VIADDMNMX.RELU R23, R35, 0xfffffffd, R6, PT ;  /* 0xfffffffd23177846 */ /* 0x008fe20003801106 */
[----:B------:R-:W-:Y:S02]  /*2600*/  IMAD.MOV.U32 R21, RZ, RZ, R3 ;  /* 0x000000ffff157224 */ /* 0x000fe400078e0003 */
[----:B------:R-:W2:Y:S01]  /*2610*/  LDS R37, [R34+-0x4] ;  /* 0xfffffc0022257984 */ /* 0x000ea20000000800 */
[----:B------:R-:W-:-:S05]  /*2620*/  SHF.R.S32.HI R20, RZ, 0x1f, R23 ;  /* 0x0000001fff147819 */ /* 0x000fca0000011417 */
[----:B------:R-:W-:-:S04]  /*2630*/  IMAD R20, R20, UR10, RZ ;  /* 0x0000000a14147c24 */ /* 0x000fc8000f8e02ff */
[----:B------:R-:W-:Y:S01]  /*2640*/  IMAD R27, R23, UR11, R20 ;  /* 0x0000000b171b7c24 */ /* 0x000fe2000f8e0214 */
[----:B------:R-:W-:-:S05]  /*2650*/  MOV R20, R18 ;  /* 0x0000001200147202 */ /* 0x000fca0000000f00 */
[----:B------:R-:W-:-:S05]  /*2660*/  IMAD.WIDE.U32 R22, R23, UR10, R20 ;  /* 0x0000000a17167c25 */ /* 0x000fca000f8e0014 */
[----:B------:R-:W-:Y:S02]  /*2670*/  IADD3 R23, R23, R27, RZ ;  /* 0x0000001b17177210 */ /* 0x000fe40007ffe0ff */
[----:B------:R-:W-:-:S04]  /*2680*/  LEA R26, P0, R22, UR12, 0x2 ;  /* 0x0000000c161a7c11 */ /* 0x000fc8000f8010ff */
[----:B------:R-:W-:Y:S02]  /*2690*/  LEA.HI.X R27, R22, UR13, R23, 0x2, P0 ;  /* 0x0000000d161b7c11 */ /* 0x000fe400080f1417 */
[----:B------:R-:W-:-:S04]  /*26a0*/  VIADDMNMX.RELU R23, R35, 0xfffffffe, R6, PT ;  /* 0xfffffffe23177846 */ /* 0x000fc80003801106 */
[----:B------:R-:W-:Y:S01]  /*26b0*/  SHF.R.S32.HI R22, RZ, 0x1f, R23 ;  /* 0x0000001fff167819 */ /* 0x000fe20000011417 */
[----:B-1----:R-:W-:-:S04]  /*26c0*/  FMUL.FTZ R25, R32, R25 ;  /* 0x0000001920197220 */ /* 0x002fc80000410000 */
[----:B------:R-:W-:Y:S02]  /*26d0*/  IMAD R22, R22, UR10, RZ ;  /* 0x0000000a16167c24 */ /* 0x000fe4000f8e02ff */
[----:B-----5:R-:W-:Y:S02]  /*26e0*/  FMUL.FTZ R36, R2, R25 ;  /* 0x0000001902247220 */ /* 0x020fe40000410000 */
[C---:B------:R-:W-:Y:S02]  /*26f0*/  IMAD R25, R23.reuse, UR11, R22 ;  /* 0x0000000b17197c24 */ /* 0x040fe4000f8e0216 */
[----:B------:R-:W-:Y:S01]  /*2700*/  IMAD.WIDE.U32 R22, R23, UR10, R20 ;  /* 0x0000000a17167c25 */ /* 0x000fe2000f8e0014 */
[----:B------:R1:W-:Y:S03]  /*2710*/  REDG.E.ADD.F32.FTZ.RN.STRONG.GPU desc[UR6][R26.64], R36 ;  /* 0x000000241a0079a6 */ /* 0x0003e6000c10f386 */
[----:B--2---:R-:W-:Y:S01]  /*2720*/  FMUL.FTZ R37, R32, R37 ;  /* 0x0000002520257220 */ /* 0x004fe20000410000 */
[----:B------:R-:W-:Y:S01]  /*2730*/  IMAD.IADD R23, R23, 0x1, R25 ;  /* 0x0000000117177824 */ /* 0x000fe200078e0219 */
[----:B------:R-:W-:-:S02]  /*2740*/  LEA R24, P0, R22, UR12, 0x2 ;  /* 0x0000000c16187c11 */ /* 0x000fc4000f8010ff */
[----:B------:R-:W-:Y:S02]  /*2750*/  FMUL.FTZ R37, R2, R37 ;  /* 0x0000002502257220 */ /* 0x000fe40000410000 */
[----:B------:R-:W-:Y:S02]  /*2760*/  LEA.HI.X R25, R22, UR13, R23, 0x2, P0 ;  /* 0x0000000d16197c11 */ /* 0x000fe400080f1417 */
[----:B------:R-:W-:-:S03]  /*2770*/  VIADDMNMX.RELU R23, R35, 0xffffffff, R6, PT ;  /* 0xffffffff23177846 */ /* 0x000fc60003801106 */
[----:B------:R2:W-:Y:S01]  /*2780*/  REDG.E.ADD.F32.FTZ.RN.STRONG.GPU desc[UR6][R24.64], R37 ;  /* 0x00000025180079a6 */ /* 0x0005e2000c10f386 */
[----:B------:R-:W-:-:S03]  /*2790*/  SHF.R.S32.HI R22, RZ, 0x1f, R23 ;  /* 0x0000001fff167819 */ /* 0x000fc60000011417 */
[----:B------:R-:W3:Y:S02]  /*27a0*/  LDS R37, [R34] ;  /* 0x0000000022257984 */ /* 0x000ee40000000800 */
[----:B------:R-:W-:-:S04]  /*27b0*/  IMAD R22, R22, UR10, RZ ;  /* 0x0000000a16167c24 */ /* 0x000fc8000f8e02ff */
[C---:B-1----:R-:W-:Y:S02]  /*27c0*/  IMAD R27, R23.reuse, UR11, R22 ;  /* 0x0000000b171b7c24 */ /* 0x042fe4000f8e0216 */
[----:B------:R-:W-:-:S05]  /*27d0*/  IMAD.WIDE.U32 R22, R23, UR10, R20 ;  /* 0x0000000a17167c25 */ /* 0x000fca000f8e0014 */
[----:B------:R-:W-:Y:S02]  /*27e0*/  IADD3 R23, R23, R27, RZ ;  /* 0x0000001b17177210 */ /* 0x000fe40007ffe0ff */
[----:B------:R-:W-:-:S04]  /*27f0*/  LEA R26, P0, R22, UR12, 0x2 ;  /* 0x0000000c161a7c11 */ /* 0x000fc8000f8010ff */
[----:B------:R-:W-:Y:S02]  /*2800*/  LEA.HI.X R27, R22, UR13, R23, 0x2, P0 ;  /* 0x0000000d161b7c11 */ /* 0x000fe400080f1417 */
[----:B------:R-:W-:-:S04]  /*2810*/  VIMNMX.RELU R23, R35, R6, PT ;  /* 0x0000000623177248 */ /* 0x000fc80003fe1100 */
[----:B------:R-:W-:Y:S01]  /*2820*/  SHF.R.S32.HI R22, RZ, 0x1f, R23 ;  /* 0x0000001fff167819 */ /* 0x000fe20000011417 */
[----:B------:R-:W-:-:S04]  /*2830*/  IMAD.WIDE.U32 R20, R23, UR10, R20 ;  /* 0x0000000a17147c25 */ /* 0x000fc8000f8e0014 */
[----:B------:R-:W-:-:S04]  /*2840*/  IMAD R22, R22, UR10, RZ ;  /* 0x0000000a16167c24 */ /* 0x000fc8000f8e02ff */
[----:B--2---:R-:W-:Y:S02]  /*2850*/  IMAD R25, R23, UR11, R22 ;  /* 0x0000000b17197c24 */ /* 0x004fe4000f8e0216 */
[----:B------:R1:W2:Y:S01]  /*2860*/  LDS R23, [R34+0x4] ;  /* 0x0000040022177984 */ /* 0x0002a20000000800 */
[----:B------:R-:W-:Y:S01]  /*2870*/  LEA R22, P0, R20, UR12, 0x2 ;  /* 0x0000000c14167c11 */ /* 0x000fe2000f8010ff */
[----:B------:R-:W-:Y:S01]  /*2880*/  IMAD.IADD R25, R21, 0x1, R25 ;  /* 0x0000000115197824 */ /* 0x000fe200078e0219 */
[----:B------:R-:W-:Y:S01]  /*2890*/  IADD3 R31, R31, 0x4, RZ ;  /* 0x000000041f1f7810 */ /* 0x000fe20007ffe0ff */
[----:B---3--:R-:W-:-:S04]  /*28a0*/  FMUL.FTZ R37, R32, R37 ;  /* 0x0000002520257220 */ /* 0x008fc80000410000 */
[----:B------:R-:W-:Y:S01]  /*28b0*/  FMUL.FTZ R37, R2, R37 ;  /* 0x0000002502257220 */ /* 0x000fe20000410000 */
[----:B------:R-:W-:-:S04]  /*28c0*/  IADD3 R35, R35, 0x4, RZ ;  /* 0x0000000423237810 */ /* 0x000fc80007ffe0ff */
[----:B------:R3:W-:Y:S01]  /*28d0*/  REDG.E.ADD.F32.FTZ.RN.STRONG.GPU desc[UR6][R26.64], R37 ;  /* 0x000000251a0079a6 */ /* 0x0007e2000c10f386 */
[----:B-1----:R-:W-:Y:S02]  /*28e0*/  VIADD R34, R34, 0x10 ;  /* 0x0000001022227836 */ /* 0x002fe40000000000 */
[----:B--2---:R-:W-:Y:S01]  /*28f0*/  FMUL.FTZ R21, R32, R23 ;  /* 0x0000001720157220 */ /* 0x004fe20000410000 */
[----:B------:R-:W-:Y:S01]  /*2900*/  LEA.HI.X R23, R20, UR13, R25, 0x2, P0 ;  /* 0x0000000d14177c11 */ /* 0x000fe200080f1419 */
[----:B------:R-:W-:Y:S02]  /*2910*/  IMAD.IADD R20, R4, 0x1, R31 ;  /* 0x0000000104147824 */ /* 0x000fe400078e021f */
[----:B------:R-:W-:-:S03]  /*2920*/  FMUL.FTZ R21, R2, R21 ;  /* 0x0000001502157220 */ /* 0x000fc60000410000 */
[----:B------:R-:W-:Y:S02]  /*2930*/  ISETP.NE.AND P0, PT, R20, RZ, PT ;  /* 0x000000ff1400720c */ /* 0x000fe40003f05270 */
[----:B------:R3:W-:Y:S11]  /*2940*/  REDG.E.ADD.F32.FTZ.RN.STRONG.GPU desc[UR6][R22.64], R21 ;  /* 0x00000015160079a6 */ /* 0x0007f6000c10f386 */
[----:B------:R-:W-:Y:S05]  /*2950*/  @P0 BRA `(.L_x_1079) ;  /* 0xfffffffc00200947 */ /* 0x000fea000383ffff */
.L_x_1078:
[----:B------:R-:W-:Y:S05]  /*2960*/  BSYNC B2 ;  /* 0x0000000000027941 */ /* 0x000fea0003800000 */
.L_x_1077:
[----:B------:R-:W-:-:S04]  /*2970*/  LOP3.LUT R32, R10, 0x3, RZ, 0xc0, !PT ;  /* 0x000000030a207812 */ /* 0x000fc800078ec0ff */
[----:B------:R-:W-:-:S13]  /*2980*/  ISETP.NE.AND P0, PT, R32, RZ, PT ;  /* 0x000000ff2000720c */ /* 0x000fda0003f05270 */
[----:B------:R-:W-:Y:S05]  /*2990*/  @!P0 BRA `(.L_x_1076) ;  /* 0x0000000000bc8947 */ /* 0x000fea0003800000 */
[-C--:B------:R-:W-:Y:S01]  /*29a0*/  IADD3 R20, R12, R31.reuse, RZ ;  /* 0x0000001f0c147210 */ /* 0x080fe20007ffe0ff */
[----:B0-----:R-:W-:Y:S01]  /*29b0*/  LDS R30, [R30] ;  /* 0x000000001e1e7984 */ /* 0x001fe20000000800 */
[----:B---3--:R-:W0:Y:S01]  /*29c0*/  LDC.64 R22, c[0x0][0x218] ;  /* 0x00008600ff167b82 */ /* 0x008e220000000a00 */
[----:B------:R-:W-:Y:S02]  /*29d0*/  IADD3 R31, R28, R31, RZ ;  /* 0x0000001f1c1f7210 */ /* 0x000fe40007ffe0ff */
[----:B------:R-:W-:Y:S02]  /*29e0*/  IMAD R33, R20, 0x4, R33 ;  /* 0x0000000414217824 */ /* 0x000fe400078e0221 */
[----:B------:R-:W-:-:S03]  /*29f0*/  VIMNMX.RELU R27, R31, R6, PT ;  /* 0x000000061f1b7248 */ /* 0x000fc60003fe1100 */
[----:B------:R-:W1:Y:S01]  /*2a00*/  LDC.64 R20, c[0x0][0x258] ;  /* 0x00009600ff147b82 */ /* 0x000e620000000a00 */
[----:B------:R-:W2:Y:S01]  /*2a10*/  LDS R35, [R33] ;  /* 0x0000000021237984 */ /* 0x000ea20000000800 */
[----:B------:R-:W-:-:S05]  /*2a20*/  SHF.R.S32.HI R19, RZ, 0x1f, R27 ;  /* 0x0000001fff137819 */ /* 0x000fca000001141b */
[-C--:B-1----:R-:W-:Y:S02]  /*2a30*/  IMAD R24, R19, R20.reuse, RZ ;  /* 0x0000001413187224 */ /* 0x082fe400078e02ff */
[----:B------:R-:W-:Y:S02]  /*2a40*/  IMAD.MOV.U32 R19, RZ, RZ, R3 ;  /* 0x000000ffff137224 */ /* 0x000fe400078e0003 */
[C---:B------:R-:W-:Y:S02]  /*2a50*/  IMAD R3, R27.reuse, R21, R24 ;  /* 0x000000151b037224 */ /* 0x040fe400078e0218 */
[----:B------:R-:W-:-:S05]  /*2a60*/  IMAD.WIDE.U32 R26, R27, R20, R18 ;  /* 0x000000141b1a7225 */ /* 0x000fca00078e0012 */
[----:B------:R-:W-:Y:S02]  /*2a70*/  IADD3 R3, R27, R3, RZ ;  /* 0x000000031b037210 */ /* 0x000fe40007ffe0ff */
[----:B0-----:R-:W-:-:S04]  /*2a80*/  LEA R24, P0, R26, R22, 0x2 ;  /* 0x000000161a187211 */ /* 0x001fc800078010ff */
[----:B------:R-:W-:Y:S01]  /*2a90*/  LEA.HI.X R25, R26, R23, R3, 0x2, P0 ;  /* 0x000000171a197211 */ /* 0x000fe200000f1403 */
[----:B--2---:R-:W-:Y:S01]  /*2aa0*/  FMUL.FTZ R35, R30, R35 ;  /* 0x000000231e237220 */ /* 0x004fe20000410000 */
[----:B------:R-:W-:-:S03]  /*2ab0*/  ISETP.NE.AND P0, PT, R32, 0x1, PT ;  /* 0x000000012000780c */ /* 0x000fc60003f05270 */
[----:B-----5:R-:W-:-:S05]  /*2ac0*/  FMUL.FTZ R35, R2, R35 ;  /* 0x0000002302237220 */ /* 0x020fca0000410000 */
[----:B------:R1:W-:Y:S05]  /*2ad0*/  REDG.E.ADD.F32.FTZ.RN.STRONG.GPU desc[UR6][R24.64], R35 ;  /* 0x00000023180079a6 */ /* 0x0003ea000c10f386 */
[----:B------:R-:W-:Y:S05]  /*2ae0*/  @!P0 BRA `(.L_x_1076) ;  /* 0x0000000000688947 */ /* 0x000fea0003800000 */
[----:B------:R-:W0:Y:S01]  /*2af0*/  LDS R3, [R33+0x4] ;  /* 0x0000040021037984 */ /* 0x000e220000000800 */
[----:B------:R-:W-:-:S04]  /*2b00*/  VIADDMNMX.RELU R27, R31, 0x1, R6, PT ;  /* 0x000000011f1b7846 */ /* 0x000fc80003801106 */
[----:B-1----:R-:W-:-:S05]  /*2b10*/  SHF.R.S32.HI R25, RZ, 0x1f, R27 ;  /* 0x0000001fff197819 */ /* 0x002fca000001141b */
[----:B------:R-:W-:-:S04]  /*2b20*/  IMAD R24, R25, R20, RZ ;  /* 0x0000001419187224 */ /* 0x000fc800078e02ff */
[C---:B------:R-:W-:Y:S02]  /*2b30*/  IMAD R25, R27.reuse, R21, R24 ;  /* 0x000000151b197224 */ /* 0x040fe400078e0218 */
[----:B------:R-:W-:-:S04]  /*2b40*/  IMAD.WIDE.U32 R26, R27, R20, R18 ;  /* 0x000000141b1a7225 */ /* 0x000fc800078e0012 */
[----:B------:R-:W-:Y:S01]  /*2b50*/  IMAD.IADD R25, R27, 0x1, R25 ;  /* 0x000000011b197824 */ /* 0x000fe200078e0219 */
[----:B------:R-:W-:-:S04]  /*2b60*/  LEA R24, P0, R26, R22, 0x2 ;  /* 0x000000161a187211 */ /* 0x000fc800078010ff */
[----:B------:R-:W-:Y:S02]  /*2b70*/  LEA.HI.X R25, R26, R23, R25, 0x2, P0 ;  /* 0x000000171a197211 */ /* 0x000fe400000f1419 */
[----:B------:R-:W-:Y:S01]  /*2b80*/  ISETP.NE.AND P0, PT, R32, 0x2, PT ;  /* 0x000000022000780c */ /* 0x000fe20003f05270 */
[----:B0-----:R-:W-:-:S04]  /*2b90*/  FMUL.FTZ R3, R30, R3 ;  /* 0x000000031e037220 */ /* 0x001fc80000410000 */
[----:B------:R-:W-:-:S05]  /*2ba0*/  FMUL.FTZ R3, R2, R3 ;  /* 0x0000000302037220 */ /* 0x000fca0000410000 */
[----:B------:R2:W-:Y:S03]  /*2bb0*/  REDG.E.ADD.F32.FTZ.RN.STRONG.GPU desc[UR6][R24.64], R3 ;  /* 0x00000003180079a6 */ /* 0x0005e6000c10f386 */
[----:B------:R-:W-:Y:S05]  /*2bc0*/  @!P0 BRA `(.L_x_1076) ;  /* 0x0000000000308947 */ /* 0x000fea0003800000 */
[----:B------:R-:W0:Y:S01]  /*2bd0*/  LDS R33, [R33+0x8] ;  /* 0x0000080021217984 */ /* 0x000e220000000800 */
[----:B------:R-:W-:-:S04]  /*2be0*/  VIADDMNMX.RELU R31, R31, 0x2, R6, PT ;  /* 0x000000021f1f7846 */ /* 0x000fc80003801106 */
[----:B--2---:R-:W-:Y:S01]  /*2bf0*/  SHF.R.S32.HI R3, RZ, 0x1f, R31 ;  /* 0x0000001fff037819 */ /* 0x004fe2000001141f */
[----:B------:R-:W-:-:S04]  /*2c00*/  IMAD.WIDE.U32 R18, R31, R20, R18 ;  /* 0x000000141f127225 */ /* 0x000fc800078e0012 */
[----:B------:R-:W-:Y:S01]  /*2c10*/  IMAD R24, R3, R20, RZ ;  /* 0x0000001403187224 */ /* 0x000fe200078e02ff */
[----:B------:R-:W-:-:S03]  /*2c20*/  LEA R22, P0, R18, R22, 0x2 ;  /* 0x0000001612167211 */ /* 0x000fc600078010ff */
[----:B------:R-:W-:-:S05]  /*2c30*/  IMAD R21, R31, R21, R24 ;  /* 0x000000151f157224 */ /* 0x000fca00078e0218 */
[----:B------:R-:W-:-:S04]  /*2c40*/  IADD3 R19, R19, R21, RZ ;  /* 0x0000001513137210 */ /* 0x000fc80007ffe0ff */
[----:B------:R-:W-:Y:S01]  /*2c50*/  LEA.HI.X R23, R18, R23, R19, 0x2, P0 ;  /* 0x0000001712177211 */ /* 0x000fe200000f1413 */
[----:B0-----:R-:W-:-:S04]  /*2c60*/  FMUL.FTZ R3, R30, R33 ;  /* 0x000000211e037220 */ /* 0x001fc80000410000 */
[----:B------:R-:W-:-:S05]  /*2c70*/  FMUL.FTZ R3, R2, R3 ;  /* 0x0000000302037220 */ /* 0x000fca0000410000 */
[----:B------:R4:W-:Y:S02]  /*2c80*/  REDG.E.ADD.F32.FTZ.RN.STRONG.GPU desc[UR6][R22.64], R3 ;  /* 0x00000003160079a6 */ /* 0x0009e4000c10f386 */
.L_x_1076:
[----:B------:R-:W-:Y:S05]  /*2c90*/  BSYNC B1 ;  /* 0x0000000000017941 */ /* 0x000fea0003800000 */
.L_x_1075:
[----:B------:R-:W-:-:S05]  /*2ca0*/  VIADD R0, R0, 0x1 ;  /* 0x0000000100007836 */ /* 0x000fca0000000000 */
[----:B------:R-:W-:-:S13]  /*2cb0*/  ISETP.GE.AND P0, PT, R0, R11, PT ;  /* 0x0000000b0000720c */ /* 0x000fda0003f06270 */
[----:B------:R-:W-:Y:S05]  /*2cc0*/  @!P0 BRA `(.L_x_1080) ;  /* 0xfffffff400dc8947 */ /* 0x000fea000383ffff */
.L_x_1074:
[----:B------:R-:W-:Y:S05]  /*2cd0*/  BSYNC B0 ;  /* 0x0000000000007941 */ /* 0x000fea0003800000 */
.L_x_1073:
[----:B------:R-:W0:Y:S02]  /*2ce0*/  LDC R0, c[0x0][0x14] ;  /* 0x00000500ff007b82 */ /* 0x000e240000000800 */
[----:B0-----:R-:W-:-:S04]  /*2cf0*/  IADD3 R9, R0, R9, RZ ;  /* 0x0000000900097210 */ /* 0x001fc80007ffe0ff */
[----:B------:R-:W-:-:S13]  /*2d00*/  ISETP.GE.AND P0, PT, R9, UR4, PT ;  /* 0x0000000409007c0c */ /* 0x000fda000bf06270 */
[----:B------:R-:W-:Y:S05]  /*2d10*/  @!P0 BRA `(.L_x_1081) ;  /* 0xfffffff000d48947 */ /* 0x000fea000383ffff */
[----:B------:R-:W-:Y:S05]  /*2d20*/  EXIT ;  /* 0x000000000000794d */ /* 0x000fea0003800000 */
.L_x_1024:
        /* <DEDUP_REMOVED lines=14> */
[----:B------:R-:W-:Y:S01]  /*2e10*/  MOV R16, R6 ;  /* 0x0000000600107202 */ /* 0x000fe20000000f00 */
[----:B------:R-:W-:Y:S01]  /*2e20*/  IMAD R2, R2, UR10, RZ ;  /* 0x0000000a02027c24 */ /* 0x000fe2000f8e02ff */
[----:B------:R-:W1:Y:S01]  /*2e30*/  LDC R6, c[0x0][0x228] ;  /* 0x00008a00ff067b82 */ /* 0x000e620000000800 */
[C---:B------:R-:W-:Y:S01]  /*2e40*/  IMAD R17, R3.reuse, UR9, R8 ;  /* 0x0000000903117c24 */ /* 0x040fe2000f8e0208 */
[----:B------:R-:W-:Y:S01]  /*2e50*/  ULDC.64 UR8, c[0x0][0x2a0] ;  /* 0x0000a80000087ab9 */ /* 0x000fe20000000a00 */
[C---:B------:R-:W-:Y:S01]  /*2e60*/  IMAD R13, R3.reuse, UR11, R2 ;  /* 0x0000000b030d7c24 */ /* 0x040fe2000f8e0202 */
[----:B------:R-:W-:Y:S01]  /*2e70*/  ULDC.64 UR16, c[0x0][0x218] ;  /* 0x0000860000107ab9 */ /* 0x000fe20000000a00 */
[----:B------:R-:W-:Y:S01]  /*2e80*/  IMAD.WIDE.U32 R2, R3, UR10, RZ ;  /* 0x0000000a03027c25 */ /* 0x000fe2000f8e00ff */
[----:B------:R-:W-:Y:S01]  /*2e90*/  IADD3 R17, R7, R17, RZ ;  /* 0x0000001107117210 */ /* 0x000fe20007ffe0ff */
[----:B------:R-:W-:Y:S01]  /*2ea0*/  ULDC.64 UR10, c[0x0][0x258] ;  /* 0x00009600000a7ab9 */ /* 0x000fe20000000a00 */
[----:B------:R-:W-:Y:S01]  /*2eb0*/  SHF.R.S32.HI R7, RZ, 0x1f, R14 ;  /* 0x0000001fff077819 */ /* 0x000fe2000001140e */
[----:B0-----:R-:W0:Y:S01]  /*2ec0*/  MUFU.RCP R5, R5 ;  /* 0x0000000500057308 */ /* 0x001e220000001000 */
[----:B------:R-:W-:Y:S01]  /*2ed0*/  IMAD.IADD R13, R3, 0x1, R13 ;  /* 0x00000001030d7824 */ /* 0x000fe200078e020d */
[----:B------:R-:W-:Y:S01]  /*2ee0*/  ULDC.64 UR12, c[0x0][0x240] ;  /* 0x00009000000c7ab9 */ /* 0x000fe20000000a00 */
[----:B------:R-:W-:Y:S01]  /*2ef0*/  IMAD.MOV.U32 R12, RZ, RZ, R2 ;  /* 0x000000ffff0c7224 */ /* 0x000fe200078e0002 */
[----:B------:R-:W-:Y:S01]  /*2f00*/  ULDC.64 UR14, c[0x0][0x248] ;  /* 0x00009200000e7ab9 */ /* 0x000fe20000000a00 */
[----:B------:R-:W-:-:S02]  /*2f10*/  IMAD R3, R7, UR8, RZ ;  /* 0x0000000807037c24 */ /* 0x000fc4000f8e02ff */
[----:B------:R-:W-:Y:S02]  /*2f20*/  IMAD R7, R7, UR10, RZ ;  /* 0x0000000a07077c24 */ /* 0x000fe4000f8e02ff */
[C---:B------:R-:W-:Y:S02]  /*2f30*/  IMAD R11, R14.reuse, UR9, R3 ;  /* 0x000000090e0b7c24 */ /* 0x040fe4000f8e0203 */
[----:B------:R-:W-:Y:S01]  /*2f40*/  IMAD.WIDE.U32 R2, R14, UR8, R16 ;  /* 0x000000080e027c25 */ /* 0x000fe2000f8e0010 */
[----:B------:R-:W-:-:S03]  /*2f50*/  ULDC.64 UR8, c[0x0][0x290] ;  /* 0x0000a40000087ab9 */ /* 0x000fc60000000a00 */
[C---:B------:R-:W-:Y:S02]  /*2f60*/  IMAD R17, R14.reuse, UR11, R7 ;  /* 0x0000000b0e117c24 */ /* 0x040fe4000f8e0207 */
[----:B0-----:R-:W-:Y:S02]  /*2f70*/  VIADD R9, R5, 0xffffffe ;  /* 0x0ffffffe05097836 */ /* 0x001fe40000000000 */
[----:B------:R-:W0:Y:S01]  /*2f80*/  LDC R5, c[0x0][0x14] ;  /* 0x00000500ff057b82 */ /* 0x000e220000000800 */
[----:B------:R-:W-:Y:S01]  /*2f90*/  IMAD.WIDE.U32 R14, R14, UR10, R12 ;  /* 0x0000000a0e0e7c25 */ /* 0x000fe2000f8e000c */
[----:B------:R-:W-:Y:S01]  /*2fa0*/  MOV R13, UR5 ;  /* 0x00000005000d7c02 */ /* 0x000fe20008000f00 */
[----:B------:R-:W-:Y:S01]  /*2fb0*/  ULDC.64 UR4, c[0x0][0x288] ;  /* 0x0000a20000047ab9 */ /* 0x000fe20000000a00 */
[----:B------:R-:W2:Y:S01]  /*2fc0*/  F2I.FTZ.U32.TRUNC.NTZ R9, R9 ;  /* 0x0000000900097305 */ /* 0x000ea2000021f000 */
[----:B------:R-:W-:Y:S01]  /*2fd0*/  IMAD.MOV.U32 R8, RZ, RZ, RZ ;  /* 0x000000ffff087224 */ /* 0x000fe200078e00ff */
[----:B------:R-:W-:Y:S01]  /*2fe0*/  ULDC.64 UR10, c[0x0][0x260] ;  /* 0x00009800000a7ab9 */ /* 0x000fe20000000a00 */
[----:B------:R-:W-:Y:S01]  /*2ff0*/  IMAD.IADD R11, R3, 0x1, R11 ;  /* 0x00000001030b7824 */ /* 0x000fe200078e020b */
[----:B--2---:R-:W-:-:S05]  /*3000*/  IADD3 R19, RZ, -R9, RZ ;  /* 0x80000009ff137210 */ /* 0x004fca0007ffe0ff */
[----:B------:R-:W-:-:S04]  /*3010*/  IMAD R19, R19, R4, RZ ;  /* 0x0000000413137224 */ /* 0x000fc800078e02ff */
[----:B------:R-:W-:Y:S01]  /*3020*/  IMAD.HI.U32 R7, R9, R19, R8 ;  /* 0x0000001309077227 */ /* 0x000fe200078e0008 */
[----:B------:R-:W-:Y:S02]  /*3030*/  LOP3.LUT R8, RZ, R10, RZ, 0x33, !PT ;  /* 0x0000000aff087212 */ /* 0x000fe400078e33ff */
[----:B-1----:R-:W-:-:S07]  /*3040*/  IADD3 R9, R15, R17, RZ ;  /* 0x000000110f097210 */ /* 0x002fce0007ffe0ff */
.L_x_1082:
        /* <DEDUP_REMOVED lines=13> */
[----:B------:R-:W-:-:S05]  /*3120*/  @P1 IADD3 R10, R10, 0x1, RZ ;  /* 0x000000010a0a1810 */ /* 0x000fca0007ffe0ff */
[----:B------:R-:W-:-:S05]  /*3130*/  @!P3 IMAD.MOV R10, RZ, RZ, -R10 ;  /* 0x000000ffff0ab224 */ /* 0x000fca00078e0a0a */
[----:B------:R-:W-:-:S04]  /*3140*/  SEL R12, R8, R10, !P0 ;  /* 0x0000000a080c7207 */ /* 0x000fc80004000000 */
[C---:B------:R-:W-:Y:S01]  /*3150*/  IADD3 R10, -R12.reuse, RZ, RZ ;  /* 0x000000ff0c0a7210 */ /* 0x040fe20007ffe1ff */
[----:B------:R-:W-:Y:S01]  /*3160*/  IMAD.WIDE.U32 R16, R12, UR4, R16 ;  /* 0x000000040c107c25 */ /* 0x000fe2000f8e0010 */
[----:B-1----:R-:W-:-:S03]  /*3170*/  SHF.R.S32.HI R19, RZ, 0x1f, R12 ;  /* 0x0000001fff137819 */ /* 0x002fc6000001140c */
        /* <DEDUP_REMOVED lines=22> */
[----:B0-----:R-:W-:-:S03]  /*32e0*/  IMAD.IADD R13, R5, 0x1, R13 ;  /* 0x00000001050d7824 */ /* 0x001fc600078e020d */
[----:B------:R-:W-:-:S04]  /*32f0*/  IADD3 R17, R17, R19, RZ ;  /* 0x0000001311117210 */ /* 0x000fc80007ffe0ff */
[----:B------:R-:W-:Y:S02]  /*3300*/  LEA.HI.X R19, R16, UR17, R17, 0x2, P1 ;  /* 0x0000001110137c11 */ /* 0x000fe400088f1411 */
[----:B------:R-:W-:-:S03]  /*3310*/  ISETP.GE.AND P1, PT, R13, R0, PT ;  /* 0x000000000d00720c */ /* 0x000fc60003f26270 */
[----:B--2---:R1:W-:Y:S10]  /*3320*/  STG.E desc[UR6][R18.64], R21 ;  /* 0x0000001512007986 */ /* 0x0043f4000c101906 */
[----:B------:R-:W-:Y:S05]  /*3330*/  @!P1 BRA `(.L_x_1082) ;  /* 0xfffffffc00449947 */ /* 0x000fea000383ffff */
[----:B------:R-:W-:Y:S05]  /*3340*/  EXIT ;  /* 0x000000000000794d */ /* 0x000fea0003800000 */
        .weak           $__internal_12_$__cuda_sm20_dblrcp_rn_slowpath_v3
        .type           $__internal_12_$__cuda_sm20_dblrcp_rn_slowpath_v3,@function
        .size           $__internal_12_$__cuda_sm20_dblrcp_rn_slowpath_v3,(.L_x_1788 - $__internal_12_$__cuda_sm20_dblrcp_rn_slowpath_v3)
$__internal_12_$__cuda_sm20_dblrcp_rn_slowpath_v3:
[----:B------:R-:W-:Y:S01]  /*3350*/  DSETP.GTU.AND P0, PT, |R16|, +INF , PT ;  /* 0x7ff000001000742a */ /* 0x000fe20003f0c200 */
[----:B------:R-:W-:-:S13]  /*3360*/  BSSY B1, `(.L_x_1083) ;  /* 0x0000024000017945 */ /* 0x000fda0003800000 */
[----:B------:R-:W-:Y:S05]  /*3370*/  @P0 BRA `(.L_x_1084) ;  /* 0x0000000000800947 */ /* 0x000fea0003800000 */
[----:B------:R-:W-:-:S04]  /*3380*/  LOP3.LUT R19, R17, 0x7fffffff, RZ, 0xc0, !PT ;  /* 0x7fffffff11137812 */ /* 0x000fc800078ec0ff */
[----:B------:R-:W-:-:S04]  /*3390*/  IADD3 R18, R19, -0x1, RZ ;  /* 0xffffffff13127810 */ /* 0x000fc80007ffe0ff */
[----:B------:R-:W-:-:S13]  /*33a0*/  ISETP.GE.U32.AND P0, PT, R18, 0x7fefffff, PT ;  /* 0x7fefffff1200780c */ /* 0x000fda0003f06070 */
[----:B------:R-:W-:Y:S01]  /*33b0*/  @P0 LOP3.LUT R21, R17, 0x7ff00000, RZ, 0x3c, !PT ;  /* 0x7ff0000011150812 */ /* 0x000fe200078e3cff */
[----:B------:R-:W-:Y:S01]  /*33c0*/  @P0 IMAD.MOV.U32 R20, RZ, RZ, RZ ;  /* 0x000000ffff140224 */ /* 0x000fe200078e00ff */
        /* <DEDUP_REMOVED lines=17> */
.L_x_1086:
        /* <DEDUP_REMOVED lines=10> */
.L_x_1084:
[----:B------:R-:W-:Y:S02]  /*3580*/  LOP3.LUT R21, R17, 0x80000, RZ, 0xfc, !PT ;  /* 0x0008000011157812 */ /* 0x000fe400078efcff */
[----:B------:R-:W-:-:S07]  /*3590*/  MOV R20, R16 ;  /* 0x0000001000147202 */ /* 0x000fce0000000f00 */
.L_x_1085:
[----:B------:R-:W-:Y:S05]  /*35a0*/  BSYNC B1 ;  /* 0x0000000000017941 */ /* 0x000fea0003800000 */
.L_x_1083:
[----:B------:R-:W-:Y:S01]  /*35b0*/  IMAD.MOV.U32 R16, RZ, RZ, R0 ;  /* 0x000000ffff107224 */ /* 0x000fe200078e0000 */
[----:B------:R-:W-:-:S04]  /*35c0*/  MOV R17, 0x0 ;  /* 0x0000000000117802 */ /* 0x000fc80000000f00 */
[----:B------:R-:W-:Y:S05]  /*35d0*/  RET.REL.NODEC R16 `(_ZN2at6native54_GLOBAL__N__aa9a477a_21_UpSampleBilinear2d_cu_607db5e336upsample_gen2d_aa_backward_out_frameIffNS0_18upsample_antialias21BilinearFilterFunctorEEEvT0_S5_NS_27GenericPackedTensorAccessorIT_Lm4ENS_16DefaultPtrTraitsElEENS6_IKS7_Lm4ES8_lEERKT1_) ;  /* 0xffffffc810887950 */ /* 0x000fea0003c3ffff */
.L_x_1087:
        /* <DEDUP_REMOVED lines=10> */
.L_x_1788:


//--------------------- .text._ZN2at6native54_GLOBAL__N__aa9a477a_21_UpSampleBilinear2d_cu_607db5e336upsample_gen2d_aa_backward_out_frameIddNS0_18upsample_antialias21BilinearFilterFunctorEEEvT0_S5_NS_27GenericPackedTensorAccessorIT_Lm4ENS_16DefaultPtrTraitsElEENS6_IKS7_Lm4ES8_lEERKT1_ --------------------------
	.section	.text._ZN2at6native54_GLOBAL__N__aa9a477a_21_UpSampleBilinear2d_cu_607db5e336upsample_gen2d_aa_backward_out_frameIddNS0_18upsample_antialias21BilinearFilterFunctorEEEvT0_S5_NS_27GenericPackedTensorAccessorIT_Lm4ENS_16DefaultPtrTraitsElEENS6_IKS7_Lm4ES8_lEERKT1_,"ax",@progbits
	.align	128
.text._ZN2at6native54_GLOBAL__N__aa9a477a_21_UpSampleBilinear2d_cu_607db5e336upsample_gen2d_aa_backward_out_frameIddNS0_18upsample_antialias21BilinearFilterFunctorEEEvT0_S5_NS_27GenericPackedTensorAccessorIT_Lm4ENS_16DefaultPtrTraitsElEENS6_IKS7_Lm4ES8_lEERKT1_:
        .type           _ZN2at6native54_GLOBAL__N__aa9a477a_21_UpSampleBilinear2d_cu_607db5e336upsample_gen2d_aa_backward_out_frameIddNS0_18upsample_antialias21BilinearFilterFunctorEEEvT0_S5_NS_27GenericPackedTensorAccessorIT_Lm4ENS_16DefaultPtrTraitsElEENS6_IKS7_Lm4ES8_lEERKT1_,@function
        .size           _ZN2at6native54_GLOBAL__N__aa9a477a_21_UpSampleBilinear2d_cu_607db5e336upsample_gen2d_aa_backward_out_frameIddNS0_18upsample_antialias21BilinearFilterFunctorEEEvT0_S5_NS_27GenericPackedTensorAccessorIT_Lm4ENS_16DefaultPtrTraitsElEENS6_IKS7_Lm4ES8_lEERKT1_,(.L_x_1790 - _ZN2at6native54_GLOBAL__N__aa9a477a_21_UpSampleBilinear2d_cu_607db5e336upsample_gen2d_aa_backward_out_frameIddNS0_18upsample_antialias21BilinearFilterFunctorEEEvT0_S5_NS_27GenericPackedTensorAccessorIT_Lm4ENS_16DefaultPtrTraitsElEENS6_IKS7_Lm4ES8_lEERKT1_)
        .other          _ZN2at6native54_GLOBAL__N__aa9a477a_21_UpSampleBilinear2d_cu_607db5e336upsample_gen2d_aa_backward_out_frameIddNS0_18upsample_antialias21BilinearFilterFunctorEEEvT0_S5_NS_27GenericPackedTensorAccessorIT_Lm4ENS_16DefaultPtrTraitsElEENS6_IKS7_Lm4ES8_lEERKT1_,@"STO_CUDA_ENTRY STV_DEFAULT"
_ZN2at6native54_GLOBAL__N__aa9a477a_21_UpSampleBilinear2d_cu_607db5e336upsample_gen2d_aa_backward_out_frameIddNS0_18upsample_antialias21BilinearFilterFunctorEEEvT0_S5_NS_27GenericPackedTensorAccessorIT_Lm4ENS_16DefaultPtrTraitsElEENS6_IKS7_Lm4ES8_lEERKT1_:
        /* <DEDUP_REMOVED lines=21> */
[----:B------:R-:W1:Y:S01]  /*0150*/  I2F.F64 R14, R12 ;  /* 0x0000000c000e7312 */ /* 0x000e620000201c00 */
[----:B------:R-:W-:Y:S01]  /*0160*/  IMAD.MOV.U32 R10, RZ, RZ, 0x80000 ;  /* 0x00080000ff0a7424 */ /* 0x000fe200078e00ff */
[----:B------:R-:W-:Y:S01]  /*0170*/  UMOV UR8, 0xf0000000 ;  /* 0xf000000000087882 */ /* 0x000fe20000000000 */
[----:B------:R-:W-:Y:S01]  /*0180*/  UMOV UR9, 0x380fffff ;  /* 0x380fffff00097882 */ /* 0x000fe20000000000 */
[----:B------:R-:W-:Y:S03]  /*0190*/  BSSY B0, `(.L_x_1089) ;  /* 0x0000179000007945 */ /* 0x000fe60003800000 */
[----:B------:R-:W2:Y:S01]  /*01a0*/  LDC.64 R4, c[0x0][0x218] ;  /* 0x00008600ff047b82 */ /* 0x000ea20000000a00 */
[----:B------:R-:W3:Y:S01]  /*01b0*/  I2F.F64 R16, R7 ;  /* 0x0000000700107312 */ /* 0x000ee20000201c00 */
[----:B-1----:R-:W-:-:S02]  /*01c0*/  DADD R14, R14, 0.5 ;  /* 0x3fe000000e0e7429 */ /* 0x002fc40000000000 */
[----:B0-----:R-:W-:Y:S01]  /*01d0*/  DSETP.MAX.AND P0, P1, R8, 1, PT ;  /* 0x3ff000000800742a */ /* 0x001fe2000390f000 */
[----:B------:R-:W-:-:S05]  /*01e0*/  IMAD.MOV.U32 R3, RZ, RZ, R9 ;  /* 0x000000ffff037224 */ /* 0x000fca00078e0009 */
[----:B------:R-:W-:Y:S01]  /*01f0*/  FSEL R11, R3, 1.875, P0 ;  /* 0x3ff00000030b7808 */ /* 0x000fe20000000000 */
[----:B------:R-:W-:-:S07]  /*0200*/  IMAD.MOV.U32 R3, RZ, RZ, R8 ;  /* 0x000000ffff037224 */ /* 0x000fce00078e0008 */
[----:B------:R-:W-:Y:S02]  /*0210*/  @P1 LOP3.LUT R11, R10, 0x3ff00000, RZ, 0xfc, !PT ;  /* 0x3ff000000a0b1812 */ /* 0x000fe400078efcff */
[----:B------:R-:W-:Y:S01]  /*0220*/  SEL R10, R3, RZ, P0 ;  /* 0x000000ff030a7207 */ /* 0x000fe20000000000 */
[----:B--2---:R-:W-:Y:S01]  /*0230*/  DSETP.MAX.AND P0, P1, R4, 1, PT ;  /* 0x3ff000000400742a */ /* 0x004fe2000390f000 */
[----:B------:R-:W-:Y:S02]  /*0240*/  IMAD.MOV.U32 R3, RZ, RZ, R5 ;  /* 0x000000ffff037224 */ /* 0x000fe400078e0005 */
[----:B------:R-:W-:Y:S02]  /*0250*/  F2F.F32.F64 R20, R10 ;  /* 0x0000000a00147310 */ /* 0x000fe40000301000 */
[CCC-:B------:R-:W-:Y:S02]  /*0260*/  DFMA R12, R14.reuse, R8.reuse, -R10.reuse ;  /* 0x000000080e0c722b */ /* 0x1c0fe4000000080a */
[----:B------:R-:W-:-:S06]  /*0270*/  DFMA R8, R14, R8, R10 ;  /* 0x000000080e08722b */ /* 0x000fcc000000000a */
[----:B------:R-:W-:Y:S01]  /*0280*/  DADD R18, R12, 0.5 ;  /* 0x3fe000000c127429 */ /* 0x000fe20000000000 */
[----:B------:R-:W-:Y:S01]  /*0290*/  IMAD.MOV.U32 R12, RZ, RZ, 0x80000 ;  /* 0x00080000ff0c7424 */ /* 0x000fe200078e00ff */
[----:B------:R-:W-:Y:S01]  /*02a0*/  FSEL R13, R3, 1.875, P0 ;  /* 0x3ff00000030d7808 */ /* 0x000fe20000000000 */
[----:B------:R-:W-:-:S03]  /*02b0*/  IMAD.MOV.U32 R3, RZ, RZ, R4 ;  /* 0x000000ffff037224 */ /* 0x000fc600078e0004 */
[----:B------:R0:W1:Y:S01]  /*02c0*/  F2I.F64.TRUNC R41, R18 ;  /* 0x0000001200297311 */ /* 0x000062000030d100 */
[----:B------:R-:W-:Y:S02]  /*02d0*/  @P1 LOP3.LUT R13, R12, 0x3ff00000, RZ, 0xfc, !PT ;  /* 0x3ff000000c0d1812 */ /* 0x000fe400078efcff */
[----:B------:R-:W-:Y:S01]  /*02e0*/  SEL R12, R3, RZ, P0 ;  /* 0x000000ff030c7207 */ /* 0x000fe20000000000 */
[----:B------:R-:W-:-:S04]  /*02f0*/  DSETP.GEU.AND P0, PT, |R10|, UR8, PT ;  /* 0x000000080a007e2a */ /* 0x000fc8000bf0e200 */
[----:B------:R-:W2:Y:S01]  /*0300*/  F2F.F32.F64 R21, R12 ;  /* 0x0000000c00157310 */ /* 0x000ea20000301000 */
[----:B------:R-:W-:Y:S02]  /*0310*/  DSETP.GEU.AND P1, PT, |R12|, UR8, PT ;  /* 0x000000080c007e2a */ /* 0x000fe4000bf2e200 */
[----:B0-----:R-:W-:Y:S02]  /*0320*/  DADD R18, R8, 0.5 ;  /* 0x3fe0000008127429 */ /* 0x001fe40000000000 */
[----:B---3--:R-:W-:Y:S01]  /*0330*/  DADD R8, R16, 0.5 ;  /* 0x3fe0000010087429 */ /* 0x008fe20000000000 */
[----:B-1----:R-:W-:-:S04]  /*0340*/  VIMNMX R41, RZ, R41, !PT ;  /* 0x00000029ff297248 */ /* 0x002fc80007fe0100 */
[----:B------:R-:W-:Y:S01]  /*0350*/  @!P0 FMUL R20, R20, 1.175494350822287508e-38 ;  /* 0x0080000014148820 */ /* 0x000fe20000400000 */
[----:B------:R-:W-:Y:S02]  /*0360*/  ISETP.NE.AND P0, PT, R6, RZ, PT ;  /* 0x000000ff0600720c */ /* 0x000fe40003f05270 */
[CCC-:B------:R-:W-:Y:S01]  /*0370*/  DFMA R16, R8.reuse, R4.reuse, R12.reuse ;  /* 0x000000040810722b */ /* 0x1c0fe2000000000c */
[----:B------:R-:W0:Y:S01]  /*0380*/  F2I.FTZ.CEIL.NTZ R3, R20 ;  /* 0x0000001400037305 */ /* 0x000e22000021b100 */
[----:B------:R-:W-:Y:S01]  /*0390*/  DFMA R10, R8, R4, -R12 ;  /* 0x00000004080a722b */ /* 0x000fe2000000080c */
[----:B--2---:R-:W-:-:S05]  /*03a0*/  @!P1 FMUL R21, R21, 1.175494350822287508e-38 ;  /* 0x0080000015159820 */ /* 0x004fca0000400000 */
[----:B------:R-:W-:Y:S01]  /*03b0*/  DADD R16, R16, 0.5 ;  /* 0x3fe0000010107429 */ /* 0x000fe20000000000 */
[----:B------:R-:W1:Y:S01]  /*03c0*/  F2I.FTZ.CEIL.NTZ R7, R21 ;  /* 0x0000001500077305 */ /* 0x000e62000021b100 */
[----:B------:R-:W-:Y:S01]  /*03d0*/  DADD R10, R10, 0.5 ;  /* 0x3fe000000a0a7429 */ /* 0x000fe20000000000 */
[----:B0-----:R-:W-:-:S06]  /*03e0*/  IMAD.SHL.U32 R3, R3, 0x2, RZ ;  /* 0x0000000203037824 */ /* 0x001fcc00078e00ff */
[----:B------:R-:W0:Y:S01]  /*03f0*/  F2I.F64.TRUNC R19, R18 ;  /* 0x0000001200137311 */ /* 0x000e22000030d100 */
[----:B------:R-:W-:Y:S01]  /*0400*/  VIADD R13, R3, 0x1 ;  /* 0x00000001030d7836 */ /* 0x000fe20000000000 */
[----:B-1----:R-:W-:-:S06]  /*0410*/  SHF.L.U32 R7, R7, 0x1, RZ ;  /* 0x0000000107077819 */ /* 0x002fcc00000006ff */
[----:B------:R-:W1:Y:S01]  /*0420*/  F2I.F64.TRUNC R17, R16 ;  /* 0x0000001000117311 */ /* 0x000e62000030d100 */
[----:B------:R-:W-:Y:S02]  /*0430*/  IMAD R13, R13, R6, RZ ;  /* 0x000000060d0d7224 */ /* 0x000fe400078e02ff */
[----:B------:R-:W-:Y:S01]  /*0440*/  VIADD R12, R7, 0x1 ;  /* 0x00000001070c7836 */ /* 0x000fe20000000000 */
[----:B0-----:R-:W-:-:S04]  /*0450*/  VIMNMX R2, R19, R2, PT ;  /* 0x0000000213027248 */ /* 0x001fc80003fe0100 */
[----:B------:R-:W0:Y:S01]  /*0460*/  F2I.F64.TRUNC R10, R10 ;  /* 0x0000000a000a7311 */ /* 0x000e22000030d100 */
[C---:B------:R-:W-:Y:S02]  /*0470*/  IMAD R35, R12.reuse, UR4, R13 ;  /* 0x000000040c237c24 */ /* 0x040fe4000f8e020d */
[----:B------:R-:W-:Y:S02]  /*0480*/  IMAD R37, R12, R37, RZ ;  /* 0x000000250c257224 */ /* 0x000fe400078e02ff */
[----:B------:R-:W-:Y:S01]  /*0490*/  IMAD.IADD R13, R2, 0x1, -R41 ;  /* 0x00000001020d7824 */ /* 0x000fe200078e0a29 */
[----:B-1----:R-:W-:Y:S02]  /*04a0*/  VIMNMX R0, R17, R0, PT ;  /* 0x0000000011007248 */ /* 0x002fe40003fe0100 */
[----:B0-----:R-:W-:-:S05]  /*04b0*/  VIMNMX R39, RZ, R10, !PT ;  /* 0x0000000aff277248 */ /* 0x001fca0007fe0100 */
[----:B------:R-:W-:Y:S01]  /*04c0*/  IMAD.IADD R11, R0, 0x1, -R39 ;  /* 0x00000001000b7824 */ /* 0x000fe200078e0a27 */
[----:B------:R-:W-:Y:S06]  /*04d0*/  @P0 BRA `(.L_x_1090) ;  /* 0x0000001400100947 */ /* 0x000fec0003800000 */
[----:B------:R-:W0:Y:S01]  /*04e0*/  I2F.F64 R16, R39 ;  /* 0x0000002700107312 */ /* 0x000e220000201c00 */
[----:B------:R-:W-:Y:S01]  /*04f0*/  DSETP.GE.AND P0, PT, R4, 1, PT ;  /* 0x3ff000000400742a */ /* 0x000fe20003f06000 */
[----:B------:R-:W-:Y:S02]  /*0500*/  IMAD.MOV.U32 R18, RZ, RZ, 0x0 ;  /* 0x00000000ff127424 */ /* 0x000fe400078e00ff */
[----:B------:R-:W-:Y:S01]  /*0510*/  IMAD.MOV.U32 R19, RZ, RZ, 0x3ff00000 ;  /* 0x3ff00000ff137424 */ /* 0x000fe200078e00ff */
[----:B0-----:R-:W-:-:S10]  /*0520*/  DFMA R8, -R8, R4, R16 ;  /* 0x000000040808722b */ /* 0x001fd40000000110 */
        /* <DEDUP_REMOVED lines=15> */
[----:B------:R-:W-:Y:S01]  /*0620*/  MOV R10, UR4 ;  /* 0x00000004000a7c02 */ /* 0x000fe20008000f00 */
[----:B------:R-:W-:-:S07]  /*0630*/  VIADD R18, R4, 0xfff00000 ;  /* 0xfff0000004127836 */ /* 0x000fce0000000000 */
[----:B------:R-:W-:Y:S05]  /*0640*/  CALL.REL.NOINC `($__internal_13_$__cuda_sm20_dblrcp_rn_slowpath_v3) ;  /* 0x0000003c00307944 */ /* 0x000fea0003c00000 */
.L_x_1091:
[----:B------:R-:W-:Y:S01]  /*0650*/  ISETP.GE.AND P0, PT, R11, 0x1, PT ;  /* 0x000000010b00780c */ /* 0x000fe20003f06270 */
[----:B------:R-:W-:Y:S01]  /*0660*/  BSSY B1, `(.L_x_1092) ;  /* 0x000006c000017945 */ /* 0x000fe20003800000 */
[----:B------:R-:W-:-:S11]  /*0670*/  CS2R R16, SRZ ;  /* 0x0000000000107805 */ /* 0x000fd6000001ff00 */
[----:B------:R-:W-:Y:S05]  /*0680*/  @!P0 BRA `(.L_x_1093) ;  /* 0x0000000400a48947 */ /* 0x000fea0003800000 */
[----:B------:R-:W-:Y:S01]  /*0690*/  LOP3.LUT R4, RZ, R0, RZ, 0x33, !PT ;  /* 0x00000000ff047212 */ /* 0x000fe200078e33ff */
[----:B------:R-:W-:Y:S01]  /*06a0*/  BSSY B2, `(.L_x_1094) ;  /* 0x000004f000027945 */ /* 0x000fe20003800000 */
[----:B------:R-:W-:Y:S02]  /*06b0*/  LOP3.LUT R6, R11, 0x3, RZ, 0xc0, !PT ;  /* 0x000000030b067812 */ /* 0x000fe400078ec0ff */
[----:B------:R-:W-:Y:S02]  /*06c0*/  CS2R R16, SRZ ;  /* 0x0000000000107805 */ /* 0x000fe4000001ff00 */
[----:B------:R-:W-:Y:S02]  /*06d0*/  IADD3 R4, -R4, -0x2, -R39 ;  /* 0xfffffffe04047810 */ /* 0x000fe40007ffe927 */
[----:B------:R-:W-:Y:S02]  /*06e0*/  ISETP.NE.AND P1, PT, R6, RZ, PT ;  /* 0x000000ff0600720c */ /* 0x000fe40003f25270 */
[----:B------:R-:W-:Y:S01]  /*06f0*/  ISETP.GE.U32.AND P2, PT, R4, 0x3, PT ;  /* 0x000000030400780c */ /* 0x000fe20003f46070 */
[----:B------:R-:W-:-:S12]  /*0700*/  IMAD.MOV.U32 R4, RZ, RZ, RZ ;  /* 0x000000ffff047224 */ /* 0x000fd800078e00ff */
[----:B------:R-:W-:Y:S05]  /*0710*/  @!P2 BRA `(.L_x_1095) ;  /* 0x00000004001ca947 */ /* 0x000fea0003800000 */
[----:B------:R-:W0:Y:S01]  /*0720*/  S2R R12, SR_CgaCtaId ;  /* 0x00000000000c7919 */ /* 0x000e220000008800 */
[----:B------:R-:W-:Y:S01]  /*0730*/  MOV R5, 0x400 ;  /* 0x0000040000057802 */ /* 0x000fe20000000f00 */
[----:B------:R-:W-:Y:S01]  /*0740*/  IMAD.IADD R10, R11, 0x1, -R6 ;  /* 0x000000010b0a7824 */ /* 0x000fe200078e0a06 */
[----:B------:R-:W-:Y:S01]  /*0750*/  CS2R R16, SRZ ;  /* 0x0000000000107805 */ /* 0x000fe2000001ff00 */
[----:B------:R-:W-:Y:S01]  /*0760*/  IMAD.MOV.U32 R4, RZ, RZ, RZ ;  /* 0x000000ffff047224 */ /* 0x000fe200078e00ff */
[----:B0-----:R-:W-:-:S07]  /*0770*/  LEA R5, R12, R5, 0x18 ;  /* 0x000000050c057211 */ /* 0x001fce00078ec0ff */
.L_x_1096:
[----:B0-----:R-:W0:Y:S01]  /*0780*/  I2F.F64 R30, R4 ;  /* 0x00000004001e7312 */ /* 0x001e220000201c00 */
[C---:B------:R-:W-:Y:S01]  /*0790*/  VIADD R12, R4.reuse, 0x1 ;  /* 0x00000001040c7836 */ /* 0x040fe20000000000 */
[C---:B------:R-:W-:Y:S01]  /*07a0*/  IADD3 R27, R4.reuse, 0x3, RZ ;  /* 0x00000003041b7810 */ /* 0x040fe20007ffe0ff */
[----:B------:R-:W-:Y:S02]  /*07b0*/  VIADD R26, R4, 0x2 ;  /* 0x00000002041a7836 */ /* 0x000fe40000000000 */
[----:B------:R-:W-:-:S03]  /*07c0*/  VIADD R10, R10, 0xfffffffc ;  /* 0xfffffffc0a0a7836 */ /* 0x000fc60000000000 */
[----:B------:R1:W2:Y:S01]  /*07d0*/  I2F.F64 R20, R12 ;  /* 0x0000000c00147312 */ /* 0x0002a20000201c00 */
[----:B0-----:R-:W-:-:S07]  /*07e0*/  DADD R30, R8, R30 ;  /* 0x00000000081e7229 */ /* 0x001fce000000001e */
[----:B------:R-:W0:Y:S01]  /*07f0*/  I2F.F64 R22, R26 ;  /* 0x0000001a00167312 */ /* 0x000e220000201c00 */
[----:B-1----:R-:W-:Y:S02]  /*0800*/  IMAD.IADD R12, R37, 0x1, R4 ;  /* 0x00000001250c7824 */ /* 0x002fe400078e0204 */
[----:B------:R-:W-:Y:S01]  /*0810*/  VIADD R4, R4, 0x4 ;  /* 0x0000000404047836 */ /* 0x000fe20000000000 */
[----:B------:R-:W-:-:S04]  /*0820*/  DADD R30, R30, 0.5 ;  /* 0x3fe000001e1e7429 */ /* 0x000fc80000000000 */
[----:B------:R-:W1:Y:S01]  /*0830*/  I2F.F64 R24, R27 ;  /* 0x0000001b00187312 */ /* 0x000e620000201c00 */
[C---:B--2---:R-:W-:Y:S02]  /*0840*/  DADD R20, R8.reuse, R20 ;  /* 0x0000000008147229 */ /* 0x044fe40000000014 */
[----:B0-----:R-:W-:Y:S02]  /*0850*/  DADD R22, R8, R22 ;  /* 0x0000000008167229 */ /* 0x001fe40000000016 */
[----:B------:R-:W-:-:S04]  /*0860*/  DMUL R30, R30, R18 ;  /* 0x000000121e1e7228 */ /* 0x000fc80000000000 */
[----:B------:R-:W-:Y:S02]  /*0870*/  DADD R20, R20, 0.5 ;  /* 0x3fe0000014147429 */ /* 0x000fe40000000000 */
[----:B-1----:R-:W-:Y:S02]  /*0880*/  DADD R24, R8, R24 ;  /* 0x0000000008187229 */ /* 0x002fe40000000018 */
[----:B------:R-:W-:Y:S02]  /*0890*/  DADD R22, R22, 0.5 ;  /* 0x3fe0000016167429 */ /* 0x000fe40000000000 */
[----:B------:R-:W-:Y:S02]  /*08a0*/  DADD R32, -RZ, -R30 ;  /* 0x00000000ff207229 */ /* 0x000fe4000000091e */
[----:B------:R-:W-:Y:S02]  /*08b0*/  DMUL R20, R20, R18 ;  /* 0x0000001214147228 */ /* 0x000fe40000000000 */
[----:B------:R-:W-:-:S02]  /*08c0*/  DADD R24, R24, 0.5 ;  /* 0x3fe0000018187429 */ /* 0x000fc40000000000 */
[-C--:B------:R-:W-:Y:S02]  /*08d0*/  DMUL R22, R22, R18.reuse ;  /* 0x0000001216167228 */ /* 0x080fe40000000000 */
[----:B------:R-:W-:Y:S02]  /*08e0*/  DSETP.GEU.AND P2, PT, R30, RZ, PT ;  /* 0x000000ff1e00722a */ /* 0x000fe40003f4e000 */
[----:B------:R-:W-:Y:S02]  /*08f0*/  DADD R26, -RZ, -R20 ;  /* 0x00000000ff1a7229 */ /* 0x000fe40000000914 */
[----:B------:R-:W-:Y:S02]  /*0900*/  DMUL R24, R24, R18 ;  /* 0x0000001218187228 */ /* 0x000fe40000000000 */
[----:B------:R-:W-:Y:S01]  /*0910*/  DADD R28, -RZ, -R22 ;  /* 0x00000000ff1c7229 */ /* 0x000fe20000000916 */
[----:B------:R-:W-:Y:S01]  /*0920*/  FSEL R32, R32, R30, !P2 ;  /* 0x0000001e20207208 */ /* 0x000fe20005000000 */
[----:B------:R-:W-:Y:S01]  /*0930*/  DSETP.GEU.AND P3, PT, R20, RZ, PT ;  /* 0x000000ff1400722a */ /* 0x000fe20003f6e000 */
[----:B------:R-:W-:Y:S01]  /*0940*/  FSEL R33, R33, R31, !P2 ;  /* 0x0000001f21217208 */ /* 0x000fe20005000000 */
[----:B------:R-:W-:-:S02]  /*0950*/  DSETP.GEU.AND P4, PT, R22, RZ, PT ;  /* 0x000000ff1600722a */ /* 0x000fc40003f8e000 */
[----:B------:R-:W-:Y:S02]  /*0960*/  DADD R30, -RZ, -R24 ;  /* 0x00000000ff1e7229 */ /* 0x000fe40000000918 */
[----:B------:R-:W-:Y:S01]  /*0970*/  DSETP.GEU.AND P5, PT, R24, RZ, PT ;  /* 0x000000ff1800722a */ /* 0x000fe20003fae000 */
[----:B------:R-:W-:Y:S02]  /*0980*/  FSEL R20, R26, R20, !P3 ;  /* 0x000000141a147208 */ /* 0x000fe40005800000 */
[----:B------:R-:W-:Y:S01]  /*0990*/  FSEL R21, R27, R21, !P3 ;  /* 0x000000151b157208 */ /* 0x000fe20005800000 */
[C---:B------:R-:W-:Y:S01]  /*09a0*/  DADD R26, -R32.reuse, 1 ;  /* 0x3ff00000201a7429 */ /* 0x040fe20000000100 */
[----:B------:R-:W-:Y:S01]  /*09b0*/  FSEL R22, R28, R22, !P4 ;  /* 0x000000161c167208 */ /* 0x000fe20006000000 */
[----:B------:R-:W-:Y:S01]  /*09c0*/  DSETP.GEU.AND P3, PT, R32, 1, PT ;  /* 0x3ff000002000742a */ /* 0x000fe20003f6e000 */
[----:B------:R-:W-:Y:S02]  /*09d0*/  FSEL R23, R29, R23, !P4 ;  /* 0x000000171d177208 */ /* 0x000fe40006000000 */
[----:B------:R-:W-:Y:S01]  /*09e0*/  FSEL R24, R30, R24, !P5 ;  /* 0x000000181e187208 */ /* 0x000fe20006800000 */
[C---:B------:R-:W-:Y:S01]  /*09f0*/  DSETP.GEU.AND P2, PT, R20.reuse, 1, PT ;  /* 0x3ff000001400742a */ /* 0x040fe20003f4e000 */
[----:B------:R-:W-:Y:S01]  /*0a00*/  FSEL R25, R31, R25, !P5 ;  /* 0x000000191f197208 */ /* 0x000fe20006800000 */
[----:B------:R-:W-:Y:S01]  /*0a10*/  DADD R20, -R20, 1 ;  /* 0x3ff0000014147429 */ /* 0x000fe20000000100 */
[----:B------:R-:W-:Y:S01]  /*0a20*/  IMAD R31, R12, 0x8, R5 ;  /* 0x000000080c1f7824 */ /* 0x000fe200078e0205 */
[C---:B------:R-:W-:Y:S01]  /*0a30*/  DSETP.GEU.AND P4, PT, R22.reuse, 1, PT ;  /* 0x3ff000001600742a */ /* 0x040fe20003f8e000 */
[----:B------:R-:W-:Y:S01]  /*0a40*/  FSEL R26, R26, RZ, !P3 ;  /* 0x000000ff1a1a7208 */ /* 0x000fe20005800000 */
[----:B------:R-:W-:Y:S01]  /*0a50*/  DADD R28, -R22, 1 ;  /* 0x3ff00000161c7429 */ /* 0x000fe20000000100 */
[----:B------:R-:W-:Y:S01]  /*0a60*/  FSEL R27, R27, RZ, !P3 ;  /* 0x000000ff1b1b7208 */ /* 0x000fe20005800000 */
[----:B------:R-:W-:-:S02]  /*0a70*/  DADD R22, -R24, 1 ;  /* 0x3ff0000018167429 */ /* 0x000fc40000000100 */
[----:B------:R-:W-:Y:S02]  /*0a80*/  DSETP.GEU.AND P3, PT, R24, 1, PT ;  /* 0x3ff000001800742a */ /* 0x000fe40003f6e000 */
[----:B------:R-:W-:Y:S01]  /*0a90*/  FSEL R20, R20, RZ, !P2 ;  /* 0x000000ff14147208 */ /* 0x000fe20005000000 */
[----:B------:R-:W-:Y:S01]  /*0aa0*/  DADD R16, R26, R16 ;  /* 0x000000001a107229 */ /* 0x000fe20000000010 */
[----:B------:R-:W-:Y:S01]  /*0ab0*/  FSEL R21, R21, RZ, !P2 ;  /* 0x000000ff15157208 */ /* 0x000fe20005000000 */
[----:B------:R0:W-:Y:S01]  /*0ac0*/  STS.64 [R31], R26 ;  /* 0x0000001a1f007388 */ /* 0x0001e20000000a00 */
[----:B------:R-:W-:Y:S02]  /*0ad0*/  FSEL R24, R28, RZ, !P4 ;  /* 0x000000ff1c187208 */ /* 0x000fe40006000000 */
[----:B------:R-:W-:Y:S01]  /*0ae0*/  FSEL R25, R29, RZ, !P4 ;  /* 0x000000ff1d197208 */ /* 0x000fe20006000000 */
[----:B------:R0:W-:Y:S01]  /*0af0*/  STS.64 [R31+0x8], R20 ;  /* 0x000008141f007388 */ /* 0x0001e20000000a00 */
[----:B------:R-:W-:Y:S01]  /*0b00*/  FSEL R22, R22, RZ, !P3 ;  /* 0x000000ff16167208 */ /* 0x000fe20005800000 */
[----:B------:R-:W-:Y:S01]  /*0b10*/  DADD R16, R16, R20 ;  /* 0x0000000010107229 */ /* 0x000fe20000000014 */
[----:B------:R-:W-:Y:S01]  /*0b20*/  FSEL R23, R23, RZ, !P3 ;  /* 0x000000ff17177208 */ /* 0x000fe20005800000 */
[----:B------:R0:W-:Y:S01]  /*0b30*/  STS.64 [R31+0x10], R24 ;  /* 0x000010181f007388 */ /* 0x0001e20000000a00 */
[----:B------:R-:W-:-:S03]  /*0b40*/  ISETP.NE.AND P2, PT, R10, RZ, PT ;  /* 0x000000ff0a00720c */ /* 0x000fc60003f45270 */
[----:B------:R0:W-:Y:S02]  /*0b50*/  STS.64 [R31+0x18], R22 ;  /* 0x000018161f007388 */ /* 0x0001e40000000a00 */
[----:B------:R-:W-:-:S08]  /*0b60*/  DADD R16, R16, R24 ;  /* 0x0000000010107229 */ /* 0x000fd00000000018 */
[----:B------:R-:W-:Y:S01]  /*0b70*/  DADD R16, R16, R22 ;  /* 0x0000000010107229 */ /* 0x000fe20000000016 */
[----:B------:R-:W-:Y:S10]  /*0b80*/  @P2 BRA `(.L_x_1096) ;  /* 0xfffffff800fc2947 */ /* 0x000ff4000383ffff */
.L_x_1095:
[----:B------:R-:W-:Y:S05]  /*0b90*/  BSYNC B2 ;  /* 0x0000000000027941 */ /* 0x000fea0003800000 */
.L_x_1094:
[----:B------:R-:W-:Y:S05]  /*0ba0*/  @!P1 BRA `(.L_x_1093) ;  /* 0x00000000005c9947 */ /* 0x000fea0003800000 */
[----:B------:R-:W1:Y:S01]  /*0bb0*/  S2R R10, SR_CgaCtaId ;  /* 0x00000000000a7919 */ /* 0x000e620000008800 */
[----:B------:R-:W-:-:S04]  /*0bc0*/  MOV R5, 0x400 ;  /* 0x0000040000057802 */ /* 0x000fc80000000f00 */
[----:B-1----:R-:W-:-:S07]  /*0bd0*/  LEA R5, R10, R5, 0x18 ;  /* 0x000000050a057211 */ /* 0x002fce00078ec0ff */
.L_x_1097:
[----:B01----:R0:W1:Y:S01]  /*0be0*/  I2F.F64 R20, R4 ;  /* 0x0000000400147312 */ /* 0x0030620000201c00 */
[----:B------:R-:W-:Y:S02]  /*0bf0*/  IMAD.IADD R10, R37, 0x1, R4 ;  /* 0x00000001250a7824 */ /* 0x000fe400078e0204 */
[----:B------:R-:W-:Y:S01]  /*0c00*/  VIADD R6, R6, 0xffffffff ;  /* 0xffffffff06067836 */ /* 0x000fe20000000000 */
[----:B0-----:R-:W-:Y:S01]  /*0c10*/  IADD3 R4, R4, 0x1, RZ ;  /* 0x0000000104047810 */ /* 0x001fe20007ffe0ff */
[----:B-1----:R-:W-:-:S08]  /*0c20*/  DADD R20, R8, R20 ;  /* 0x0000000008147229 */ /* 0x002fd00000000014 */
[----:B------:R-:W-:-:S08]  /*0c30*/  DADD R20, R20, 0.5 ;  /* 0x3fe0000014147429 */ /* 0x000fd00000000000 */
[----:B------:R-:W-:-:S08]  /*0c40*/  DMUL R20, R20, R18 ;  /* 0x0000001214147228 */ /* 0x000fd00000000000 */
[----:B------:R-:W-:Y:S02]  /*0c50*/  DADD R22, -RZ, -R20 ;  /* 0x00000000ff167229 */ /* 0x000fe40000000914 */
[----:B------:R-:W-:-:S08]  /*0c60*/  DSETP.GEU.AND P1, PT, R20, RZ, PT ;  /* 0x000000ff1400722a */ /* 0x000fd00003f2e000 */
[----:B------:R-:W-:Y:S02]  /*0c70*/  FSEL R20, R22, R20, !P1 ;  /* 0x0000001416147208 */ /* 0x000fe40004800000 */
[----:B------:R-:W-:-:S06]  /*0c80*/  FSEL R21, R23, R21, !P1 ;  /* 0x0000001517157208 */ /* 0x000fcc0004800000 */
[C---:B------:R-:W-:Y:S02]  /*0c90*/  DADD R22, -R20.reuse, 1 ;  /* 0x3ff0000014167429 */ /* 0x040fe40000000100 */
[----:B------:R-:W-:-:S08]  /*0ca0*/  DSETP.GEU.AND P1, PT, R20, 1, PT ;  /* 0x3ff000001400742a */ /* 0x000fd00003f2e000 */
[----:B------:R-:W-:Y:S01]  /*0cb0*/  FSEL R21, R23, RZ, !P1 ;  /* 0x000000ff17157208 */ /* 0x000fe20004800000 */
[----:B------:R-:W-:Y:S01]  /*0cc0*/  IMAD R23, R10, 0x8, R5 ;  /* 0x000000080a177824 */ /* 0x000fe200078e0205 */
[----:B------:R-:W-:Y:S02]  /*0cd0*/  FSEL R20, R22, RZ, !P1 ;  /* 0x000000ff16147208 */ /* 0x000fe40004800000 */
[----:B------:R-:W-:-:S03]  /*0ce0*/  ISETP.NE.AND P1, PT, R6, RZ, PT ;  /* 0x000000ff0600720c */ /* 0x000fc60003f25270 */
[----:B------:R1:W-:Y:S01]  /*0cf0*/  STS.64 [R23], R20 ;  /* 0x0000001417007388 */ /* 0x0003e20000000a00 */
[----:B------:R-:W-:-:S09]  /*0d00*/  DADD R16, R20, R16 ;  /* 0x0000000014107229 */ /* 0x000fd20000000010 */
[----:B------:R-:W-:Y:S05]  /*0d10*/  @P1 BRA `(.L_x_1097) ;  /* 0xfffffffc00b01947 */ /* 0x000fea000383ffff */
.L_x_1093:
[----:B------:R-:W-:Y:S05]  /*0d20*/  BSYNC B1 ;  /* 0x0000000000017941 */ /* 0x000fea0003800000 */
.L_x_1092:
        /* <DEDUP_REMOVED lines=12> */
.L_x_1112:
[----:B------:R-:W-:Y:S01]  /*0df0*/  DSETP.NEU.AND P0, PT, R16, RZ, PT ;  /* 0x000000ff1000722a */ /* 0x000fe20003f0d000 */
[----:B------:R-:W-:Y:S01]  /*0e00*/  VIADD R10, R10, 0xfffffffc ;  /* 0xfffffffc0a0a7836 */ /* 0x000fe20000000000 */
[----:B------:R-:W-:Y:S04]  /*0e10*/  BSSY B4, `(.L_x_1102) ;  /* 0x0000064000047945 */ /* 0x000fe80003800000 */
[----:B------:R-:W-:-:S08]  /*0e20*/  ISETP.NE.AND P1, PT, R10, RZ, PT ;  /* 0x000000ff0a00720c */ /* 0x000fd00003f25270 */
[----:B--2---:R-:W-:Y:S05]  /*0e30*/  @!P0 BRA `(.L_x_1103) ;  /* 0x0000000400848947 */ /* 0x004fea0003800000 */
[----:B------:R-:W2:Y:S01]  /*0e40*/  S2UR UR5, SR_CgaCtaId ;  /* 0x00000000000579c3 */ /* 0x000ea20000008800 */
[----:B------:R-:W3:Y:S01]  /*0e50*/  MUFU.RCP64H R5, R17 ;  /* 0x0000001100057308 */ /* 0x000ee20000001800 */
[----:B------:R-:W-:Y:S01]  /*0e60*/  UMOV UR4, 0x400 ;  /* 0x0000040000047882 */ /* 0x000fe20000000000 */
[----:B------:R-:W-:Y:S01]  /*0e70*/  IMAD.IADD R9, R37, 0x1, R8 ;  /* 0x0000000125097824 */ /* 0x000fe200078e0208 */
[----:B------:R-:W-:Y:S01]  /*0e80*/  BSSY B5, `(.L_x_1104) ;  /* 0x0000015000057945 */ /* 0x000fe20003800000 */
[----:B------:R-:W-:-:S06]  /*0e90*/  IMAD.MOV.U32 R4, RZ, RZ, 0x1 ;  /* 0x00000001ff047424 */ /* 0x000fcc00078e00ff */
[----:B---3--:R-:W-:Y:S01]  /*0ea0*/  DFMA R18, R4, -R16, 1 ;  /* 0x3ff000000412742b */ /* 0x008fe20000000810 */
[----:B--2---:R-:W-:-:S07]  /*0eb0*/  ULEA UR4, UR5, UR4, 0x18 ;  /* 0x0000000405047291 */ /* 0x004fce000f8ec03f */
[----:B------:R-:W-:Y:S01]  /*0ec0*/  DFMA R18, R18, R18, R18 ;  /* 0x000000121212722b */ /* 0x000fe20000000012 */
[----:B------:R-:W-:-:S07]  /*0ed0*/  LEA R9, R9, UR4, 0x3 ;  /* 0x0000000409097c11 */ /* 0x000fce000f8e18ff */
[----:B------:R-:W-:Y:S01]  /*0ee0*/  DFMA R18, R4, R18, R4 ;  /* 0x000000120412722b */ /* 0x000fe20000000004 */
[----:B01----:R-:W0:Y:S07]  /*0ef0*/  LDS.64 R22, [R9] ;  /* 0x0000000009167984 */ /* 0x003e2e0000000a00 */
        /* <DEDUP_REMOVED lines=12> */
[----:B------:R-:W-:Y:S05]  /*0fc0*/  CALL.REL.NOINC `($__internal_14_$__cuda_sm20_div_rn_f64_full) ;  /* 0x00000034007c7944 */ /* 0x000fea0003c00000 */
.L_x_1105:
[----:B------:R-:W-:Y:S05]  /*0fd0*/  BSYNC B5 ;  /* 0x0000000000057941 */ /* 0x000fea0003800000 */
.L_x_1104:
        /* <DEDUP_REMOVED lines=20> */
[----:B------:R-:W-:Y:S05]  /*1120*/  CALL.REL.NOINC `($__internal_14_$__cuda_sm20_div_rn_f64_full) ;  /* 0x0000003400247944 */ /* 0x000fea0003c00000 */
[----:B------:R-:W-:Y:S02]  /*1130*/  IMAD.MOV.U32 R4, RZ, RZ, R18 ;  /* 0x000000ffff047224 */ /* 0x000fe400078e0012 */
[----:B------:R-:W-:-:S07]  /*1140*/  IMAD.MOV.U32 R5, RZ, RZ, R19 ;  /* 0x000000ffff057224 */ /* 0x000fce00078e0013 */
.L_x_1107:
[----:B------:R-:W-:Y:S05]  /*1150*/  BSYNC B5 ;  /* 0x0000000000057941 */ /* 0x000fea0003800000 */
.L_x_1106:
        /* <DEDUP_REMOVED lines=20> */
[----:B------:R-:W-:Y:S05]  /*12a0*/  CALL.REL.NOINC `($__internal_14_$__cuda_sm20_div_rn_f64_full) ;  /* 0x0000003000c47944 */ /* 0x000fea0003c00000 */
.L_x_1109:
[----:B------:R-:W-:Y:S05]  /*12b0*/  BSYNC B5 ;  /* 0x0000000000057941 */ /* 0x000fea0003800000 */
.L_x_1108:
        /* <DEDUP_REMOVED lines=23> */
.L_x_1111:
[----:B------:R-:W-:Y:S05]  /*1430*/  BSYNC B5 ;  /* 0x0000000000057941 */ /* 0x000fea0003800000 */
.L_x_1110:
[----:B------:R2:W-:Y:S02]  /*1440*/  STS.64 [R9+0x18], R4 ;  /* 0x0000180409007388 */ /* 0x0005e40000000a00 */
.L_x_1103:
[----:B------:R-:W-:Y:S05]  /*1450*/  BSYNC B4 ;  /* 0x0000000000047941 */ /* 0x000fea0003800000 */
.L_x_1102:
[----:B------:R-:W-:Y:S01]  /*1460*/  VIADD R8, R8, 0x4 ;  /* 0x0000000408087836 */ /* 0x000fe20000000000 */
[----:B------:R-:W-:Y:S06]  /*1470*/  @P1 BRA `(.L_x_1112) ;  /* 0xfffffff8005c1947 */ /* 0x000fec000383ffff */
.L_x_1101:
[----:B------:R-:W-:Y:S05]  /*1480*/  BSYNC B3 ;  /* 0x0000000000037941 */ /* 0x000fea0003800000 */
.L_x_1100:
[----:B------:R-:W-:-:S13]  /*1490*/  ISETP.NE.AND P0, PT, R6, RZ, PT ;  /* 0x000000ff0600720c */ /* 0x000fda0003f05270 */
[----:B------:R-:W-:Y:S05]  /*14a0*/  @!P0 BRA `(.L_x_1099) ;  /* 0x0000000000948947 */ /* 0x000fea0003800000 */
.L_x_1117:
[----:B------:R-:W-:Y:S01]  /*14b0*/  DSETP.NEU.AND P0, PT, R16, RZ, PT ;  /* 0x000000ff1000722a */ /* 0x000fe20003f0d000 */
[----:B------:R-:W-:-:S13]  /*14c0*/  BSSY B3, `(.L_x_1113) ;  /* 0x000001f000037945 */ /* 0x000fda0003800000 */
[----:B---3--:R-:W-:Y:S05]  /*14d0*/  @!P0 BRA `(.L_x_1114) ;  /* 0x0000000000748947 */ /* 0x008fea0003800000 */
[----:B------:R-:W3:Y:S01]  /*14e0*/  S2UR UR5, SR_CgaCtaId ;  /* 0x00000000000579c3 */ /* 0x000ee20000008800 */
[----:B--2---:R-:W2:Y:S01]  /*14f0*/  MUFU.RCP64H R5, R17 ;  /* 0x0000001100057308 */ /* 0x004ea20000001800 */
[----:B------:R-:W-:Y:S01]  /*1500*/  UMOV UR4, 0x400 ;  /* 0x0000040000047882 */ /* 0x000fe20000000000 */
[----:B------:R-:W-:Y:S01]  /*1510*/  IADD3 R9, R37, R8, RZ ;  /* 0x0000000825097210 */ /* 0x000fe20007ffe0ff */
[----:B------:R-:W-:Y:S01]  /*1520*/  IMAD.MOV.U32 R4, RZ, RZ, 0x1 ;  /* 0x00000001ff047424 */ /* 0x000fe200078e00ff */
[----:B------:R-:W-:Y:S05]  /*1530*/  BSSY B4, `(.L_x_1115) ;  /* 0x0000016000047945 */ /* 0x000fea0003800000 */
[----:B--2---:R-:W-:Y:S01]  /*1540*/  DFMA R18, R4, -R16, 1 ;  /* 0x3ff000000412742b */ /* 0x004fe20000000810 */
[----:B---3--:R-:W-:-:S07]  /*1550*/  ULEA UR4, UR5, UR4, 0x18 ;  /* 0x0000000405047291 */ /* 0x008fce000f8ec03f */
        /* <DEDUP_REMOVED lines=16> */
[----:B------:R-:W-:Y:S05]  /*1660*/  CALL.REL.NOINC `($__internal_14_$__cuda_sm20_div_rn_f64_full) ;  /* 0x0000002c00d47944 */ /* 0x000fea0003c00000 */
[----:B------:R-:W-:Y:S02]  /*1670*/  IMAD.MOV.U32 R4, RZ, RZ, R18 ;  /* 0x000000ffff047224 */ /* 0x000fe400078e0012 */
[----:B------:R-:W-:-:S07]  /*1680*/  IMAD.MOV.U32 R5, RZ, RZ, R19 ;  /* 0x000000ffff057224 */ /* 0x000fce00078e0013 */
.L_x_1116:
[----:B------:R-:W-:Y:S05]  /*1690*/  BSYNC B4 ;  /* 0x0000000000047941 */ /* 0x000fea0003800000 */
.L_x_1115:
[----:B------:R3:W-:Y:S02]  /*16a0*/  STS.64 [R9], R4 ;  /* 0x0000000409007388 */ /* 0x0007e40000000a00 */
.L_x_1114:
[----:B------:R-:W-:Y:S05]  /*16b0*/  BSYNC B3 ;  /* 0x0000000000037941 */ /* 0x000fea0003800000 */
.L_x_1113:
[----:B------:R-:W-:Y:S02]  /*16c0*/  VIADD R6, R6, 0xffffffff ;  /* 0xffffffff06067836 */ /* 0x000fe40000000000 */
[----:B------:R-:W-:-:S03]  /*16d0*/  VIADD R8, R8, 0x1 ;  /* 0x0000000108087836 */ /* 0x000fc60000000000 */
[----:B------:R-:W-:-:S13]  /*16e0*/  ISETP.NE.AND P0, PT, R6, RZ, PT ;  /* 0x000000ff0600720c */ /* 0x000fda0003f05270 */
[----:B------:R-:W-:Y:S05]  /*16f0*/  @P0 BRA `(.L_x_1117) ;  /* 0xfffffffc006c0947 */ /* 0x000fea000383ffff */
.L_x_1099:
[----:B------:R-:W-:Y:S05]  /*1700*/  BSYNC B2 ;  /* 0x0000000000027941 */ /* 0x000fea0003800000 */
.L_x_1098:
[----:B------:R-:W-:-:S13]  /*1710*/  ISETP.GE.AND P0, PT, R7, R8, PT ;  /* 0x000000080700720c */ /* 0x000fda0003f06270 */
[----:B------:R-:W-:Y:S05]  /*1720*/  @!P0 BRA `(.L_x_1090) ;  /* 0x00000000007c8947 */ /* 0x000fea0003800000 */
[----:B--23--:R-:W-:Y:S01]  /*1730*/  IADD3 R4, -R8, 0x1, R7 ;  /* 0x0000000108047810 */ /* 0x00cfe20007ffe107 */
[----:B------:R-:W-:Y:S01]  /*1740*/  BSSY B1, `(.L_x_1118) ;  /* 0x000000f000017945 */ /* 0x000fe20003800000 */
[----:B------:R-:W-:Y:S02]  /*1750*/  IADD3 R5, R7, -R8, RZ ;  /* 0x8000000807057210 */ /* 0x000fe40007ffe0ff */
[----:B------:R-:W-:Y:S02]  /*1760*/  LOP3.LUT P0, R4, R4, 0x3, RZ, 0xc0, !PT ;  /* 0x0000000304047812 */ /* 0x000fe4000780c0ff */
[----:B------:R-:W-:-:S11]  /*1770*/  ISETP.GE.U32.AND P1, PT, R5, 0x3, PT ;  /* 0x000000030500780c */ /* 0x000fd60003f26070 */
[----:B------:R-:W-:Y:S05]  /*1780*/  @!P0 BRA `(.L_x_1119) ;  /* 0x0000000000288947 */ /* 0x000fea0003800000 */
[----:B------:R-:W2:Y:S01]  /*1790*/  S2R R6, SR_CgaCtaId ;  /* 0x0000000000067919 */ /* 0x000ea20000008800 */
[----:B------:R-:W-:-:S04]  /*17a0*/  MOV R5, 0x400 ;  /* 0x0000040000057802 */ /* 0x000fc80000000f00 */
[----:B--2---:R-:W-:-:S07]  /*17b0*/  LEA R6, R6, R5, 0x18 ;  /* 0x0000000506067211 */ /* 0x004fce00078ec0ff */
.L_x_1120:
[----:B------:R-:W-:Y:S02]  /*17c0*/  IMAD.IADD R5, R37, 0x1, R8 ;  /* 0x0000000125057824 */ /* 0x000fe400078e0208 */
[----:B------:R-:W-:Y:S02]  /*17d0*/  VIADD R4, R4, 0xffffffff ;  /* 0xffffffff04047836 */ /* 0x000fe40000000000 */
[----:B------:R-:W-:Y:S02]  /*17e0*/  IMAD R5, R5, 0x8, R6 ;  /* 0x0000000805057824 */ /* 0x000fe400078e0206 */
[----:B------:R-:W-:Y:S01]  /*17f0*/  VIADD R8, R8, 0x1 ;  /* 0x0000000108087836 */ /* 0x000fe20000000000 */
[----:B------:R-:W-:Y:S02]  /*1800*/  ISETP.NE.AND P0, PT, R4, RZ, PT ;  /* 0x000000ff0400720c */ /* 0x000fe40003f05270 */
[----:B------:R2:W-:Y:S11]  /*1810*/  STS.64 [R5], RZ ;  /* 0x000000ff05007388 */ /* 0x0005f60000000a00 */
[----:B--2---:R-:W-:Y:S05]  /*1820*/  @P0 BRA `(.L_x_1120) ;  /* 0xfffffffc00e40947 */ /* 0x004fea000383ffff */
.L_x_1119:
[----:B------:R-:W-:Y:S05]  /*1830*/  BSYNC B1 ;  /* 0x0000000000017941 */ /* 0x000fea0003800000 */
.L_x_1118:
[----:B------:R-:W-:Y:S05]  /*1840*/  @!P1 BRA `(.L_x_1090) ;  /* 0x0000000000349947 */ /* 0x000fea0003800000 */
[----:B------:R-:W2:Y:S01]  /*1850*/  S2R R5, SR_CgaCtaId ;  /* 0x0000000000057919 */ /* 0x000ea20000008800 */
[----:B------:R-:W-:-:S04]  /*1860*/  MOV R4, 0x400 ;  /* 0x0000040000047802 */ /* 0x000fc80000000f00 */
[----:B--2---:R-:W-:-:S07]  /*1870*/  LEA R5, R5, R4, 0x18 ;  /* 0x0000000405057211 */ /* 0x004fce00078ec0ff */
.L_x_1121:
        /* <DEDUP_REMOVED lines=10> */
.L_x_1090:
[----:B------:R-:W-:Y:S05]  /*1920*/  BSYNC B0 ;  /* 0x0000000000007941 */ /* 0x000fea0003800000 */
.L_x_1089:
[----:B--23--:R-:W2:Y:S01]  /*1930*/  S2R R4, SR_TID.X ;  /* 0x0000000000047919 */ /* 0x00cea20000002100 */
[----:B------:R-:W-:Y:S01]  /*1940*/  BSSY B0, `(.L_x_1122) ;  /* 0x000014e000007945 */ /* 0x000fe20003800000 */
[----:B--2---:R-:W-:-:S13]  /*1950*/  ISETP.NE.AND P0, PT, R4, RZ, PT ;  /* 0x000000ff0400720c */ /* 0x004fda0003f05270 */
[----:B------:R-:W-:Y:S05]  /*1960*/  @P0 BRA `(.L_x_1123) ;  /* 0x00000014002c0947 */ /* 0x000fea0003800000 */
[----:B------:R-:W2:Y:S01]  /*1970*/  LDC.64 R8, c[0x0][0x210] ;  /* 0x00008400ff087b82 */ /* 0x000ea20000000a00 */
[----:B------:R-:W3:Y:S01]  /*1980*/  I2F.F64 R4, R41 ;  /* 0x0000002900047312 */ /* 0x000ee20000201c00 */
[----:B--2---:R-:W-:Y:S02]  /*1990*/  DSETP.GE.AND P0, PT, R8, 1, PT ;  /* 0x3ff000000800742a */ /* 0x004fe40003f06000 */
[----:B---3--:R-:W-:Y:S01]  /*19a0*/  DFMA R14, -R14, R8, R4 ;  /* 0x000000080e0e722b */ /* 0x008fe20000000104 */
[----:B------:R-:W-:Y:S02]  /*19b0*/  IMAD.MOV.U32 R4, RZ, RZ, 0x0 ;  /* 0x00000000ff047424 */ /* 0x000fe400078e00ff */
[----:B------:R-:W-:-:S09]  /*19c0*/  IMAD.MOV.U32 R5, RZ, RZ, 0x3ff00000 ;  /* 0x3ff00000ff057424 */ /* 0x000fd200078e00ff */
[----:B------:R-:W-:Y:S05]  /*19d0*/  @!P0 BRA `(.L_x_1124) ;  /* 0x00000000004c8947 */ /* 0x000fea0003800000 */
[----:B------:R-:W2:Y:S02]  /*19e0*/  LDC R10, c[0x0][0x214] ;  /* 0x00008500ff0a7b82 */ /* 0x000ea40000000800 */
[----:B--2---:R-:W4:Y:S01]  /*19f0*/  MUFU.RCP64H R5, R10 ;  /* 0x0000000a00057308 */ /* 0x004f220000001800 */
[----:B------:R-:W-:-:S05]  /*1a00*/  VIADD R4, R10, 0x300402 ;  /* 0x003004020a047836 */ /* 0x000fca0000000000 */
[----:B------:R-:W-:Y:S01]  /*1a10*/  FSETP.GEU.AND P0, PT, |R4|, 5.8789094863358348022e-39, PT ;  /* 0x004004020400780b */ /* 0x000fe20003f0e200 */
[----:B----4-:R-:W-:-:S08]  /*1a20*/  DFMA R6, R4, -R8, 1 ;  /* 0x3ff000000406742b */ /* 0x010fd00000000808 */
        /* <DEDUP_REMOVED lines=11> */
[----:B01----:R-:W-:Y:S05]  /*1ae0*/  CALL.REL.NOINC `($__internal_13_$__cuda_sm20_dblrcp_rn_slowpath_v3) ;  /* 0x0000002800087944 */ /* 0x003fea0003c00000 */
[----:B------:R-:W-:Y:S01]  /*1af0*/  IMAD.MOV.U32 R4, RZ, RZ, R18 ;  /* 0x000000ffff047224 */ /* 0x000fe200078e0012 */
[----:B------:R-:W-:-:S07]  /*1b00*/  MOV R5, R19 ;  /* 0x0000001300057202 */ /* 0x000fce0000000f00 */
.L_x_1124:
[----:B------:R-:W-:Y:S01]  /*1b10*/  ISETP.GE.AND P0, PT, R13, 0x1, PT ;  /* 0x000000010d00780c */ /* 0x000fe20003f06270 */
[----:B------:R-:W-:Y:S01]  /*1b20*/  BSSY B1, `(.L_x_1125) ;  /* 0x000006c000017945 */ /* 0x000fe20003800000 */
[----:B----4-:R-:W-:-:S11]  /*1b30*/  CS2R R6, SRZ ;  /* 0x0000000000067805 */ /* 0x010fd6000001ff00 */
[----:B------:R-:W-:Y:S05]  /*1b40*/  @!P0 BRA `(.L_x_1126) ;  /* 0x0000000400a48947 */ /* 0x000fea0003800000 */
[----:B------:R-:W-:Y:S01]  /*1b50*/  LOP3.LUT R6, RZ, R2, RZ, 0x33, !PT ;  /* 0x00000002ff067212 */ /* 0x000fe200078e33ff */
[----:B------:R-:W-:Y:S01]  /*1b60*/  BSSY B2, `(.L_x_1127) ;  /* 0x000004f000027945 */ /* 0x000fe20003800000 */
[----:B------:R-:W-:Y:S01]  /*1b70*/  LOP3.LUT R12, R13, 0x3, RZ, 0xc0, !PT ;  /* 0x000000030d0c7812 */ /* 0x000fe200078ec0ff */
[----:B------:R-:W-:Y:S01]  /*1b80*/  IMAD.MOV.U32 R10, RZ, RZ, RZ ;  /* 0x000000ffff0a7224 */ /* 0x000fe200078e00ff */
[----:B------:R-:W-:Y:S02]  /*1b90*/  IADD3 R6, -R6, -0x2, -R41 ;  /* 0xfffffffe06067810 */ /* 0x000fe40007ffe929 */
[----:B------:R-:W-:Y:S02]  /*1ba0*/  ISETP.NE.AND P1, PT, R12, RZ, PT ;  /* 0x000000ff0c00720c */ /* 0x000fe40003f25270 */
[----:B------:R-:W-:Y:S02]  /*1bb0*/  ISETP.GE.U32.AND P2, PT, R6, 0x3, PT ;  /* 0x000000030600780c */ /* 0x000fe40003f46070 */
[----:B------:R-:W-:-:S11]  /*1bc0*/  CS2R R6, SRZ ;  /* 0x0000000000067805 */ /* 0x000fd6000001ff00 */
[----:B------:R-:W-:Y:S05]  /*1bd0*/  @!P2 BRA `(.L_x_1128) ;  /* 0x00000004001ca947 */ /* 0x000fea0003800000 */
[----:B------:R-:W2:Y:S01]  /*1be0*/  S2R R7, SR_CgaCtaId ;  /* 0x0000000000077919 */ /* 0x000ea20000008800 */
[----:B------:R-:W-:Y:S01]  /*1bf0*/  MOV R28, 0x400 ;  /* 0x00000400001c7802 */ /* 0x000fe20000000f00 */
[----:B------:R-:W-:Y:S02]  /*1c00*/  IMAD.IADD R29, R13, 0x1, -R12 ;  /* 0x000000010d1d7824 */ /* 0x000fe400078e0a0c */
[----:B------:R-:W-:Y:S01]  /*1c10*/  IMAD.MOV.U32 R10, RZ, RZ, RZ ;  /* 0x000000ffff0a7224 */ /* 0x000fe200078e00ff */
[----:B--2---:R-:W-:Y:S02]  /*1c20*/  LEA R28, R7, R28, 0x18 ;  /* 0x0000001c071c7211 */ /* 0x004fe400078ec0ff */
[----:B------:R-:W-:-:S07]  /*1c30*/  CS2R R6, SRZ ;  /* 0x0000000000067805 */ /* 0x000fce000001ff00 */
.L_x_1129:
[----:B--2---:R-:W2:Y:S01]  /*1c40*/  I2F.F64 R18, R10 ;  /* 0x0000000a00127312 */ /* 0x004ea20000201c00 */
[C---:B0-----:R-:W-:Y:S02]  /*1c50*/  VIADD R22, R10.reuse, 0x1 ;  /* 0x000000010a167836 */ /* 0x041fe40000000000 */
[C---:B-1----:R-:W-:Y:S02]  /*1c60*/  VIADD R23, R10.reuse, 0x2 ;  /* 0x000000020a177836 */ /* 0x042fe40000000000 */
[----:B------:R-:W-:Y:S02]  /*1c70*/  VIADD R26, R10, 0x3 ;  /* 0x000000030a1a7836 */ /* 0x000fe40000000000 */
[----:B------:R-:W-:Y:S01]  /*1c80*/  VIADD R29, R29, 0xfffffffc ;  /* 0xfffffffc1d1d7836 */ /* 0x000fe20000000000 */
[----:B------:R-:W0:Y:S01]  /*1c90*/  I2F.F64 R20, R22 ;  /* 0x0000001600147312 */ /* 0x000e220000201c00 */
[----:B--2---:R-:W-:-:S07]  /*1ca0*/  DADD R18, R14, R18 ;  /* 0x000000000e127229 */ /* 0x004fce0000000012 */
[----:B------:R-:W1:Y:S01]  /*1cb0*/  I2F.F64 R8, R23 ;  /* 0x0000001700087312 */ /* 0x000e620000201c00 */
[----:B0-----:R-:W-:-:S07]  /*1cc0*/  DADD R20, R14, R20 ;  /* 0x000000000e147229 */ /* 0x001fce0000000014 */
[----:B------:R-:W0:Y:S01]  /*1cd0*/  I2F.F64 R16, R26 ;  /* 0x0000001a00107312 */ /* 0x000e220000201c00 */
[----:B------:R-:W-:Y:S02]  /*1ce0*/  DADD R24, R18, 0.5 ;  /* 0x3fe0000012187429 */ /* 0x000fe40000000000 */
[----:B-1----:R-:W-:Y:S02]  /*1cf0*/  DADD R8, R14, R8 ;  /* 0x000000000e087229 */ /* 0x002fe40000000008 */
[----:B------:R-:W-:-:S04]  /*1d00*/  DADD R20, R20, 0.5 ;  /* 0x3fe0000014147429 */ /* 0x000fc80000000000 */
[-C--:B------:R-:W-:Y:S02]  /*1d10*/  DMUL R24, R24, R4.reuse ;  /* 0x0000000418187228 */ /* 0x080fe40000000000 */
[----:B0-----:R-:W-:Y:S02]  /*1d20*/  DADD R16, R14, R16 ;  /* 0x000000000e107229 */ /* 0x001fe40000000010 */
[----:B------:R-:W-:Y:S02]  /*1d30*/  DADD R8, R8, 0.5 ;  /* 0x3fe0000008087429 */ /* 0x000fe40000000000 */
[----:B------:R-:W-:Y:S02]  /*1d40*/  DMUL R20, R20, R4 ;  /* 0x0000000414147228 */ /* 0x000fe40000000000 */
[----:B------:R-:W-:Y:S02]  /*1d50*/  DADD R26, -RZ, -R24 ;  /* 0x00000000ff1a7229 */ /* 0x000fe40000000918 */
[----:B------:R-:W-:-:S02]  /*1d60*/  DADD R16, R16, 0.5 ;  /* 0x3fe0000010107429 */ /* 0x000fc40000000000 */
[-C--:B------:R-:W-:Y:S02]  /*1d70*/  DMUL R8, R8, R4.reuse ;  /* 0x0000000408087228 */ /* 0x080fe40000000000 */
[----:B------:R-:W-:Y:S02]  /*1d80*/  DSETP.GEU.AND P2, PT, R24, RZ, PT ;  /* 0x000000ff1800722a */ /* 0x000fe40003f4e000 */
[----:B------:R-:W-:Y:S02]  /*1d90*/  DADD R22, -RZ, -R20 ;  /* 0x00000000ff167229 */ /* 0x000fe40000000914 */
[----:B------:R-:W-:Y:S02]  /*1da0*/  DMUL R16, R16, R4 ;  /* 0x0000000410107228 */ /* 0x000fe40000000000 */
[----:B------:R-:W-:Y:S01]  /*1db0*/  DSETP.GEU.AND P3, PT, R20, RZ, PT ;  /* 0x000000ff1400722a */ /* 0x000fe20003f6e000 */
[----:B------:R-:W-:Y:S01]  /*1dc0*/  FSEL R26, R26, R24, !P2 ;  /* 0x000000181a1a7208 */ /* 0x000fe20005000000 */
[----:B------:R-:W-:Y:S01]  /*1dd0*/  DADD R18, -RZ, -R8 ;  /* 0x00000000ff127229 */ /* 0x000fe20000000908 */
[----:B------:R-:W-:Y:S01]  /*1de0*/  FSEL R27, R27, R25, !P2 ;  /* 0x000000191b1b7208 */ /* 0x000fe20005000000 */
[----:B------:R-:W-:-:S02]  /*1df0*/  DSETP.GEU.AND P4, PT, R8, RZ, PT ;  /* 0x000000ff0800722a */ /* 0x000fc40003f8e000 */
[----:B------:R-:W-:Y:S01]  /*1e00*/  DADD R24, -RZ, -R16 ;  /* 0x00000000ff187229 */ /* 0x000fe20000000910 */
[----:B------:R-:W-:Y:S01]  /*1e10*/  FSEL R20, R22, R20, !P3 ;  /* 0x0000001416147208 */ /* 0x000fe20005800000 */
[----:B------:R-:W-:Y:S01]  /*1e20*/  DSETP.GEU.AND P5, PT, R16, RZ, PT ;  /* 0x000000ff1000722a */ /* 0x000fe20003fae000 */
[----:B------:R-:W-:Y:S01]  /*1e30*/  FSEL R21, R23, R21, !P3 ;  /* 0x0000001517157208 */ /* 0x000fe20005800000 */
[C---:B------:R-:W-:Y:S02]  /*1e40*/  DADD R22, -R26.reuse, 1 ;  /* 0x3ff000001a167429 */ /* 0x040fe40000000100 */
[----:B------:R-:W-:Y:S01]  /*1e50*/  FSEL R8, R18, R8, !P4 ;  /* 0x0000000812087208 */ /* 0x000fe20006000000 */
[----:B------:R-:W-:Y:S01]  /*1e60*/  DSETP.GEU.AND P3, PT, R26, 1, PT ;  /* 0x3ff000001a00742a */ /* 0x000fe20003f6e000 */
[----:B------:R-:W-:Y:S01]  /*1e70*/  FSEL R9, R19, R9, !P4 ;  /* 0x0000000913097208 */ /* 0x000fe20006000000 */
[C---:B------:R-:W-:Y:S01]  /*1e80*/  DSETP.GEU.AND P2, PT, R20.reuse, 1, PT ;  /* 0x3ff000001400742a */ /* 0x040fe20003f4e000 */
[----:B------:R-:W-:Y:S01]  /*1e90*/  FSEL R18, R24, R16, !P5 ;  /* 0x0000001018127208 */ /* 0x000fe20006800000 */
[----:B------:R-:W-:Y:S01]  /*1ea0*/  DADD R20, -R20, 1 ;  /* 0x3ff0000014147429 */ /* 0x000fe20000000100 */
[----:B------:R-:W-:Y:S01]  /*1eb0*/  FSEL R19, R25, R17, !P5 ;  /* 0x0000001119137208 */ /* 0x000fe20006800000 */
[----:B------:R-:W-:Y:S01]  /*1ec0*/  IMAD.IADD R25, R35, 0x1, R10 ;  /* 0x0000000123197824 */ /* 0x000fe200078e020a */
[C---:B------:R-:W-:Y:S01]  /*1ed0*/  DSETP.GEU.AND P4, PT, R8.reuse, 1, PT ;  /* 0x3ff000000800742a */ /* 0x040fe20003f8e000 */
[----:B------:R-:W-:Y:S01]  /*1ee0*/  FSEL R16, R22, RZ, !P3 ;  /* 0x000000ff16107208 */ /* 0x000fe20005800000 */
[----:B------:R-:W-:Y:S01]  /*1ef0*/  DADD R8, -R8, 1 ;  /* 0x3ff0000008087429 */ /* 0x000fe20000000100 */
[----:B------:R-:W-:Y:S01]  /*1f00*/  FSEL R17, R23, RZ, !P3 ;  /* 0x000000ff17117208 */ /* 0x000fe20005800000 */
[C---:B------:R-:W-:Y:S01]  /*1f10*/  DADD R22, -R18.reuse, 1 ;  /* 0x3ff0000012167429 */ /* 0x040fe20000000100 */
[----:B------:R-:W-:Y:S01]  /*1f20*/  LEA R25, R25, R28, 0x3 ;  /* 0x0000001c19197211 */ /* 0x000fe200078e18ff */
[----:B------:R-:W-:Y:S01]  /*1f30*/  DSETP.GEU.AND P3, PT, R18, 1, PT ;  /* 0x3ff000001200742a */ /* 0x000fe20003f6e000 */
[----:B------:R-:W-:Y:S01]  /*1f40*/  VIADD R10, R10, 0x4 ;  /* 0x000000040a0a7836 */ /* 0x000fe20000000000 */
[----:B------:R-:W-:Y:S01]  /*1f50*/  FSEL R18, R20, RZ, !P2 ;  /* 0x000000ff14127208 */ /* 0x000fe20005000000 */
[----:B------:R-:W-:Y:S01]  /*1f60*/  DADD R6, R16, R6 ;  /* 0x0000000010067229 */ /* 0x000fe20000000006 */
[----:B------:R-:W-:Y:S01]  /*1f70*/  FSEL R19, R21, RZ, !P2 ;  /* 0x000000ff15137208 */ /* 0x000fe20005000000 */
[----:B------:R2:W-:Y:S01]  /*1f80*/  STS.64 [R25], R16 ;  /* 0x0000001019007388 */ /* 0x0005e20000000a00 */
[----:B------:R-:W-:-:S02]  /*1f90*/  FSEL R8, R8, RZ, !P4 ;  /* 0x000000ff08087208 */ /* 0x000fc40006000000 */
        /* <DEDUP_REMOVED lines=11> */
.L_x_1128:
[----:B------:R-:W-:Y:S05]  /*2050*/  BSYNC B2 ;  /* 0x0000000000027941 */ /* 0x000fea0003800000 */
.L_x_1127:
[----:B------:R-:W-:Y:S05]  /*2060*/  @!P1 BRA `(.L_x_1126) ;  /* 0x00000000005c9947 */ /* 0x000fea0003800000 */
[----:B--2---:R-:W2:Y:S01]  /*2070*/  S2R R9, SR_CgaCtaId ;  /* 0x0000000000097919 */ /* 0x004ea20000008800 */
[----:B------:R-:W-:-:S04]  /*2080*/  MOV R8, 0x400 ;  /* 0x0000040000087802 */ /* 0x000fc80000000f00 */
[----:B--2---:R-:W-:-:S07]  /*2090*/  LEA R18, R9, R8, 0x18 ;  /* 0x0000000809127211 */ /* 0x004fce00078ec0ff */
.L_x_1130:
[----:B---3--:R2:W3:Y:S01]  /*20a0*/  I2F.F64 R8, R10 ;  /* 0x0000000a00087312 */ /* 0x0084e20000201c00 */
[----:B------:R-:W-:Y:S02]  /*20b0*/  IMAD.IADD R19, R35, 0x1, R10 ;  /* 0x0000000123137824 */ /* 0x000fe400078e020a */
[----:B------:R-:W-:Y:S02]  /*20c0*/  VIADD R12, R12, 0xffffffff ;  /* 0xffffffff0c0c7836 */ /* 0x000fe40000000000 */
[----:B------:R-:W-:Y:S02]  /*20d0*/  IMAD R19, R19, 0x8, R18 ;  /* 0x0000000813137824 */ /* 0x000fe400078e0212 */
[----:B--2---:R-:W-:Y:S01]  /*20e0*/  VIADD R10, R10, 0x1 ;  /* 0x000000010a0a7836 */ /* 0x004fe20000000000 */
[----:B---3--:R-:W-:-:S08]  /*20f0*/  DADD R8, R14, R8 ;  /* 0x000000000e087229 */ /* 0x008fd00000000008 */
        /* <DEDUP_REMOVED lines=8> */
[----:B------:R-:W-:Y:S02]  /*2180*/  FSEL R8, R16, RZ, !P1 ;  /* 0x000000ff10087208 */ /* 0x000fe40004800000 */
[----:B------:R-:W-:Y:S02]  /*2190*/  FSEL R9, R17, RZ, !P1 ;  /* 0x000000ff11097208 */ /* 0x000fe40004800000 */
[----:B------:R-:W-:-:S03]  /*21a0*/  ISETP.NE.AND P1, PT, R12, RZ, PT ;  /* 0x000000ff0c00720c */ /* 0x000fc60003f25270 */
[----:B------:R3:W-:Y:S01]  /*21b0*/  STS.64 [R19], R8 ;  /* 0x0000000813007388 */ /* 0x0007e20000000a00 */
[----:B------:R-:W-:-:S09]  /*21c0*/  DADD R6, R8, R6 ;  /* 0x0000000008067229 */ /* 0x000fd20000000006 */
[----:B------:R-:W-:Y:S05]  /*21d0*/  @P1 BRA `(.L_x_1130) ;  /* 0xfffffffc00b01947 */ /* 0x000fea000383ffff */
.L_x_1126:
[----:B------:R-:W-:Y:S05]  /*21e0*/  BSYNC B1 ;  /* 0x0000000000017941 */ /* 0x000fea0003800000 */
.L_x_1125:
[----:B------:R-:W-:Y:S01]  /*21f0*/  BSSY B2, `(.L_x_1131) ;  /* 0x00000a1000027945 */ /* 0x000fe20003800000 */
[----:B--23--:R-:W-:-:S03]  /*2200*/  IMAD.MOV.U32 R8, RZ, RZ, RZ ;  /* 0x000000ffff087224 */ /* 0x00cfc600078e00ff */
[----:B------:R-:W-:Y:S05]  /*2210*/  @!P0 BRA `(.L_x_1132) ;  /* 0x0000000800788947 */ /* 0x000fea0003800000 */
[----:B------:R-:W-:Y:S01]  /*2220*/  LOP3.LUT R2, RZ, R2, RZ, 0x33, !PT ;  /* 0x00000002ff027212 */ /* 0x000fe200078e33ff */
[----:B------:R-:W-:Y:S01]  /*2230*/  BSSY B3, `(.L_x_1133) ;  /* 0x0000075000037945 */ /* 0x000fe20003800000 */
[----:B------:R-:W-:Y:S02]  /*2240*/  MOV R8, RZ ;  /* 0x000000ff00087202 */ /* 0x000fe40000000f00 */
[----:B------:R-:W-:-:S04]  /*2250*/  IADD3 R2, -R2, -0x2, -R41 ;  /* 0xfffffffe02027810 */ /* 0x000fc80007ffe929 */
[----:B------:R-:W-:Y:S02]  /*2260*/  ISETP.GE.U32.AND P0, PT, R2, 0x3, PT ;  /* 0x000000030200780c */ /* 0x000fe40003f06070 */
[----:B------:R-:W-:-:S11]  /*2270*/  LOP3.LUT R2, R13, 0x3, RZ, 0xc0, !PT ;  /* 0x000000030d027812 */ /* 0x000fd600078ec0ff */
[----:B------:R-:W-:Y:S05]  /*2280*/  @!P0 BRA `(.L_x_1134) ;  /* 0x0000000400bc8947 */ /* 0x000fea0003800000 */
[----:B------:R-:W-:Y:S02]  /*2290*/  IMAD.IADD R9, R13, 0x1, -R2 ;  /* 0x000000010d097824 */ /* 0x000fe400078e0a02 */
[----:B------:R-:W-:-:S07]  /*22a0*/  IMAD.MOV.U32 R8, RZ, RZ, RZ ;  /* 0x000000ffff087224 */ /* 0x000fce00078e00ff */
.L_x_1145:
        /* <DEDUP_REMOVED lines=30> */
[----:B------:R-:W-:Y:S01]  /*2490*/  MOV R4, R18 ;  /* 0x0000001200047202 */ /* 0x000fe20000000f00 */
[----:B------:R-:W-:-:S07]  /*24a0*/  IMAD.MOV.U32 R5, RZ, RZ, R19 ;  /* 0x000000ffff057224 */ /* 0x000fce00078e0013 */
.L_x_1138:
[----:B------:R-:W-:Y:S05]  /*24b0*/  BSYNC B5 ;  /* 0x0000000000057941 */ /* 0x000fea0003800000 */
.L_x_1137:
        /* <DEDUP_REMOVED lines=23> */
.L_x_1140:
[----:B------:R-:W-:Y:S05]  /*2630*/  BSYNC B5 ;  /* 0x0000000000057941 */ /* 0x000fea0003800000 */
.L_x_1139:
        /* <DEDUP_REMOVED lines=21> */
[----:B------:R-:W-:Y:S02]  /*2790*/  IMAD.MOV.U32 R4, RZ, RZ, R18 ;  /* 0x000000ffff047224 */ /* 0x000fe400078e0012 */
[----:B------:R-:W-:-:S07]  /*27a0*/  IMAD.MOV.U32 R5, RZ, RZ, R19 ;  /* 0x000000ffff057224 */ /* 0x000fce00078e0013 */
.L_x_1142:
[----:B------:R-:W-:Y:S05]  /*27b0*/  BSYNC B5 ;  /* 0x0000000000057941 */ /* 0x000fea0003800000 */
.L_x_1141:
        /* <DEDUP_REMOVED lines=21> */
[----:B------:R-:W-:Y:S01]  /*2910*/  IMAD.MOV.U32 R14, RZ, RZ, R18 ;  /* 0x000000ffff0e7224 */ /* 0x000fe200078e0012 */
[----:B------:R-:W-:-:S07]  /*2920*/  MOV R15, R19 ;  /* 0x00000013000f7202 */ /* 0x000fce0000000f00 */
.L_x_1144:
[----:B------:R-:W-:Y:S05]  /*2930*/  BSYNC B5 ;  /* 0x0000000000057941 */ /* 0x000fea0003800000 */
.L_x_1143:
[----:B------:R2:W-:Y:S02]  /*2940*/  STS.64 [R10+0x18], R14 ;  /* 0x0000180e0a007388 */ /* 0x0005e40000000a00 */
.L_x_1136:
[----:B------:R-:W-:Y:S05]  /*2950*/  BSYNC B4 ;  /* 0x0000000000047941 */ /* 0x000fea0003800000 */
.L_x_1135:
[----:B------:R-:W-:Y:S01]  /*2960*/  VIADD R8, R8, 0x4 ;  /* 0x0000000408087836 */ /* 0x000fe20000000000 */
[----:B------:R-:W-:Y:S06]  /*2970*/  @P1 BRA `(.L_x_1145) ;  /* 0xfffffff8004c1947 */ /* 0x000fec000383ffff */
.L_x_1134:
[----:B------:R-:W-:Y:S05]  /*2980*/  BSYNC B3 ;  /* 0x0000000000037941 */ /* 0x000fea0003800000 */
.L_x_1133:
[----:B------:R-:W-:-:S13]  /*2990*/  ISETP.NE.AND P0, PT, R2, RZ, PT ;  /* 0x000000ff0200720c */ /* 0x000fda0003f05270 */
[----:B------:R-:W-:Y:S05]  /*29a0*/  @!P0 BRA `(.L_x_1132) ;  /* 0x0000000000948947 */ /* 0x000fea0003800000 */
.L_x_1150:
[----:B------:R-:W-:Y:S01]  /*29b0*/  DSETP.NEU.AND P0, PT, R6, RZ, PT ;  /* 0x000000ff0600722a */ /* 0x000fe20003f0d000 */
[----:B------:R-:W-:-:S13]  /*29c0*/  BSSY B3, `(.L_x_1146) ;  /* 0x000001f000037945 */ /* 0x000fda0003800000 */
[----:B---3--:R-:W-:Y:S05]  /*29d0*/  @!P0 BRA `(.L_x_1147) ;  /* 0x0000000000748947 */ /* 0x008fea0003800000 */
[----:B------:R-:W3:Y:S01]  /*29e0*/  S2UR UR5, SR_CgaCtaId ;  /* 0x00000000000579c3 */ /* 0x000ee20000008800 */
[----:B------:R-:W2:Y:S01]  /*29f0*/  MUFU.RCP64H R5, R7 ;  /* 0x0000000700057308 */ /* 0x000ea20000001800 */
[----:B------:R-:W-:Y:S01]  /*2a00*/  UMOV UR4, 0x400 ;  /* 0x0000040000047882 */ /* 0x000fe20000000000 */
[----:B------:R-:W-:Y:S01]  /*2a10*/  IMAD.IADD R9, R35, 0x1, R8 ;  /* 0x0000000123097824 */ /* 0x000fe200078e0208 */
[----:B------:R-:W-:Y:S01]  /*2a20*/  BSSY B4, `(.L_x_1148) ;  /* 0x0000017000047945 */ /* 0x000fe20003800000 */
[----:B------:R-:W-:-:S06]  /*2a30*/  IMAD.MOV.U32 R4, RZ, RZ, 0x1 ;  /* 0x00000001ff047424 */ /* 0x000fcc00078e00ff */
        /* <DEDUP_REMOVED lines=21> */
.L_x_1149:
[----:B------:R-:W-:Y:S05]  /*2b90*/  BSYNC B4 ;  /* 0x0000000000047941 */ /* 0x000fea0003800000 */
.L_x_1148:
[----:B------:R3:W-:Y:S02]  /*2ba0*/  STS.64 [R9], R4 ;  /* 0x0000000409007388 */ /* 0x0007e40000000a00 */
.L_x_1147:
[----:B------:R-:W-:Y:S05]  /*2bb0*/  BSYNC B3 ;  /* 0x0000000000037941 */ /* 0x000fea0003800000 */
.L_x_1146:
[----:B------:R-:W-:Y:S01]  /*2bc0*/  IADD3 R2, R2, -0x1, RZ ;  /* 0xffffffff02027810 */ /* 0x000fe20007ffe0ff */
[----:B------:R-:W-:-:S03]  /*2bd0*/  VIADD R8, R8, 0x1 ;  /* 0x0000000108087836 */ /* 0x000fc60000000000 */
[----:B------:R-:W-:-:S13]  /*2be0*/  ISETP.NE.AND P0, PT, R2, RZ, PT ;  /* 0x000000ff0200720c */ /* 0x000fda0003f05270 */
[----:B------:R-:W-:Y:S05]  /*2bf0*/  @P0 BRA `(.L_x_1150) ;  /* 0xfffffffc006c0947 */ /* 0x000fea000383ffff */
.L_x_1132:
[----:B------:R-:W-:Y:S05]  /*2c00*/  BSYNC B2 ;  /* 0x0000000000027941 */ /* 0x000fea0003800000 */
.L_x_1131:
        /* <DEDUP_REMOVED lines=8> */
[----:B------:R-:W3:Y:S01]  /*2c90*/  S2R R5, SR_CgaCtaId ;  /* 0x0000000000057919 */ /* 0x000ee20000008800 */
[----:B------:R-:W-:-:S04]  /*2ca0*/  MOV R4, 0x400 ;  /* 0x0000040000047802 */ /* 0x000fc80000000f00 */
[----:B---3--:R-:W-:-:S07]  /*2cb0*/  LEA R5, R5, R4, 0x18 ;  /* 0x0000000405057211 */ /* 0x008fce00078ec0ff */
.L_x_1153:
[----:B------:R-:W-:Y:S02]  /*2cc0*/  IMAD.IADD R4, R35, 0x1, R8 ;  /* 0x0000000123047824 */ /* 0x000fe400078e0208 */
[----:B------:R-:W-:Y:S02]  /*2cd0*/  VIADD R2, R2, 0xffffffff ;  /* 0xffffffff02027836 */ /* 0x000fe40000000000 */
[----:B------:R-:W-:Y:S02]  /*2ce0*/  IMAD R4, R4, 0x8, R5 ;  /* 0x0000000804047824 */ /* 0x000fe400078e0205 */
[----:B------:R-:W-:Y:S01]  /*2cf0*/  VIADD R8, R8, 0x1 ;  /* 0x0000000108087836 */ /* 0x000fe20000000000 */
[----:B------:R-:W-:Y:S02]  /*2d00*/  ISETP.NE.AND P0, PT, R2, RZ, PT ;  /* 0x000000ff0200720c */ /* 0x000fe40003f05270 */
[----:B------:R3:W-:Y:S11]  /*2d10*/  STS.64 [R4], RZ ;  /* 0x000000ff04007388 */ /* 0x0007f60000000a00 */
[----:B---3--:R-:W-:Y:S05]  /*2d20*/  @P0 BRA `(.L_x_1153) ;  /* 0xfffffffc00e40947 */ /* 0x008fea000383ffff */
.L_x_1152:
[----:B------:R-:W-:Y:S05]  /*2d30*/  BSYNC B1 ;  /* 0x0000000000017941 */ /* 0x000fea0003800000 */
.L_x_1151:
[----:B------:R-:W-:Y:S05]  /*2d40*/  @!P1 BRA `(.L_x_1123) ;  /* 0x0000000000349947 */ /* 0x000fea0003800000 */
[----:B------:R-:W3:Y:S01]  /*2d50*/  S2R R5, SR_CgaCtaId ;  /* 0x0000000000057919 */ /* 0x000ee20000008800 */
[----:B------:R-:W-:-:S04]  /*2d60*/  MOV R2, 0x400 ;  /* 0x0000040000027802 */ /* 0x000fc80000000f00 */
[----:B---3--:R-:W-:-:S07]  /*2d70*/  LEA R5, R5, R2, 0x18 ;  /* 0x0000000205057211 */ /* 0x008fce00078ec0ff */
.L_x_1154:
[----:B------:R-:W-:-:S05]  /*2d80*/  IMAD.IADD R2, R35, 0x1, R8 ;  /* 0x0000000123027824 */ /* 0x000fca00078e0208 */
[----:B---3--:R-:W-:Y:S01]  /*2d90*/  LEA R4, R2, R5, 0x3 ;  /* 0x0000000502047211 */ /* 0x008fe200078e18ff */
        /* <DEDUP_REMOVED lines=8> */
.L_x_1123:
[----:B------:R-:W-:Y:S05]  /*2e20*/  BSYNC B0 ;  /* 0x0000000000007941 */ /* 0x000fea0003800000 */
.L_x_1122:
[----:B---3--:R-:W3:Y:S01]  /*2e30*/  S2R R9, SR_CTAID.Z ;  /* 0x0000000000097919 */ /* 0x008ee20000002700 */
[----:B------:R-:W-:Y:S01]  /*2e40*/  ULDC UR4, c[0x0][0x228] ;  /* 0x00008a0000047ab9 */ /* 0x000fe20000000800 */
[----:B------:R-:W-:Y:S02]  /*2e50*/  ULDC UR5, c[0x0][0x230] ;  /* 0x00008c0000057ab9 */ /* 0x000fe40000000800 */
[----:B------:R-:W-:Y:S01]  /*2e60*/  UIMAD UR4, UR4, UR5, URZ ;  /* 0x00000005040472a4 */ /* 0x000fe2000f8e023f */
[----:B------:R-:W-:Y:S05]  /*2e70*/  BAR.SYNC.DEFER_BLOCKING 0x0 ;  /* 0x0000000000007b1d */ /* 0x000fea0000010000 */
[----:B---3--:R-:W-:-:S13]  /*2e80*/  ISETP.GE.AND P0, PT, R9, UR4, PT ;  /* 0x0000000409007c0c */ /* 0x008fda000bf06270 */
[----:B------:R-:W-:Y:S05]  /*2e90*/  @P0 EXIT ;  /* 0x000000000000094d */ /* 0x000fea0003800000 */
[----:B------:R-:W3:Y:S01]  /*2ea0*/  S2R R2, SR_TID.Y ;  /* 0x0000000000027919 */ /* 0x000ee20000002200 */
[----:B------:R-:W-:Y:S01]  /*2eb0*/  ULDC UR5, c[0x0][0x4] ;  /* 0x0000010000057ab9 */ /* 0x000fe20000000800 */
[----:B------:R-:W5:Y:S01]  /*2ec0*/  LDC R12, c[0x0][0x240] ;  /* 0x00009000ff0c7b82 */ /* 0x000f620000000800 */
[----:B------:R-:W-:Y:S01]  /*2ed0*/  ULDC.64 UR8, c[0x0][0x2a0] ;  /* 0x0000a80000087ab9 */ /* 0x000fe20000000a00 */
[----:B------:R-:W3:Y:S01]  /*2ee0*/  S2R R3, SR_CTAID.Y ;  /* 0x0000000000037919 */ /* 0x000ee20000002600 */
[----:B------:R-:W-:Y:S01]  /*2ef0*/  LOP3.LUT R0, RZ, R0, RZ, 0x33, !PT ;  /* 0x00000000ff007212 */ /* 0x000fe200078e33ff */
[----:B------:R-:W-:Y:S01]  /*2f00*/  VIADD R8, R39, 0x3 ;  /* 0x0000000327087836 */ /* 0x000fe20000000000 */
[----:B--2---:R-:W-:Y:S01]  /*2f10*/  LOP3.LUT R10, R11, 0x3, RZ, 0xc0, !PT ;  /* 0x000000030b0a7812 */ /* 0x004fe200078ec0ff */
[----:B------:R-:W2:Y:S01]  /*2f20*/  S2R R15, SR_TID.X ;  /* 0x00000000000f7919 */ /* 0x000ea20000002100 */
[--C-:B----4-:R-:W-:Y:S02]  /*2f30*/  IADD3 R6, -R0, -0x2, -R39.reuse ;  /* 0xfffffffe00067810 */ /* 0x110fe40007ffe927 */
[----:B------:R-:W-:Y:S01]  /*2f40*/  IADD3 R7, R10, R0, R39 ;  /* 0x000000000a077210 */ /* 0x000fe20007ffe027 */
[----:B------:R-:W2:Y:S04]  /*2f50*/  S2R R4, SR_CTAID.X ;  /* 0x0000000000047919 */ /* 0x000ea80000002500 */
[----:B------:R-:W-:-:S02]  /*2f60*/  VIADD R7, R7, 0x1 ;  /* 0x0000000107077836 */ /* 0x000fc40000000000 */
[----:B---3--:R-:W-:Y:S01]  /*2f70*/  IMAD R2, R3, UR5, R2 ;  /* 0x0000000503027c24 */ /* 0x008fe2000f8e0202 */
[----:B------:R-:W-:-:S04]  /*2f80*/  ULDC UR5, c[0x0][0x0] ;  /* 0x0000000000057ab9 */ /* 0x000fc80000000800 */
[----:B------:R-:W-:Y:S01]  /*2f90*/  SHF.R.S32.HI R3, RZ, 0x1f, R2 ;  /* 0x0000001fff037819 */ /* 0x000fe20000011402 */
[----:B--2---:R-:W-:Y:S01]  /*2fa0*/  IMAD R15, R4, UR5, R15 ;  /* 0x00000005040f7c24 */ /* 0x004fe2000f8e020f */
[----:B------:R-:W-:-:S03]  /*2fb0*/  ULDC UR5, c[0x0][0x238] ;  /* 0x00008e0000057ab9 */ /* 0x000fc60000000800 */
[----:B------:R-:W-:Y:S01]  /*2fc0*/  IMAD R3, R3, UR8, RZ ;  /* 0x0000000803037c24 */ /* 0x000fe2000f8e02ff */
[----:B------:R-:W-:Y:S01]  /*2fd0*/  UIADD3 UR5, UR5, -0x1, URZ ;  /* 0xffffffff05057890 */ /* 0x000fe2000fffe03f */
[----:B------:R-:W-:Y:S02]  /*2fe0*/  SHF.R.S32.HI R4, RZ, 0x1f, R15 ;  /* 0x0000001fff047819 */ /* 0x000fe4000001140f */
[C---:B------:R-:W-:Y:S02]  /*2ff0*/  IMAD R5, R2.reuse, UR9, R3 ;  /* 0x0000000902057c24 */ /* 0x040fe4000f8e0203 */
[----:B------:R-:W-:Y:S01]  /*3000*/  IMAD.WIDE.U32 R2, R2, UR8, RZ ;  /* 0x0000000802027c25 */ /* 0x000fe2000f8e00ff */
[----:B------:R-:W-:-:S03]  /*3010*/  ULDC.64 UR8, c[0x0][0x2a8] ;  /* 0x0000aa0000087ab9 */ /* 0x000fc60000000a00 */
[----:B------:R-:W-:Y:S02]  /*3020*/  IMAD R4, R4, UR8, RZ ;  /* 0x0000000804047c24 */ /* 0x000fe4000f8e02ff */
[----:B------:R-:W-:Y:S02]  /*3030*/  IMAD.IADD R3, R3, 0x1, R5 ;  /* 0x0000000103037824 */ /* 0x000fe400078e0205 */
[C---:B------:R-:W-:Y:S02]  /*3040*/  IMAD R5, R15.reuse, UR9, R4 ;  /* 0x000000090f057c24 */ /* 0x040fe4000f8e0204 */
[----:B------:R-:W-:-:S04]  /*3050*/  IMAD.WIDE.U32 R14, R15, UR8, R2 ;  /* 0x000000080f0e7c25 */ /* 0x000fc8000f8e0002 */
[----:B-----5:R-:W-:Y:S02]  /*3060*/  VIADD R4, R12, 0xffffffff ;  /* 0xffffffff0c047836 */ /* 0x020fe40000000000 */
[----:B------:R-:W-:-:S07]  /*3070*/  IMAD.IADD R5, R15, 0x1, R5 ;  /* 0x000000010f057824 */ /* 0x000fce00078e0205 */
.L_x_1163:
[----:B--2--5:R-:W2:Y:S01]  /*3080*/  LDC R16, c[0x0][0x230] ;  /* 0x00008c00ff107b82 */ /* 0x024ea20000000800 */
[----:B------:R-:W-:Y:S01]  /*3090*/  ULDC.64 UR8, c[0x0][0x290] ;  /* 0x0000a40000087ab9 */ /* 0x000fe20000000a00 */
[----:B------:R-:W-:Y:S01]  /*30a0*/  ULDC.64 UR10, c[0x0][0x260] ;  /* 0x00009800000a7ab9 */ /* 0x000fe20000000a00 */
[----:B------:R-:W-:Y:S01]  /*30b0*/  ULDC.64 UR12, c[0x0][0x220] ;  /* 0x00008800000c7ab9 */ /* 0x000fe20000000a00 */
[----:B------:R-:W-:Y:S01]  /*30c0*/  BSSY B0, `(.L_x_1155) ;  /* 0x00000c0000007945 */ /* 0x000fe20003800000 */
[----:B--2---:R-:W-:-:S04]  /*30d0*/  IABS R17, R16 ;  /* 0x0000001000117213 */ /* 0x004fc80000000000 */
[----:B------:R-:W2:Y:S08]  /*30e0*/  I2F.RP R0, R17 ;  /* 0x0000001100007306 */ /* 0x000eb00000209400 */
[----:B--2---:R-:W2:Y:S02]  /*30f0*/  MUFU.RCP R0, R0 ;  /* 0x0000000000007308 */ /* 0x004ea40000001000 */
[----:B--2---:R-:W-:-:S06]  /*3100*/  IADD3 R2, R0, 0xffffffe, RZ ;  /* 0x0ffffffe00027810 */ /* 0x004fcc0007ffe0ff */
[----:B---3--:R2:W3:Y:S02]  /*3110*/  F2I.FTZ.U32.TRUNC.NTZ R3, R2 ;  /* 0x0000000200037305 */ /* 0x0084e4000021f000 */
[----:B--2---:R-:W-:Y:S02]  /*3120*/  IMAD.MOV.U32 R2, RZ, RZ, RZ ;  /* 0x000000ffff027224 */ /* 0x004fe400078e00ff */
[----:B---3--:R-:W-:-:S04]  /*3130*/  IMAD.MOV R12, RZ, RZ, -R3 ;  /* 0x000000ffff0c7224 */ /* 0x008fc800078e0a03 */
[----:B------:R-:W-:Y:S01]  /*3140*/  IMAD R19, R12, R17, RZ ;  /* 0x000000110c137224 */ /* 0x000fe200078e02ff */
[----:B------:R-:W-:-:S03]  /*3150*/  IABS R12, R9 ;  /* 0x00000009000c7213 */ /* 0x000fc60000000000 */
        /* <DEDUP_REMOVED lines=11> */
[----:B------:R-:W-:-:S04]  /*3210*/  @P0 VIADD R3, R3, 0x1 ;  /* 0x0000000103030836 */ /* 0x000fc80000000000 */
[----:B------:R-:W-:Y:S02]  /*3220*/  IMAD.MOV.U32 R19, RZ, RZ, R3 ;  /* 0x000000ffff137224 */ /* 0x000fe400078e0003 */
[----:B------:R-:W-:-:S03]  /*3230*/  IMAD.MOV.U32 R3, RZ, RZ, R5 ;  /* 0x000000ffff037224 */ /* 0x000fc600078e0005 */
[----:B------:R-:W-:Y:S02]  /*3240*/  @!P2 IADD3 R19, -R19, RZ, RZ ;  /* 0x000000ff1313a210 */ /* 0x000fe40007ffe1ff */
[----:B------:R-:W-:Y:S02]  /*3250*/  @!P1 LOP3.LUT R19, RZ, R16, RZ, 0x33, !PT ;  /* 0x00000010ff139212 */ /* 0x000fe400078e33ff */
[----:B------:R-:W-:Y:S02]  /*3260*/  ISETP.GE.AND P1, PT, R13, 0x1, PT ;  /* 0x000000010d00780c */ /* 0x000fe40003f26270 */
[--C-:B------:R-:W-:Y:S01]  /*3270*/  SHF.R.S32.HI R12, RZ, 0x1f, R19.reuse ;  /* 0x0000001fff0c7819 */ /* 0x100fe20000011413 */
[----:B------:R-:W-:-:S04]  /*3280*/  IMAD.MOV R2, RZ, RZ, -R19 ;  /* 0x000000ffff027224 */ /* 0x000fc800078e0a13 */
[----:B01----:R-:W-:Y:S02]  /*3290*/  IMAD R23, R16, R2, R9 ;  /* 0x0000000210177224 */ /* 0x003fe400078e0209 */
[----:B------:R-:W-:Y:S02]  /*32a0*/  IMAD R0, R12, UR8, RZ ;  /* 0x000000080c007c24 */ /* 0x000fe4000f8e02ff */
[----:B------:R-:W-:Y:S01]  /*32b0*/  IMAD.MOV.U32 R2, RZ, RZ, R14 ;  /* 0x000000ffff027224 */ /* 0x000fe200078e000e */
[----:B------:R-:W-:Y:S01]  /*32c0*/  SHF.R.S32.HI R18, RZ, 0x1f, R23 ;  /* 0x0000001fff127819 */ /* 0x000fe20000011417 */
[C---:B------:R-:W-:Y:S02]  /*32d0*/  IMAD R17, R19.reuse, UR9, R0 ;  /* 0x0000000913117c24 */ /* 0x040fe4000f8e0200 */
[----:B------:R-:W-:Y:S01]  /*32e0*/  IMAD.WIDE.U32 R2, R19, UR8, R2 ;  /* 0x0000000813027c25 */ /* 0x000fe2000f8e0002 */
        /* <DEDUP_REMOVED lines=9> */
[----:B----4-:R-:W-:Y:S06]  /*3380*/  @!P1 BRA `(.L_x_1156) ;  /* 0x00000008004c9947 */ /* 0x010fec0003800000 */
[----:B------:R-:W5:Y:S01]  /*3390*/  LDG.E.64 R16, desc[UR6][R16.64] ;  /* 0x0000000610107981 */ /* 0x000f62000c1e1b00 */
        /* <DEDUP_REMOVED lines=10> */
[----:B------:R-:W-:-:S07]  /*3440*/  IADD3 R3, R19, R21, RZ ;  /* 0x0000001513037210 */ /* 0x000fce0007ffe0ff */
.L_x_1162:
        /* <DEDUP_REMOVED lines=8> */
[----:B------:R-:W-:Y:S01]  /*34d0*/  MOV R12, 0x400 ;  /* 0x00000400000c7802 */ /* 0x000fe20000000f00 */
[----:B------:R-:W-:Y:S01]  /*34e0*/  BSSY B2, `(.L_x_1159) ;  /* 0x0000049000027945 */ /* 0x000fe20003800000 */
[----:B------:R-:W-:Y:S02]  /*34f0*/  SHF.R.S32.HI R0, RZ, 0x1f, R23 ;  /* 0x0000001fff007819 */ /* 0x000fe40000011417 */
[----:B------:R-:W-:-:S03]  /*3500*/  ISETP.NE.AND P0, PT, R10, RZ, PT ;  /* 0x000000ff0a00720c */ /* 0x000fc60003f05270 */
[----:B------:R-:W-:-:S04]  /*3510*/  IMAD R0, R0, UR8, RZ ;  /* 0x0000000800007c24 */ /* 0x000fc8000f8e02ff */
[----:B------:R-:W-:Y:S02]  /*3520*/  IMAD R43, R23, UR9, R0 ;  /* 0x00000009172b7c24 */ /* 0x000fe4000f8e0200 */
[----:B------:R-:W-:Y:S01]  /*3530*/  IMAD.MOV.U32 R0, RZ, RZ, RZ ;  /* 0x000000ffff007224 */ /* 0x000fe200078e00ff */
[----:B0-----:R-:W-:Y:S01]  /*3540*/  LEA R12, R21, R12, 0x18 ;  /* 0x0000000c150c7211 */ /* 0x001fe200078ec0ff */
[----:B------:R-:W-:Y:S02]  /*3550*/  IMAD.MOV.U32 R21, RZ, RZ, R3 ;  /* 0x000000ffff157224 */ /* 0x000fe400078e0003 */
[----:B------:R-:W-:-:S04]  /*3560*/  IMAD.WIDE.U32 R20, R23, UR8, R20 ;  /* 0x0000000817147c25 */ /* 0x000fc8000f8e0014 */
[----:B------:R-:W-:Y:S02]  /*3570*/  IMAD.IADD R23, R35, 0x1, R2 ;  /* 0x0000000123177824 */ /* 0x000fe400078e0202 */
[----:B------:R-:W-:Y:S02]  /*3580*/  IMAD.IADD R43, R21, 0x1, R43 ;  /* 0x00000001152b7824 */ /* 0x000fe400078e022b */
[----:B------:R-:W-:Y:S01]  /*3590*/  IMAD R34, R23, 0x8, R12 ;  /* 0x0000000817227824 */ /* 0x000fe200078e020c */
[----:B------:R-:W-:Y:S06]  /*35a0*/  @!P1 BRA `(.L_x_1160) ;  /* 0x0000000000f09947 */ /* 0x000fec0003800000 */
[----:B------:R0:W1:Y:S01]  /*35b0*/  LDS.64 R22, [R34] ;  /* 0x0000000022167984 */ /* 0x0000620000000a00 */
[----:B------:R-:W-:Y:S01]  /*35c0*/  IMAD R36, R37, 0x8, R12 ;  /* 0x0000000825247824 */ /* 0x000fe200078e020c */
[----:B------:R-:W-:Y:S01]  /*35d0*/  MOV R0, RZ ;  /* 0x000000ff00007202 */ /* 0x000fe20000000f00 */
[----:B------:R-:W-:Y:S02]  /*35e0*/  IMAD.MOV.U32 R45, RZ, RZ, R8 ;  /* 0x000000ffff2d7224 */ /* 0x000fe400078e0008 */
[----:B------:R-:W-:-:S07]  /*35f0*/  VIADD R36, R36, 0x10 ;  /* 0x0000001024247836 */ /* 0x000fce0000000000 */
.L_x_1161:
[----:B--2---:R-:W1:Y:S01]  /*3600*/  LDS.64 R26, [R36+-0x10] ;  /* 0xfffff000241a7984 */ /* 0x004e620000000a00 */
[C---:B------:R-:W-:Y:S01]  /*3610*/  VIADDMNMX.RELU R25, R45.reuse, 0xfffffffd, R4, PT ;  /* 0xfffffffd2d197846 */ /* 0x040fe20003801104 */
[----:B------:R-:W-:Y:S01]  /*3620*/  IMAD.MOV.U32 R42, RZ, RZ, R20 ;  /* 0x000000ffff2a7224 */ /* 0x000fe200078e0014 */
[----:B------:R-:W-:Y:S01]  /*3630*/  VIADDMNMX.RELU R33, R45, 0xfffffffe, R4, PT ;  /* 0xfffffffe2d217846 */ /* 0x000fe20003801104 */
[----:B------:R-:W2:Y:S01]  /*3640*/  LDS.64 R28, [R36+-0x8] ;  /* 0xfffff800241c7984 */ /* 0x000ea20000000a00 */
[----:B------:R-:W-:-:S05]  /*3650*/  SHF.R.S32.HI R24, RZ, 0x1f, R25 ;  /* 0x0000001fff187819 */ /* 0x000fca0000011419 */
[----:B------:R-:W-:-:S04]  /*3660*/  IMAD R24, R24, UR10, RZ ;  /* 0x0000000a18187c24 */ /* 0x000fc8000f8e02ff */
[C---:B------:R-:W-:Y:S02]  /*3670*/  IMAD R31, R25.reuse, UR11, R24 ;  /* 0x0000000b191f7c24 */ /* 0x040fe4000f8e0218 */
[----:B------:R-:W-:-:S04]  /*3680*/  IMAD.WIDE.U32 R24, R25, UR10, R42 ;  /* 0x0000000a19187c25 */ /* 0x000fc8000f8e002a */
[----:B------:R-:W-:Y:S01]  /*3690*/  IMAD.IADD R25, R25, 0x1, R31 ;  /* 0x0000000119197824 */ /* 0x000fe200078e021f */
[----:B------:R-:W-:-:S04]  /*36a0*/  LEA R30, P1, R24, UR12, 0x3 ;  /* 0x0000000c181e7c11 */ /* 0x000fc8000f8218ff */
[----:B------:R-:W-:Y:S02]  /*36b0*/  LEA.HI.X R31, R24, UR13, R25, 0x3, P1 ;  /* 0x0000000d181f7c11 */ /* 0x000fe400088f1c19 */
[----:B------:R-:W-:-:S05]  /*36c0*/  SHF.R.S32.HI R24, RZ, 0x1f, R33 ;  /* 0x0000001fff187819 */ /* 0x000fca0000011421 */
[----:B------:R-:W-:Y:S02]  /*36d0*/  IMAD R32, R24, UR10, RZ ;  /* 0x0000000a18207c24 */ /* 0x000fe4000f8e02ff */
[----:B------:R-:W-:Y:S01]  /*36e0*/  IMAD.WIDE.U32 R24, R33, UR10, R42 ;  /* 0x0000000a21187c25 */ /* 0x000fe2000f8e002a */
[----:B-1----:R-:W-:-:S03]  /*36f0*/  DMUL R26, R22, R26 ;  /* 0x0000001a161a7228 */ /* 0x002fc60000000000 */
[----:B------:R-:W-:Y:S01]  /*3700*/  IMAD R33, R33, UR11, R32 ;  /* 0x0000000b21217c24 */ /* 0x000fe2000f8e0220 */
[----:B------:R-:W-:-:S03]  /*3710*/  LEA R32, P1, R24, UR12, 0x3 ;  /* 0x0000000c18207c11 */ /* 0x000fc6000f8218ff */
[----:B------:R-:W-:Y:S01]  /*3720*/  IMAD.IADD R25, R25, 0x1, R33 ;  /* 0x0000000119197824 */ /* 0x000fe200078e0221 */
[----:B-----5:R-:W-:-:S04]  /*3730*/  DMUL R26, R16, R26 ;  /* 0x0000001a101a7228 */ /* 0x020fc80000000000 */
[----:B------:R-:W-:Y:S02]  /*3740*/  LEA.HI.X R33, R24, UR13, R25, 0x3, P1 ;  /* 0x0000000d18217c11 */ /* 0x000fe400088f1c19 */
[----:B------:R-:W1:Y:S04]  /*3750*/  LDS.64 R24, [R36] ;  /* 0x0000000024187984 */ /* 0x000e680000000a00 */
[----:B------:R3:W-:Y:S01]  /*3760*/  REDG.E.ADD.F64.RN.STRONG.GPU desc[UR6][R30.64], R26 ;  /* 0x0000001a1e0079a6 */ /* 0x0007e2000c10ff86 */
[----:B--2---:R-:W-:-:S03]  /*3770*/  DMUL R28, R22, R28 ;  /* 0x0000001c161c7228 */ /* 0x004fc60000000000 */
[----:B------:R-:W2:Y:S01]  /*3780*/  LDS.64 R26, [R36+0x8] ;  /* 0x00000800241a7984 */ /* 0x000ea20000000a00 */
[----:B------:R-:W-:-:S04]  /*3790*/  VIMNMX.RELU R38, R45, R4, PT ;  /* 0x000000042d267248 */ /* 0x000fc80003fe1100 */
[----:B------:R-:W-:Y:S01]  /*37a0*/  DMUL R28, R16, R28 ;  /* 0x0000001c101c7228 */ /* 0x000fe20000000000 */
[----:B---3--:R-:W-:Y:S02]  /*37b0*/  VIADDMNMX.RELU R31, R45, 0xffffffff, R4, PT ;  /* 0xffffffff2d1f7846 */ /* 0x008fe40003801104 */
[----:B------:R-:W-:-:S04]  /*37c0*/  SHF.R.S32.HI R44, RZ, 0x1f, R38 ;  /* 0x0000001fff2c7819 */ /* 0x000fc80000011426 */
[----:B------:R3:W-:Y:S01]  /*37d0*/  REDG.E.ADD.F64.RN.STRONG.GPU desc[UR6][R32.64], R28 ;  /* 0x0000001c200079a6 */ /* 0x0007e2000c10ff86 */
[----:B------:R-:W-:Y:S01]  /*37e0*/  SHF.R.S32.HI R30, RZ, 0x1f, R31 ;  /* 0x0000001fff1e7819 */ /* 0x000fe2000001141f */
[----:B------:R-:W-:-:S04]  /*37f0*/  IMAD R44, R44, UR10, RZ ;  /* 0x0000000a2c2c7c24 */ /* 0x000fc8000f8e02ff */
[----:B------:R-:W-:-:S04]  /*3800*/  IMAD R30, R30, UR10, RZ ;  /* 0x0000000a1e1e7c24 */ /* 0x000fc8000f8e02ff */
[C---:B------:R-:W-:Y:S02]  /*3810*/  IMAD R40, R31.reuse, UR11, R30 ;  /* 0x0000000b1f287c24 */ /* 0x040fe4000f8e021e */
[----:B---3--:R-:W-:-:S04]  /*3820*/  IMAD.WIDE.U32 R28, R31, UR10, R42 ;  /* 0x0000000a1f1c7c25 */ /* 0x008fc8000f8e002a */
[----:B------:R-:W-:Y:S01]  /*3830*/  IMAD.IADD R29, R29, 0x1, R40 ;  /* 0x000000011d1d7824 */ /* 0x000fe200078e0228 */
[----:B------:R-:W-:Y:S01]  /*3840*/  LEA R32, P1, R28, UR12, 0x3 ;  /* 0x0000000c1c207c11 */ /* 0x000fe2000f8218ff */
[----:B------:R-:W-:Y:S01]  /*3850*/  IMAD.WIDE.U32 R30, R38, UR10, R42 ;  /* 0x0000000a261e7c25 */ /* 0x000fe2000f8e002a */
[----:B------:R-:W-:Y:S01]  /*3860*/  IADD3 R0, R0, 0x4, RZ ;  /* 0x0000000400007810 */ /* 0x000fe20007ffe0ff */
[C---:B-1----:R-:W-:Y:S01]  /*3870*/  DMUL R24, R22.reuse, R24 ;  /* 0x0000001816187228 */ /* 0x042fe20000000000 */
[----:B------:R-:W-:Y:S01]  /*3880*/  LEA.HI.X R33, R28, UR13, R29, 0x3, P1 ;  /* 0x0000000d1c217c11 */ /* 0x000fe200088f1c1d */
[----:B------:R-:W-:Y:S01]  /*3890*/  IMAD R38, R38, UR11, R44 ;  /* 0x0000000b26267c24 */ /* 0x000fe2000f8e022c */
[----:B------:R-:W-:Y:S01]  /*38a0*/  LEA R28, P1, R30, UR12, 0x3 ;  /* 0x0000000c1e1c7c11 */ /* 0x000fe2000f8218ff */
[----:B--2---:R-:W-:Y:S02]  /*38b0*/  DMUL R26, R22, R26 ;  /* 0x0000001a161a7228 */ /* 0x004fe40000000000 */
[----:B------:R-:W-:-:S02]  /*38c0*/  IMAD.IADD R29, R31, 0x1, R38 ;  /* 0x000000011f1d7824 */ /* 0x000fc400078e0226 */
[----:B------:R-:W-:-:S03]  /*38d0*/  DMUL R24, R16, R24 ;  /* 0x0000001810187228 */ /* 0x000fc60000000000 */
[----:B------:R-:W-:Y:S01]  /*38e0*/  LEA.HI.X R29, R30, UR13, R29, 0x3, P1 ;  /* 0x0000000d1e1d7c11 */ /* 0x000fe200088f1c1d */
[----:B------:R-:W-:Y:S01]  /*38f0*/  IMAD.IADD R30, R7, 0x1, R0 ;  /* 0x00000001071e7824 */ /* 0x000fe200078e0200 */
[----:B------:R-:W-:Y:S02]  /*3900*/  DMUL R26, R16, R26 ;  /* 0x0000001a101a7228 */ /* 0x000fe40000000000 */
[----:B------:R2:W-:Y:S02]  /*3910*/  REDG.E.ADD.F64.RN.STRONG.GPU desc[UR6][R32.64], R24 ;  /* 0x00000018200079a6 */ /* 0x0005e4000c10ff86 */
[----:B------:R-:W-:-:S03]  /*3920*/  ISETP.NE.AND P1, PT, R30, RZ, PT ;  /* 0x000000ff1e00720c */ /* 0x000fc60003f25270 */
[----:B------:R2:W-:Y:S01]  /*3930*/  REDG.E.ADD.F64.RN.STRONG.GPU desc[UR6][R28.64], R26 ;  /* 0x0000001a1c0079a6 */ /* 0x0005e2000c10ff86 */
[----:B------:R-:W-:Y:S02]  /*3940*/  VIADD R45, R45, 0x4 ;  /* 0x000000042d2d7836 */ /* 0x000fe40000000000 */
[----:B------:R-:W-:-:S07]  /*3950*/  VIADD R36, R36, 0x20 ;  /* 0x0000002024247836 */ /* 0x000fce0000000000 */
[----:B------:R-:W-:Y:S05]  /*3960*/  @P1 BRA `(.L_x_1161) ;  /* 0xfffffffc00241947 */ /* 0x000fea000383ffff */
.L_x_1160:
[----:B------:R-:W-:Y:S05]  /*3970*/  BSYNC B2 ;  /* 0x0000000000027941 */ /* 0x000fea0003800000 */
.L_x_1159:
[----:B------:R-:W-:Y:S05]  /*3980*/  @!P0 BRA `(.L_x_1158) ;  /* 0x0000000000bc8947 */ /* 0x000fea0003800000 */
[--C-:B------:R-:W-:Y:S01]  /*3990*/  IMAD.IADD R21, R37, 0x1, R0.reuse ;  /* 0x0000000125157824 */ /* 0x100fe200078e0200 */
[----:B--2---:R-:W-:Y:S01]  /*39a0*/  LDS.64 R26, [R34] ;  /* 0x00000000221a7984 */ /* 0x004fe20000000a00 */
[----:B------:R-:W1:Y:S01]  /*39b0*/  LDC.64 R22, c[0x0][0x260] ;  /* 0x00009800ff167b82 */ /* 0x000e620000000a00 */
[----:B------:R-:W-:Y:S02]  /*39c0*/  IMAD.IADD R33, R39, 0x1, R0 ;  /* 0x0000000127217824 */ /* 0x000fe400078e0200 */
[----:B------:R-:W-:Y:S02]  /*39d0*/  IMAD R12, R21, 0x8, R12 ;  /* 0x00000008150c7824 */ /* 0x000fe400078e020c */
[----:B------:R-:W-:Y:S01]  /*39e0*/  IMAD.MOV.U32 R42, RZ, RZ, R20 ;  /* 0x000000ffff2a7224 */ /* 0x000fe200078e0014 */
[----:B------:R-:W-:Y:S02]  /*39f0*/  VIMNMX.RELU R21, R33, R4, PT ;  /* 0x0000000421157248 */ /* 0x000fe40003fe1100 */
[----:B------:R-:W2:Y:S01]  /*3a00*/  LDS.64 R28, [R12] ;  /* 0x000000000c1c7984 */ /* 0x000ea20000000a00 */
[----:B------:R-:W3:Y:S01]  /*3a10*/  LDC.64 R24, c[0x0][0x220] ;  /* 0x00008800ff187b82 */ /* 0x000ee20000000a00 */
[----:B------:R-:W-:-:S05]  /*3a20*/  SHF.R.S32.HI R31, RZ, 0x1f, R21 ;  /* 0x0000001fff1f7819 */ /* 0x000fca0000011415 */
[----:B-1----:R-:W-:-:S04]  /*3a30*/  IMAD R0, R31, R22, RZ ;  /* 0x000000161f007224 */ /* 0x002fc800078e02ff */
[C---:B------:R-:W-:Y:S02]  /*3a40*/  IMAD R45, R21.reuse, R23, R0 ;  /* 0x00000017152d7224 */ /* 0x040fe400078e0200 */
[----:B------:R-:W-:-:S05]  /*3a50*/  IMAD.WIDE.U32 R20, R21, R22, R42 ;  /* 0x0000001615147225 */ /* 0x000fca00078e002a */
[----:B------:R-:W-:Y:S01]  /*3a60*/  IADD3 R0, R21, R45, RZ ;  /* 0x0000002d15007210 */ /* 0x000fe20007ffe0ff */
[----:B--2---:R-:W-:Y:S01]  /*3a70*/  DMUL R30, R26, R28 ;  /* 0x0000001c1a1e7228 */ /* 0x004fe20000000000 */
[----:B---3--:R-:W-:-:S04]  /*3a80*/  LEA R28, P0, R20, R24, 0x3 ;  /* 0x00000018141c7211 */ /* 0x008fc800078018ff */
[----:B------:R-:W-:Y:S02]  /*3a90*/  LEA.HI.X R29, R20, R25, R0, 0x3, P0 ;  /* 0x00000019141d7211 */ /* 0x000fe400000f1c00 */
[----:B------:R-:W-:Y:S01]  /*3aa0*/  ISETP.NE.AND P0, PT, R10, 0x1, PT ;  /* 0x000000010a00780c */ /* 0x000fe20003f05270 */
[----:B-----5:R-:W-:-:S07]  /*3ab0*/  DMUL R30, R16, R30 ;  /* 0x0000001e101e7228 */ /* 0x020fce0000000000 */
[----:B------:R1:W-:Y:S05]  /*3ac0*/  REDG.E.ADD.F64.RN.STRONG.GPU desc[UR6][R28.64], R30 ;  /* 0x0000001e1c0079a6 */ /* 0x0003ea000c10ff86 */
[----:B------:R-:W-:Y:S05]  /*3ad0*/  @!P0 BRA `(.L_x_1158) ;  /* 0x0000000000688947 */ /* 0x000fea0003800000 */
[----:B-1----:R-:W1:Y:S01]  /*3ae0*/  LDS.64 R30, [R12+0x8] ;  /* 0x000008000c1e7984 */ /* 0x002e620000000a00 */
        /* <DEDUP_REMOVED lines=9> */
[----:B-1----:R-:W-:-:S08]  /*3b80*/  DMUL R30, R26, R30 ;  /* 0x0000001e1a1e7228 */ /* 0x002fd00000000000 */
[----:B------:R-:W-:-:S07]  /*3b90*/  DMUL R30, R16, R30 ;  /* 0x0000001e101e7228 */ /* 0x000fce0000000000 */
[----:B------:R3:W-:Y:S01]  /*3ba0*/  REDG.E.ADD.F64.RN.STRONG.GPU desc[UR6][R20.64], R30 ;  /* 0x0000001e140079a6 */ /* 0x0007e2000c10ff86 */
[----:B------:R-:W-:Y:S05]  /*3bb0*/  @!P0 BRA `(.L_x_1158) ;  /* 0x0000000000308947 */ /* 0x000fea0003800000 */
[----:B---3--:R-:W1:Y:S01]  /*3bc0*/  LDS.64 R20, [R12+0x10] ;  /* 0x000010000c147984 */ /* 0x008e620000000a00 */
        /* <DEDUP_REMOVED lines=8> */
[----:B-1----:R-:W-:-:S08]  /*3c50*/  DMUL R20, R26, R20 ;  /* 0x000000141a147228 */ /* 0x002fd00000000000 */
[----:B------:R-:W-:-:S07]  /*3c60*/  DMUL R20, R16, R20 ;  /* 0x0000001410147228 */ /* 0x000fce0000000000 */
[----:B------:R4:W-:Y:S04]  /*3c70*/  REDG.E.ADD.F64.RN.STRONG.GPU desc[UR6][R24.64], R20 ;  /* 0x00000014180079a6 */ /* 0x0009e8000c10ff86 */
.L_x_1158:
[----:B------:R-:W-:Y:S05]  /*3c80*/  BSYNC B1 ;  /* 0x0000000000017941 */ /* 0x000fea0003800000 */
.L_x_1157:
[----:B------:R-:W-:-:S05]  /*3c90*/  VIADD R2, R2, 0x1 ;  /* 0x0000000102027836 */ /* 0x000fca0000000000 */
[----:B------:R-:W-:-:S13]  /*3ca0*/  ISETP.GE.AND P0, PT, R2, R13, PT ;  /* 0x0000000d0200720c */ /* 0x000fda0003f06270 */
[----:B------:R-:W-:Y:S05]  /*3cb0*/  @!P0 BRA `(.L_x_1162) ;  /* 0xfffffff400e48947 */ /* 0x000fea000383ffff */
.L_x_1156:
[----:B------:R-:W-:Y:S05]  /*3cc0*/  BSYNC B0 ;  /* 0x0000000000007941 */ /* 0x000fea0003800000 */
.L_x_1155:
[----:B------:R-:W0:Y:S02]  /*3cd0*/  LDC R0, c[0x0][0x14] ;  /* 0x00000500ff007b82 */ /* 0x000e240000000800 */
[----:B0-----:R-:W-:-:S05]  /*3ce0*/  IMAD.IADD R9, R0, 0x1, R9 ;  /* 0x0000000100097824 */ /* 0x001fca00078e0209 */
[----:B------:R-:W-:-:S13]  /*3cf0*/  ISETP.GE.AND P0, PT, R9, UR4, PT ;  /* 0x0000000409007c0c */ /* 0x000fda000bf06270 */
[----:B------:R-:W-:Y:S05]  /*3d00*/  @!P0 BRA `(.L_x_1163) ;  /* 0xfffffff000dc8947 */ /* 0x000fea000383ffff */
[----:B------:R-:W-:Y:S05]  /*3d10*/  EXIT ;  /* 0x000000000000794d */ /* 0x000fea0003800000 */
.L_x_1088:
        /* <DEDUP_REMOVED lines=18> */
[C---:B------:R-:W-:Y:S02]  /*3e40*/  IMAD R5, R12.reuse, UR9, R5 ;  /* 0x000000090c057c24 */ /* 0x040fe4000f8e0205 */
[C---:B------:R-:W-:Y:S01]  /*3e50*/  IMAD.WIDE.U32 R8, R12.reuse, UR10, RZ ;  /* 0x0000000a0c087c25 */ /* 0x040fe2000f8e00ff */
[----:B------:R-:W-:Y:S01]  /*3e60*/  ULDC.64 UR10, c[0x0][0x260] ;  /* 0x00009800000a7ab9 */ /* 0x000fe20000000a00 */
[----:B0-----:R-:W0:Y:S02]  /*3e70*/  MUFU.RCP R6, R6 ;  /* 0x0000000600067308 */ /* 0x001e240000001000 */
[----:B------:R-:W-:Y:S01]  /*3e80*/  IMAD.WIDE.U32 R2, R12, UR8, RZ ;  /* 0x000000080c027c25 */ /* 0x000fe2000f8e00ff */
[----:B------:R-:W-:Y:S01]  /*3e90*/  MOV R12, R8 ;  /* 0x00000008000c7202 */ /* 0x000fe20000000f00 */
[----:B------:R-:W-:Y:S01]  /*3ea0*/  ULDC.64 UR8, c[0x0][0x2a8] ;  /* 0x0000aa0000087ab9 */ /* 0x000fe20000000a00 */
[----:B------:R-:W1:Y:S01]  /*3eb0*/  LDC R8, c[0x0][0x230] ;  /* 0x00008c00ff087b82 */ /* 0x000e620000000800 */
[----:B------:R-:W-:-:S02]  /*3ec0*/  IMAD.IADD R3, R3, 0x1, R5 ;  /* 0x0000000103037824 */ /* 0x000fc400078e0205 */
[----:B------:R-:W-:Y:S02]  /*3ed0*/  IMAD.IADD R13, R9, 0x1, R13 ;  /* 0x00000001090d7824 */ /* 0x000fe400078e020d */
[----:B------:R-:W-:-:S03]  /*3ee0*/  IMAD.WIDE.U32 R2, R7, UR8, R2 ;  /* 0x0000000807027c25 */ /* 0x000fc6000f8e0002 */
[----:B------:R-:W2:Y:S01]  /*3ef0*/  LDC R5, c[0x0][0x14] ;  /* 0x00000500ff057b82 */ /* 0x000ea20000000800 */
[----:B0-----:R-:W-:Y:S01]  /*3f00*/  VIADD R10, R6, 0xffffffe ;  /* 0x0ffffffe060a7836 */ /* 0x001fe20000000000 */
[----:B------:R-:W-:-:S03]  /*3f10*/  SHF.R.S32.HI R6, RZ, 0x1f, R7 ;  /* 0x0000001fff067819 */ /* 0x000fc60000011407 */
[----:B------:R0:W3:Y:S02]  /*3f20*/  F2I.FTZ.U32.TRUNC.NTZ R11, R10 ;  /* 0x0000000a000b7305 */ /* 0x0000e4000021f000 */
[C---:B0-----:R-:W-:Y:S02]  /*3f30*/  IMAD R10, R6.reuse, UR8, RZ ;  /* 0x00000008060a7c24 */ /* 0x041fe4000f8e02ff */
[----:B------:R-:W-:Y:S02]  /*3f40*/  IMAD R6, R6, UR10, RZ ;  /* 0x0000000a06067c24 */ /* 0x000fe4000f8e02ff */
[C---:B------:R-:W-:Y:S01]  /*3f50*/  IMAD R15, R7.reuse, UR9, R10 ;  /* 0x00000009070f7c24 */ /* 0x040fe2000f8e020a */
[----:B------:R-:W-:Y:S01]  /*3f60*/  ULDC.64 UR8, c[0x0][0x298] ;  /* 0x0000a60000087ab9 */ /* 0x000fe20000000a00 */
[----:B---3--:R-:W-:Y:S02]  /*3f70*/  IMAD.MOV R9, RZ, RZ, -R11 ;  /* 0x000000ffff097224 */ /* 0x008fe400078e0a0b */
[----:B------:R-:W-:-:S02]  /*3f80*/  IMAD R17, R7, UR11, R6 ;  /* 0x0000000b07117c24 */ /* 0x000fc4000f8e0206 */
[----:B------:R-:W-:Y:S02]  /*3f90*/  IMAD R9, R9, R4, RZ ;  /* 0x0000000409097224 */ /* 0x000fe400078e02ff */
[----:B------:R-:W-:Y:S02]  /*3fa0*/  IMAD.MOV.U32 R10, RZ, RZ, RZ ;  /* 0x000000ffff0a7224 */ /* 0x000fe400078e00ff */
        /* <DEDUP_REMOVED lines=8> */
.L_x_1164:
[----:B------:R-:W-:Y:S02]  /*4030*/  IABS R14, R9 ;  /* 0x00000009000e7213 */ /* 0x000fe40000000000 */
[----:B0-----:R-:W-:-:S03]  /*4040*/  IABS R16, R8 ;  /* 0x0000000800107213 */ /* 0x001fc60000000000 */
[----:B------:R-:W-:-:S04]  /*4050*/  IMAD.HI.U32 R12, R11, R14, RZ ;  /* 0x0000000e0b0c7227 */ /* 0x000fc800078e00ff */
[----:B------:R-:W-:-:S04]  /*4060*/  IMAD.MOV R17, RZ, RZ, -R12 ;  /* 0x000000ffff117224 */ /* 0x000fc800078e0a0c */
[----:B------:R-:W-:Y:S01]  /*4070*/  IMAD R17, R16, R17, R14 ;  /* 0x0000001110117224 */ /* 0x000fe200078e020e */
[----:B------:R-:W-:-:S04]  /*4080*/  LOP3.LUT R14, R9, R8, RZ, 0x3c, !PT ;  /* 0x00000008090e7212 */ /* 0x000fc800078e3cff */
[----:B------:R-:W-:Y:S02]  /*4090*/  ISETP.GT.U32.AND P2, PT, R4, R17, PT ;  /* 0x000000110400720c */ /* 0x000fe40003f44070 */
[----:B------:R-:W-:-:S11]  /*40a0*/  ISETP.GE.AND P3, PT, R14, RZ, PT ;  /* 0x000000ff0e00720c */ /* 0x000fd60003f66270 */
[----:B------:R-:W-:Y:S01]  /*40b0*/  @!P2 IMAD.IADD R17, R17, 0x1, -R16 ;  /* 0x000000011111a824 */ /* 0x000fe200078e0a10 */
[----:B------:R-:W-:-:S04]  /*40c0*/  @!P2 IADD3 R12, R12, 0x1, RZ ;  /* 0x000000010c0ca810 */ /* 0x000fc80007ffe0ff */
[----:B------:R-:W-:-:S13]  /*40d0*/  ISETP.GE.U32.AND P1, PT, R17, R4, PT ;  /* 0x000000041100720c */ /* 0x000fda0003f26070 */
[----:B------:R-:W-:-:S04]  /*40e0*/  @P1 VIADD R12, R12, 0x1 ;  /* 0x000000010c0c1836 */ /* 0x000fc80000000000 */
[----:B------:R-:W-:-:S05]  /*40f0*/  @!P3 IMAD.MOV R12, RZ, RZ, -R12 ;  /* 0x000000ffff0cb224 */ /* 0x000fca00078e0a0c */
[----:B------:R-:W-:Y:S01]  /*4100*/  SEL R23, R10, R12, !P0 ;  /* 0x0000000c0a177207 */ /* 0x000fe20004000000 */
[----:B------:R-:W-:-:S03]  /*4110*/  IMAD.MOV.U32 R12, RZ, RZ, R2 ;  /* 0x000000ffff0c7224 */ /* 0x000fc600078e0002 */
        /* <DEDUP_REMOVED lines=14> */
[----:B------:R0:W3:Y:S01]  /*4200*/  LDG.E.64 R16, desc[UR6][R18.64] ;  /* 0x0000000612107981 */ /* 0x0000e2000c1e1b00 */
[----:B------:R-:W-:Y:S01]  /*4210*/  IMAD R22, R14, UR12, RZ ;  /* 0x0000000c0e167c24 */ /* 0x000fe2000f8e02ff */
[----:B------:R-:W-:Y:S01]  /*4220*/  MOV R14, R6 ;  /* 0x00000006000e7202 */ /* 0x000fe20000000f00 */
[----:B------:R-:W-:Y:S02]  /*4230*/  IMAD R12, R12, UR14, RZ ;  /* 0x0000000e0c0c7c24 */ /* 0x000fe4000f8e02ff */
[----:B--2---:R-:W-:Y:S02]  /*4240*/  IMAD.IADD R9, R5, 0x1, R9 ;  /* 0x0000000105097824 */ /* 0x004fe400078e0209 */
        /* <DEDUP_REMOVED lines=9> */
[----:B---3--:R0:W-:Y:S10]  /*42e0*/  STG.E.64 desc[UR6][R18.64], R16 ;  /* 0x0000001012007986 */ /* 0x0081f4000c101b06 */
[----:B------:R-:W-:Y:S05]  /*42f0*/  @!P1 BRA `(.L_x_1164) ;  /* 0xfffffffc004c9947 */ /* 0x000fea000383ffff */
[----:B------:R-:W-:Y:S05]  /*4300*/  EXIT ;  /* 0x000000000000794d */ /* 0x000fea0003800000 */
        .weak           $__internal_13_$__cuda_sm20_dblrcp_rn_slowpath_v3
        .type           $__internal_13_$__cuda_sm20_dblrcp_rn_slowpath_v3,@function
        .size           $__internal_13_$__cuda_sm20_dblrcp_rn_slowpath_v3,($__internal_14_$__cuda_sm20_div_rn_f64_full - $__internal_13_$__cuda_sm20_dblrcp_rn_slowpath_v3)
$__internal_13_$__cuda_sm20_dblrcp_rn_slowpath_v3:
[----:B------:R-:W-:Y:S01]  /*4310*/  IMAD.MOV.U32 R4, RZ, RZ, R10 ;  /* 0x000000ffff047224 */ /* 0x000fe200078e000a */
        /* <DEDUP_REMOVED lines=24> */
.L_x_1168:
        /* <DEDUP_REMOVED lines=10> */
.L_x_1166:
[----:B------:R-:W-:Y:S01]  /*4540*/  LOP3.LUT R17, R5, 0x80000, RZ, 0xfc, !PT ;  /* 0x0008000005117812 */ /* 0x000fe200078efcff */
[----:B------:R-:W-:-:S07]  /*4550*/  IMAD.MOV.U32 R16, RZ, RZ, R4 ;  /* 0x000000ffff107224 */ /* 0x000fce00078e0004 */
.L_x_1167:
[----:B------:R-:W-:Y:S05]  /*4560*/  BSYNC B1 ;  /* 0x0000000000017941 */ /* 0x000fea0003800000 */
.L_x_1165:
[----:B------:R-:W-:Y:S01]  /*4570*/  IMAD.MOV.U32 R4, RZ, RZ, R6 ;  /* 0x000000ffff047224 */ /* 0x000fe200078e0006 */
[----:B------:R-:W-:Y:S01]  /*4580*/  MOV R5, 0x0 ;  /* 0x0000000000057802 */ /* 0x000fe20000000f00 */
[----:B------:R-:W-:Y:S02]  /*4590*/  IMAD.MOV.U32 R18, RZ, RZ, R16 ;  /* 0x000000ffff127224 */ /* 0x000fe400078e0010 */
[----:B------:R-:W-:Y:S01]  /*45a0*/  IMAD.MOV.U32 R19, RZ, RZ, R17 ;  /* 0x000000ffff137224 */ /* 0x000fe200078e0011 */
[----:B------:R-:W-:Y:S06]  /*45b0*/  RET.REL.NODEC R4 `(_ZN2at6native54_GLOBAL__N__aa9a477a_21_UpSampleBilinear2d_cu_607db5e336upsample_gen2d_aa_backward_out_frameIddNS0_18upsample_antialias21BilinearFilterFunctorEEEvT0_S5_NS_27GenericPackedTensorAccessorIT_Lm4ENS_16DefaultPtrTraitsElEENS6_IKS7_Lm4ES8_lEERKT1_) ;  /* 0xffffffb804907950 */ /* 0x000fec0003c3ffff */
        .weak           $__internal_14_$__cuda_sm20_div_rn_f64_full
        .type           $__internal_14_$__cuda_sm20_div_rn_f64_full,@function
        .size           $__internal_14_$__cuda_sm20_div_rn_f64_full,(.L_x_1790 - $__internal_14_$__cuda_sm20_div_rn_f64_full)
$__internal_14_$__cuda_sm20_div_rn_f64_full:
[C---:B------:R-:W-:Y:S01]  /*45c0*/  FSETP.GEU.AND P0, PT, |R21|.reuse, 1.469367938527859385e-39, PT ;  /* 0x001000001500780b */ /* 0x040fe20003f0e200 */
[----:B------:R-:W-:Y:S01]  /*45d0*/  IMAD.MOV.U32 R24, RZ, RZ, 0x1 ;  /* 0x00000001ff187424 */ /* 0x000fe200078e00ff */
[----:B------:R-:W-:Y:S01]  /*45e0*/  LOP3.LUT R18, R21, 0x800fffff, RZ, 0xc0, !PT ;  /* 0x800fffff15127812 */ /* 0x000fe200078ec0ff */
[----:B------:R-:W-:Y:S01]  /*45f0*/  IMAD.MOV.U32 R29, RZ, RZ, 0x1ca00000 ;  /* 0x1ca00000ff1d7424 */ /* 0x000fe200078e00ff */
[C---:B------:R-:W-:Y:S01]  /*4600*/  FSETP.GEU.AND P3, PT, |R23|.reuse, 1.469367938527859385e-39, PT ;  /* 0x001000001700780b */ /* 0x040fe20003f6e200 */
[----:B------:R-:W-:Y:S01]  /*4610*/  BSSY B1, `(.L_x_1169) ;  /* 0x0000054000017945 */ /* 0x000fe20003800000 */
[----:B------:R-:W-:Y:S01]  /*4620*/  LOP3.LUT R19, R18, 0x3ff00000, RZ, 0xfc, !PT ;  /* 0x3ff0000012137812 */ /* 0x000fe200078efcff */
[----:B------:R-:W-:Y:S01]  /*4630*/  IMAD.MOV.U32 R18, RZ, RZ, R20 ;  /* 0x000000ffff127224 */ /* 0x000fe200078e0014 */
[----:B------:R-:W-:Y:S02]  /*4640*/  LOP3.LUT R5, R23, 0x7ff00000, RZ, 0xc0, !PT ;  /* 0x7ff0000017057812 */ /* 0x000fe400078ec0ff */
[----:B------:R-:W-:-:S03]  /*4650*/  LOP3.LUT R33, R21, 0x7ff00000, RZ, 0xc0, !PT ;  /* 0x7ff0000015217812 */ /* 0x000fc600078ec0ff */
[----:B------:R-:W-:Y:S01]  /*4660*/  @!P0 DMUL R18, R20, 8.98846567431157953865e+307 ;  /* 0x7fe0000014128828 */ /* 0x000fe20000000000 */
[----:B------:R-:W-:-:S03]  /*4670*/  ISETP.GE.U32.AND P2, PT, R5, R33, PT ;  /* 0x000000210500720c */ /* 0x000fc60003f46070 */
[----:B------:R-:W-:Y:S02]  /*4680*/  @!P3 LOP3.LUT R12, R21, 0x7ff00000, RZ, 0xc0, !PT ;  /* 0x7ff00000150cb812 */ /* 0x000fe400078ec0ff */
[----:B------:R-:W0:Y:S02]  /*4690*/  MUFU.RCP64H R25, R19 ;  /* 0x0000001300197308 */ /* 0x000e240000001800 */
[----:B------:R-:W-:Y:S01]  /*46a0*/  @!P3 ISETP.GE.U32.AND P4, PT, R5, R12, PT ;  /* 0x0000000c0500b20c */ /* 0x000fe20003f86070 */
[----:B------:R-:W-:Y:S01]  /*46b0*/  IMAD.MOV.U32 R12, RZ, RZ, 0x1ca00000 ;  /* 0x1ca00000ff0c7424 */ /* 0x000fe200078e00ff */
        /* <DEDUP_REMOVED lines=10> */
[----:B------:R-:W-:Y:S01]  /*4760*/  IMAD.MOV.U32 R24, RZ, RZ, R22 ;  /* 0x000000ffff187224 */ /* 0x000fe200078e0016 */
[----:B------:R-:W-:Y:S02]  /*4770*/  MOV R12, R5 ;  /* 0x00000005000c7202 */ /* 0x000fe40000000f00 */
        /* <DEDUP_REMOVED lines=12> */
[----:B------:R-:W-:Y:S01]  /*4840*/  LOP3.LUT R22, R21, 0x7ff00000, RZ, 0xc0, !PT ;  /* 0x7ff0000015167812 */ /* 0x000fe200078ec0ff */
[----:B------:R-:W-:-:S03]  /*4850*/  IMAD.MOV.U32 R23, RZ, RZ, 0x1ca00000 ;  /* 0x1ca00000ff177424 */ /* 0x000fc600078e00ff */
[CC--:B------:R-:W-:Y:S02]  /*4860*/  VIADDMNMX R12, R5.reuse, -R22.reuse, 0xb9600000, !PT ;  /* 0xb9600000050c7446 */ /* 0x0c0fe40007800916 */
[----:B------:R-:W-:Y:S01]  /*4870*/  ISETP.GE.U32.AND P0, PT, R5, R22, PT ;  /* 0x000000160500720c */ /* 0x000fe20003f06070 */
[----:B------:R-:W-:Y:S01]  /*4880*/  IMAD.MOV.U32 R22, RZ, RZ, RZ ;  /* 0x000000ffff167224 */ /* 0x000fe200078e00ff */
[----:B------:R-:W-:Y:S02]  /*4890*/  VIMNMX R5, R12, 0x46a00000, PT ;  /* 0x46a000000c057848 */ /* 0x000fe40003fe0100 */
[----:B------:R-:W-:-:S05]  /*48a0*/  SEL R12, R23, 0x63400000, !P0 ;  /* 0x63400000170c7807 */ /* 0x000fca0004000000 */
[----:B------:R-:W-:-:S04]  /*48b0*/  IMAD.IADD R5, R5, 0x1, -R12 ;  /* 0x0000000105057824 */ /* 0x000fc800078e0a0c */
[----:B------:R-:W-:-:S06]  /*48c0*/  VIADD R23, R5, 0x7fe00000 ;  /* 0x7fe0000005177836 */ /* 0x000fcc0000000000 */
[----:B------:R-:W-:-:S10]  /*48d0*/  DMUL R26, R30, R22 ;  /* 0x000000161e1a7228 */ /* 0x000fd40000000000 */
[----:B------:R-:W-:-:S13]  /*48e0*/  FSETP.GTU.AND P0, PT, |R27|, 1.469367938527859385e-39, PT ;  /* 0x001000001b00780b */ /* 0x000fda0003f0c200 */
[----:B------:R-:W-:Y:S05]  /*48f0*/  @P0 BRA `(.L_x_1171) ;  /* 0x0000000000940947 */ /* 0x000fea0003800000 */
[----:B------:R-:W-:Y:S01]  /*4900*/  DFMA R18, R30, -R18, R24 ;  /* 0x800000121e12722b */ /* 0x000fe20000000018 */
[----:B------:R-:W-:-:S09]  /*4910*/  MOV R22, RZ ;  /* 0x000000ff00167202 */ /* 0x000fd20000000f00 */
        /* <DEDUP_REMOVED lines=14> */
.L_x_1170:
[----:B------:R-:W-:-:S14]  /*4a00*/  DSETP.NAN.AND P0, PT, R22, R22, PT ;  /* 0x000000161600722a */ /* 0x000fdc0003f08000 */
[----:B------:R-:W-:Y:S05]  /*4a10*/  @P0 BRA `(.L_x_1172) ;  /* 0x0000000000440947 */ /* 0x000fea0003800000 */
[----:B------:R-:W-:-:S14]  /*4a20*/  DSETP.NAN.AND P0, PT, R20, R20, PT ;  /* 0x000000141400722a */ /* 0x000fdc0003f08000 */
[----:B------:R-:W-:Y:S05]  /*4a30*/  @P0 BRA `(.L_x_1173) ;  /* 0x0000000000300947 */ /* 0x000fea0003800000 */
[----:B------:R-:W-:Y:S01]  /*4a40*/  ISETP.NE.AND P0, PT, R12, R33, PT ;  /* 0x000000210c00720c */ /* 0x000fe20003f05270 */
[----:B------:R-:W-:Y:S02]  /*4a50*/  IMAD.MOV.U32 R26, RZ, RZ, 0x0 ;  /* 0x00000000ff1a7424 */ /* 0x000fe400078e00ff */
[----:B------:R-:W-:-:S10]  /*4a60*/  IMAD.MOV.U32 R27, RZ, RZ, -0x80000 ;  /* 0xfff80000ff1b7424 */ /* 0x000fd400078e00ff */
[----:B------:R-:W-:Y:S05]  /*4a70*/  @!P0 BRA `(.L_x_1171) ;  /* 0x0000000000348947 */ /* 0x000fea0003800000 */
[----:B------:R-:W-:Y:S02]  /*4a80*/  ISETP.NE.AND P0, PT, R12, 0x7ff00000, PT ;  /* 0x7ff000000c00780c */ /* 0x000fe40003f05270 */
[----:B------:R-:W-:Y:S02]  /*4a90*/  LOP3.LUT R27, R23, 0x80000000, R21, 0x48, !PT ;  /* 0x80000000171b7812 */ /* 0x000fe400078e4815 */
[----:B------:R-:W-:-:S13]  /*4aa0*/  ISETP.EQ.OR P0, PT, R33, RZ, !P0 ;  /* 0x000000ff2100720c */ /* 0x000fda0004702670 */
[----:B------:R-:W-:Y:S01]  /*4ab0*/  @P0 LOP3.LUT R5, R27, 0x7ff00000, RZ, 0xfc, !PT ;  /* 0x7ff000001b050812 */ /* 0x000fe200078efcff */
[----:B------:R-:W-:Y:S02]  /*4ac0*/  @!P0 IMAD.MOV.U32 R26, RZ, RZ, RZ ;  /* 0x000000ffff1a8224 */ /* 0x000fe400078e00ff */
[----:B------:R-:W-:Y:S01]  /*4ad0*/  @P0 IMAD.MOV.U32 R26, RZ, RZ, RZ ;  /* 0x000000ffff1a0224 */ /* 0x000fe200078e00ff */
[----:B------:R-:W-:Y:S01]  /*4ae0*/  @P0 MOV R27, R5 ;  /* 0x00000005001b0202 */ /* 0x000fe20000000f00 */
[----:B------:R-:W-:Y:S06]  /*4af0*/  BRA `(.L_x_1171) ;  /* 0x0000000000147947 */ /* 0x000fec0003800000 */
.L_x_1173:
[----:B------:R-:W-:Y:S01]  /*4b00*/  LOP3.LUT R27, R21, 0x80000, RZ, 0xfc, !PT ;  /* 0x00080000151b7812 */ /* 0x000fe200078efcff */
[----:B------:R-:W-:Y:S01]  /*4b10*/  IMAD.MOV.U32 R26, RZ, RZ, R20 ;  /* 0x000000ffff1a7224 */ /* 0x000fe200078e0014 */
[----:B------:R-:W-:Y:S06]  /*4b20*/  BRA `(.L_x_1171) ;  /* 0x0000000000087947 */ /* 0x000fec0003800000 */
.L_x_1172:
[----:B------:R-:W-:Y:S01]  /*4b30*/  LOP3.LUT R27, R23, 0x80000, RZ, 0xfc, !PT ;  /* 0x00080000171b7812 */ /* 0x000fe200078efcff */
[----:B------:R-:W-:-:S07]  /*4b40*/  IMAD.MOV.U32 R26, RZ, RZ, R22 ;  /* 0x000000ffff1a7224 */ /* 0x000fce00078e0016 */
.L_x_1171:
[----:B------:R-:W-:Y:S05]  /*4b50*/  BSYNC B1 ;  /* 0x0000000000017941 */ /* 0x000fea0003800000 */
.L_x_1169:
[----:B------:R-:W-:Y:S02]  /*4b60*/  IMAD.MOV.U32 R5, RZ, RZ, 0x0 ;  /* 0x00000000ff057424 */ /* 0x000fe400078e00ff */
[----:B------:R-:W-:Y:S02]  /*4b70*/  IMAD.MOV.U32 R18, RZ, RZ, R26 ;  /* 0x000000ffff127224 */ /* 0x000fe400078e001a */
[----:B------:R-:W-:Y:S01]  /*4b80*/  IMAD.MOV.U32 R19, RZ, RZ, R27 ;  /* 0x000000ffff137224 */ /* 0x000fe200078e001b */
[----:B------:R-:W-:Y:S06]  /*4b90*/  RET.REL.NODEC R4 `(_ZN2at6native54_GLOBAL__N__aa9a477a_21_UpSampleBilinear2d_cu_607db5e336upsample_gen2d_aa_backward_out_frameIddNS0_18upsample_antialias21BilinearFilterFunctorEEEvT0_S5_NS_27GenericPackedTensorAccessorIT_Lm4ENS_16DefaultPtrTraitsElEENS6_IKS7_Lm4ES8_lEERKT1_) ;  /* 0xffffffb404187950 */ /* 0x000fec0003c3ffff */
.L_x_1174:
        /* <DEDUP_REMOVED lines=14> */
.L_x_1790:


//--------------------- .text._ZN2at6native54_GLOBAL__N__aa9a477a_21_UpSampleBilinear2d_cu_607db5e327upsample_gen2d_aa_out_frameIN3c108BFloat16EfNS0_18upsample_antialias21BilinearFilterFunctorEEEvT0_S7_NS_27GenericPackedTensorAccessorIKT_Lm4ENS_16DefaultPtrTraitsElEENS8_IS9_Lm4ESB_lEERKT1_ --------------------------
	.section	.text._ZN2at6native54_GLOBAL__N__aa9a477a_21_UpSampleBilinear2d_cu_607db5e327upsample_gen2d_aa_out_frameIN3c108BFloat16EfNS0_18upsample_antialias21BilinearFilterFunctorEEEvT0_S7_NS_27GenericPackedTensorAccessorIKT_Lm4ENS_16DefaultPtrTraitsElEENS8_IS9_Lm4ESB_lEERKT1_,"ax",@progbits
	.align	128
.text._ZN2at6native54_GLOBAL__N__aa9a477a_21_UpSampleBilinear2d_cu_607db5e327upsample_gen2d_aa_out_frameIN3c108BFloat16EfNS0_18upsample_antialias21BilinearFilterFunctorEEEvT0_S7_NS_27GenericPackedTensorAccessorIKT_Lm4ENS_16DefaultPtrTraitsElEENS8_IS9_Lm4ESB_lEERKT1_:
        .type           _ZN2at6native54_GLOBAL__N__aa9a477a_21_UpSampleBilinear2d_cu_607db5e327upsample_gen2d_aa_out_frameIN3c108BFloat16EfNS0_18upsample_antialias21BilinearFilterFunctorEEEvT0_S7_NS_27GenericPackedTensorAccessorIKT_Lm4ENS_16DefaultPtrTraitsElEENS8_IS9_Lm4ESB_lEERKT1_,@function
        .size           _ZN2at6native54_GLOBAL__N__aa9a477a_21_UpSampleBilinear2d_cu_607db5e327upsample_gen2d_aa_out_frameIN3c108BFloat16EfNS0_18upsample_antialias21BilinearFilterFunctorEEEvT0_S7_NS_27GenericPackedTensorAccessorIKT_Lm4ENS_16DefaultPtrTraitsElEENS8_IS9_Lm4ESB_lEERKT1_,(.L_x_1793 - _ZN2at6native54_GLOBAL__N__aa9a477a_21_UpSampleBilinear2d_cu_607db5e327upsample_gen2d_aa_out_frameIN3c108BFloat16EfNS0_18upsample_antialias21BilinearFilterFunctorEEEvT0_S7_NS_27GenericPackedTensorAccessorIKT_Lm4ENS_16DefaultPtrTraitsElEENS8_IS9_Lm4ESB_lEERKT1_)
        .other          _ZN2at6native54_GLOBAL__N__aa9a477a_21_UpSampleBilinear2d_cu_607db5e327upsample_gen2d_aa_out_frameIN3c108BFloat16EfNS0_18upsample_antialias21BilinearFilterFunctorEEEvT0_S7_NS_27GenericPackedTensorAccessorIKT_Lm4ENS_16DefaultPtrTraitsElEENS8_IS9_Lm4ESB_lEERKT1_,@"STO_CUDA_ENTRY STV_DEFAULT"
_ZN2at6native54_GLOBAL__N__aa9a477a_21_UpSampleBilinear2d_cu_607db5e327upsample_gen2d_aa_out_frameIN3c108BFloat16EfNS0_18upsample_antialias21BilinearFilterFunctorEEEvT0_S7_NS_27GenericPackedTensorAccessorIKT_Lm4ENS_16DefaultPtrTraitsElEENS8_IS9_Lm4ESB_lEERKT1_:
        /* <DEDUP_REMOVED lines=18> */
[----:B------:R-:W-:Y:S01]  /*0120*/  BSSY B0, `(.L_x_1175) ;  /* 0x0000111000007945 */ /* 0x000fe20003800000 */
[----:B------:R-:W-:Y:S01]  /*0130*/  ISETP.NE.AND P0, PT, R12, RZ, PT ;  /* 0x000000ff0c00720c */ /* 0x000fe20003f05270 */
[----:B------:R-:W-:Y:S02]  /*0140*/  FADD.FTZ R5, R5, 0.5 ;  /* 0x3f00000005057421 */ /* 0x000fe40000010000 */
[----:B------:R-:W-:Y:S01]  /*0150*/  FADD.FTZ R0, R0, 0.5 ;  /* 0x3f00000000007421 */ /* 0x000fe20000010000 */
[----:B0-----:R-:W-:Y:S02]  /*0160*/  FMNMX.FTZ R6, R16, 1, !PT ;  /* 0x3f80000010067809 */ /* 0x001fe40007810000 */
[----:B------:R-:W-:-:S02]  /*0170*/  FMNMX.FTZ R7, R17, 1, !PT ;  /* 0x3f80000011077809 */ /* 0x000fc40007810000 */
[----:B------:R-:W0:Y:S01]  /*0180*/  F2I.FTZ.CEIL.NTZ R8, R6 ;  /* 0x0000000600087305 */ /* 0x000e22000021b100 */
[CCC-:B------:R-:W-:Y:S01]  /*0190*/  FFMA.FTZ R10, R5.reuse, R16.reuse, -R6.reuse ;  /* 0x00000010050a7223 */ /* 0x1c0fe20000010806 */
[----:B------:R-:W-:-:S03]  /*01a0*/  FFMA.FTZ R16, R5, R16, R6 ;  /* 0x0000001005107223 */ /* 0x000fc60000010006 */
[----:B------:R-:W-:Y:S01]  /*01b0*/  FADD.FTZ R13, R10, 0.5 ;  /* 0x3f0000000a0d7421 */ /* 0x000fe20000010000 */
[----:B------:R-:W-:Y:S01]  /*01c0*/  FFMA.FTZ R10, R0, R17, -R7 ;  /* 0x00000011000a7223 */ /* 0x000fe20000010807 */
[----:B------:R-:W-:Y:S01]  /*01d0*/  FADD.FTZ R16, R16, 0.5 ;  /* 0x3f00000010107421 */ /* 0x000fe20000010000 */
[----:B------:R1:W2:Y:S02]  /*01e0*/  F2I.FTZ.CEIL.NTZ R9, R7 ;  /* 0x0000000700097305 */ /* 0x0002a4000021b100 */
[----:B------:R-:W-:-:S06]  /*01f0*/  FADD.FTZ R10, R10, 0.5 ;  /* 0x3f0000000a0a7421 */ /* 0x000fcc0000010000 */
[----:B------:R-:W3:Y:S01]  /*0200*/  F2I.FTZ.TRUNC.NTZ R13, R13 ;  /* 0x0000000d000d7305 */ /* 0x000ee2000021f100 */
[----:B-1----:R-:W-:-:S04]  /*0210*/  FFMA.FTZ R7, R0, R17, R7 ;  /* 0x0000001100077223 */ /* 0x002fc80000010007 */
[----:B------:R-:W-:Y:S01]  /*0220*/  FADD.FTZ R11, R7, 0.5 ;  /* 0x3f000000070b7421 */ /* 0x000fe20000010000 */
[----:B0-----:R-:W-:Y:S01]  /*0230*/  SHF.L.U32 R7, R8, 0x1, RZ ;  /* 0x0000000108077819 */ /* 0x001fe200000006ff */
[----:B--2---:R-:W-:Y:S01]  /*0240*/  IMAD.SHL.U32 R6, R9, 0x2, RZ ;  /* 0x0000000209067824 */ /* 0x004fe200078e00ff */
[----:B------:R0:W1:Y:S01]  /*0250*/  F2I.FTZ.TRUNC.NTZ R18, R16 ;  /* 0x0000001000127305 */ /* 0x000062000021f100 */
[----:B------:R-:W-:Y:S01]  /*0260*/  VIADD R9, R2, UR5 ;  /* 0x0000000502097c36 */ /* 0x000fe20008000000 */
[----:B------:R-:W-:Y:S01]  /*0270*/  ULDC UR5, c[0x0][0x230] ;  /* 0x00008c0000057ab9 */ /* 0x000fe20000000800 */
[----:B------:R-:W-:Y:S02]  /*0280*/  VIADD R15, R6, 0x1 ;  /* 0x00000001060f7836 */ /* 0x000fe40000000000 */
[----:B------:R-:W-:Y:S01]  /*0290*/  VIADD R14, R7, 0x1 ;  /* 0x00000001070e7836 */ /* 0x000fe20000000000 */
[----:B---3--:R-:W-:Y:S02]  /*02a0*/  VIMNMX R8, RZ, R13, !PT ;  /* 0x0000000dff087248 */ /* 0x008fe40007fe0100 */
[----:B------:R-:W2:Y:S01]  /*02b0*/  F2I.FTZ.TRUNC.NTZ R10, R10 ;  /* 0x0000000a000a7305 */ /* 0x000ea2000021f100 */
[----:B------:R-:W-:-:S02]  /*02c0*/  IMAD R13, R15, UR4, RZ ;  /* 0x000000040f0d7c24 */ /* 0x000fc4000f8e02ff */
[----:B0-----:R-:W-:Y:S02]  /*02d0*/  IMAD R16, R12, UR4, R9 ;  /* 0x000000040c107c24 */ /* 0x001fe4000f8e0209 */
[--C-:B------:R-:W-:Y:S01]  /*02e0*/  IMAD R12, R14, R12, R13.reuse ;  /* 0x0000000c0e0c7224 */ /* 0x100fe200078e020d */
[----:B-1----:R-:W-:Y:S02]  /*02f0*/  VIMNMX R9, R18, UR5, PT ;  /* 0x0000000512097c48 */ /* 0x002fe4000bfe0100 */
[----:B------:R-:W0:Y:S01]  /*0300*/  F2I.FTZ.TRUNC.NTZ R11, R11 ;  /* 0x0000000b000b7305 */ /* 0x000e22000021f100 */
[----:B------:R-:W-:Y:S02]  /*0310*/  IMAD R13, R14, R16, R13 ;  /* 0x000000100e0d7224 */ /* 0x000fe400078e020d */
[----:B------:R-:W-:Y:S02]  /*0320*/  IMAD R14, R15, R2, RZ ;  /* 0x000000020f0e7224 */ /* 0x000fe400078e02ff */
[----:B------:R-:W-:Y:S01]  /*0330*/  IMAD.IADD R24, R9, 0x1, -R8 ;  /* 0x0000000109187824 */ /* 0x000fe200078e0a08 */
[----:B--2---:R-:W-:-:S02]  /*0340*/  VIMNMX R10, RZ, R10, !PT ;  /* 0x0000000aff0a7248 */ /* 0x004fc40007fe0100 */
[----:B0-----:R-:W-:-:S04]  /*0350*/  VIMNMX R11, R11, UR6, PT ;  /* 0x000000060b0b7c48 */ /* 0x001fc8000bfe0100 */
        /* <DEDUP_REMOVED lines=19> */
[----:B------:R-:W-:Y:S02]  /*0490*/  IMAD.MOV.U32 R17, RZ, RZ, R23 ;  /* 0x000000ffff117224 */ /* 0x000fe400078e0017 */
[----:B------:R-:W-:Y:S01]  /*04a0*/  IMAD.MOV.U32 R16, RZ, RZ, R22 ;  /* 0x000000ffff107224 */ /* 0x000fe200078e0016 */
[----:B------:R-:W-:Y:S02]  /*04b0*/  IADD3 R23, R0, -0x100000, RZ ;  /* 0xfff0000000177810 */ /* 0x000fe40007ffe0ff */
[----:B------:R-:W-:-:S07]  /*04c0*/  MOV R0, 0x4e0 ;  /* 0x000004e000007802 */ /* 0x000fce0000000f00 */
[----:B------:R-:W-:Y:S05]  /*04d0*/  CALL.REL.NOINC `($__internal_15_$__cuda_sm20_dblrcp_rn_slowpath_v3) ;  /* 0x0000004400d87944 */ /* 0x000fea0003c00000 */
[----:B------:R-:W-:Y:S02]  /*04e0*/  IMAD.MOV.U32 R16, RZ, RZ, R20 ;  /* 0x000000ffff107224 */ /* 0x000fe400078e0014 */
[----:B------:R-:W-:-:S07]  /*04f0*/  IMAD.MOV.U32 R17, RZ, RZ, R21 ;  /* 0x000000ffff117224 */ /* 0x000fce00078e0015 */
.L_x_1178:
[----:B------:R-:W-:Y:S01]  /*0500*/  UMOV UR4, 0xf0000000 ;  /* 0xf000000000047882 */ /* 0x000fe20000000000 */
[----:B------:R-:W-:Y:S01]  /*0510*/  UMOV UR5, 0x380fffff ;  /* 0x380fffff00057882 */ /* 0x000fe20000000000 */
[----:B------:R-:W0:Y:S01]  /*0520*/  F2F.F32.F64 R18, R16 ;  /* 0x0000001000127310 */ /* 0x000e220000301000 */
[----:B------:R-:W-:-:S14]  /*0530*/  DSETP.GEU.AND P0, PT, |R16|, UR4, PT ;  /* 0x0000000410007e2a */ /* 0x000fdc000bf0e200 */
[----:B0-----:R-:W-:-:S07]  /*0540*/  @!P0 FMUL R18, R18, 1.175494350822287508e-38 ;  /* 0x0080000012128820 */ /* 0x001fce0000400000 */
.L_x_1177:
        /* <DEDUP_REMOVED lines=8> */
[----:B------:R-:W-:Y:S01]  /*05d0*/  IADD3 R17, -R17, -0x2, -R10 ;  /* 0xfffffffe11117810 */ /* 0x000fe20007ffe90a */
[----:B------:R-:W-:Y:S01]  /*05e0*/  IMAD.MOV.U32 R19, RZ, RZ, RZ ;  /* 0x000000ffff137224 */ /* 0x000fe200078e00ff */
[----:B------:R-:W-:Y:S02]  /*05f0*/  ISETP.NE.AND P1, PT, R16, RZ, PT ;  /* 0x000000ff1000720c */ /* 0x000fe40003f25270 */
[----:B------:R-:W-:-:S13]  /*0600*/  ISETP.GE.U32.AND P2, PT, R17, 0x3, PT ;  /* 0x000000031100780c */ /* 0x000fda0003f46070 */
[----:B------:R-:W-:Y:S05]  /*0610*/  @!P2 BRA `(.L_x_1182) ;  /* 0x0000000000fca947 */ /* 0x000fea0003800000 */
[----:B------:R-:W0:Y:S01]  /*0620*/  S2R R19, SR_CgaCtaId ;  /* 0x0000000000137919 */ /* 0x000e220000008800 */
[----:B------:R-:W-:Y:S01]  /*0630*/  MOV R20, 0x400 ;  /* 0x0000040000147802 */ /* 0x000fe20000000f00 */
[----:B------:R-:W-:Y:S01]  /*0640*/  IMAD.MOV.U32 R0, RZ, RZ, RZ ;  /* 0x000000ffff007224 */ /* 0x000fe200078e00ff */
[----:B------:R-:W-:Y:S02]  /*0650*/  IADD3 R17, R15, -R16, RZ ;  /* 0x800000100f117210 */ /* 0x000fe40007ffe0ff */
[----:B0-----:R-:W-:Y:S01]  /*0660*/  LEA R20, R19, R20, 0x18 ;  /* 0x0000001413147211 */ /* 0x001fe200078ec0ff */
[----:B------:R-:W-:-:S07]  /*0670*/  IMAD.MOV.U32 R19, RZ, RZ, RZ ;  /* 0x000000ffff137224 */ /* 0x000fce00078e00ff */
.L_x_1183:
        /* <DEDUP_REMOVED lines=25> */
[----:B------:R-:W-:Y:S02]  /*0810*/  @!P4 FADD.FTZ R23, -R23, -RZ ;  /* 0x800000ff1717c221 */ /* 0x000fe40000010100 */
[----:B------:R-:W-:Y:S01]  /*0820*/  @!P3 FADD.FTZ R27, -R27, -RZ ;  /* 0x800000ff1b1bb221 */ /* 0x000fe20000010100 */
[----:B------:R-:W-:Y:S01]  /*0830*/  FSETP.GEU.FTZ.AND P5, PT, R21, 1, PT ;  /* 0x3f8000001500780b */ /* 0x000fe20003fbe000 */
[----:B------:R-:W-:Y:S01]  /*0840*/  @!P2 FADD.FTZ R29, -R29, -RZ ;  /* 0x800000ff1d1da221 */ /* 0x000fe20000010100 */
[C---:B------:R-:W-:Y:S01]  /*0850*/  FSETP.GEU.FTZ.AND P2, PT, R23.reuse, 1, PT ;  /* 0x3f8000001700780b */ /* 0x040fe20003f5e000 */
[----:B------:R-:W-:Y:S01]  /*0860*/  FADD.FTZ R22, -R23, 1 ;  /* 0x3f80000017167421 */ /* 0x000fe20000010100 */
[----:B------:R-:W-:Y:S01]  /*0870*/  FADD.FTZ R21, -R21, 1 ;  /* 0x3f80000015157421 */ /* 0x000fe20000010100 */
[----:B------:R-:W-:Y:S01]  /*0880*/  FADD.FTZ R26, -R27, 1 ;  /* 0x3f8000001b1a7421 */ /* 0x000fe20000010100 */
[----:B------:R-:W-:Y:S01]  /*0890*/  FADD.FTZ R23, -R29, 1 ;  /* 0x3f8000001d177421 */ /* 0x000fe20000010100 */
[----:B------:R-:W-:-:S02]  /*08a0*/  FSETP.GEU.FTZ.AND P3, PT, R27, 1, PT ;  /* 0x3f8000001b00780b */ /* 0x000fc40003f7e000 */
[----:B------:R-:W-:Y:S02]  /*08b0*/  FSETP.GEU.FTZ.AND P4, PT, R29, 1, PT ;  /* 0x3f8000001d00780b */ /* 0x000fe40003f9e000 */
[----:B------:R-:W-:Y:S02]  /*08c0*/  IADD3 R29, R14, R19, RZ ;  /* 0x000000130e1d7210 */ /* 0x000fe40007ffe0ff */
[----:B------:R-:W-:Y:S02]  /*08d0*/  FSEL R21, R21, RZ, !P5 ;  /* 0x000000ff15157208 */ /* 0x000fe40006800000 */
[----:B------:R-:W-:Y:S01]  /*08e0*/  FSEL R22, R22, RZ, !P2 ;  /* 0x000000ff16167208 */ /* 0x000fe20005000000 */
[----:B------:R-:W-:Y:S01]  /*08f0*/  IMAD R29, R29, 0x2, R20 ;  /* 0x000000021d1d7824 */ /* 0x000fe200078e0214 */
[----:B------:R-:W-:Y:S02]  /*0900*/  FSEL R26, R26, RZ, !P3 ;  /* 0x000000ff1a1a7208 */ /* 0x000fe40005800000 */
[----:B------:R-:W-:-:S02]  /*0910*/  FSEL R23, R23, RZ, !P4 ;  /* 0x000000ff17177208 */ /* 0x000fc40006000000 */
[----:B------:R-:W-:Y:S01]  /*0920*/  F2FP.BF16.F32.PACK_AB R27, RZ, R21 ;  /* 0x00000015ff1b723e */ /* 0x000fe200000010ff */
[----:B------:R-:W-:Y:S01]  /*0930*/  FADD.FTZ R21, R21, R0 ;  /* 0x0000000015157221 */ /* 0x000fe20000010000 */
[----:B------:R-:W-:Y:S02]  /*0940*/  F2FP.BF16.F32.PACK_AB R28, RZ, R22 ;  /* 0x00000016ff1c723e */ /* 0x000fe400000010ff */
[----:B------:R-:W-:Y:S01]  /*0950*/  F2FP.BF16.F32.PACK_AB R30, RZ, R26 ;  /* 0x0000001aff1e723e */ /* 0x000fe200000010ff */
[----:B------:R0:W-:Y:S01]  /*0960*/  STS.U16 [R29], R27 ;  /* 0x0000001b1d007388 */ /* 0x0001e20000000400 */
[----:B------:R-:W-:Y:S01]  /*0970*/  F2FP.BF16.F32.PACK_AB R31, RZ, R23 ;  /* 0x00000017ff1f723e */ /* 0x000fe200000010ff */
[----:B------:R-:W-:Y:S01]  /*0980*/  FADD.FTZ R21, R21, R22 ;  /* 0x0000001615157221 */ /* 0x000fe20000010000 */
[----:B------:R-:W-:Y:S01]  /*0990*/  ISETP.NE.AND P2, PT, R17, RZ, PT ;  /* 0x000000ff1100720c */ /* 0x000fe20003f45270 */
[----:B------:R0:W-:Y:S01]  /*09a0*/  STS.U16 [R29+0x2], R28 ;  /* 0x0000021c1d007388 */ /* 0x0001e20000000400 */
[----:B------:R-:W-:Y:S01]  /*09b0*/  IADD3 R19, R19, 0x4, RZ ;  /* 0x0000000413137810 */ /* 0x000fe20007ffe0ff */
[----:B------:R-:W-:-:S02]  /*09c0*/  FADD.FTZ R0, R21, R26 ;  /* 0x0000001a15007221 */ /* 0x000fc40000010000 */
[----:B------:R0:W-:Y:S02]  /*09d0*/  STS.U16 [R29+0x4], R30 ;  /* 0x0000041e1d007388 */ /* 0x0001e40000000400 */
[----:B------:R-:W-:Y:S02]  /*09e0*/  FADD.FTZ R0, R0, R23 ;  /* 0x0000001700007221 */ /* 0x000fe40000010000 */
[----:B------:R0:W-:Y:S04]  /*09f0*/  STS.U16 [R29+0x6], R31 ;  /* 0x0000061f1d007388 */ /* 0x0001e80000000400 */
[----:B------:R-:W-:Y:S05]  /*0a00*/  @P2 BRA `(.L_x_1183) ;  /* 0xfffffffc001c2947 */ /* 0x000fea000383ffff */
.L_x_1182:
[----:B------:R-:W-:Y:S05]  /*0a10*/  BSYNC B2 ;  /* 0x0000000000027941 */ /* 0x000fea0003800000 */
.L_x_1181:
[----:B------:R-:W-:Y:S05]  /*0a20*/  @!P1 BRA `(.L_x_1180) ;  /* 0x0000000000549947 */ /* 0x000fea0003800000 */
[----:B------:R-:W1:Y:S01]  /*0a30*/  S2R R20, SR_CgaCtaId ;  /* 0x0000000000147919 */ /* 0x000e620000008800 */
[----:B------:R-:W-:-:S04]  /*0a40*/  MOV R17, 0x400 ;  /* 0x0000040000117802 */ /* 0x000fc80000000f00 */
[----:B-1----:R-:W-:-:S07]  /*0a50*/  LEA R17, R20, R17, 0x18 ;  /* 0x0000001114117211 */ /* 0x002fce00078ec0ff */
.L_x_1184:
[----:B-1----:R-:W-:Y:S01]  /*0a60*/  I2FP.F32.S32 R20, R19 ;  /* 0x0000001300147245 */ /* 0x002fe20000201400 */
[----:B------:R-:W-:Y:S01]  /*0a70*/  IMAD.IADD R22, R14, 0x1, R19 ;  /* 0x000000010e167824 */ /* 0x000fe200078e0213 */
[----:B------:R-:W-:Y:S01]  /*0a80*/  IADD3 R19, R19, 0x1, RZ ;  /* 0x0000000113137810 */ /* 0x000fe20007ffe0ff */
[----:B------:R-:W-:Y:S02]  /*0a90*/  VIADD R16, R16, 0xffffffff ;  /* 0xffffffff10107836 */ /* 0x000fe40000000000 */
[----:B------:R-:W-:Y:S01]  /*0aa0*/  FADD.FTZ R20, R25, R20 ;  /* 0x0000001419147221 */ /* 0x000fe20000010000 */
[----:B------:R-:W-:-:S03]  /*0ab0*/  LEA R22, R22, R17, 0x1 ;  /* 0x0000001116167211 */ /* 0x000fc600078e08ff */
        /* <DEDUP_REMOVED lines=12> */
.L_x_1180:
[----:B------:R-:W-:Y:S05]  /*0b80*/  BSYNC B1 ;  /* 0x0000000000017941 */ /* 0x000fea0003800000 */
.L_x_1179:
        /* <DEDUP_REMOVED lines=10> */
[----:B------:R-:W2:Y:S01]  /*0c30*/  F2F.BF16.F32 R19, R0 ;  /* 0x0000000000137304 */ /* 0x000ea20000202000 */
[----:B------:R-:W-:Y:S01]  /*0c40*/  HFMA2.MMA R17, -RZ, RZ, 0, 0 ;  /* 0x00000000ff117435 */ /* 0x000fe200000001ff */
[----:B------:R-:W-:Y:S01]  /*0c50*/  FSETP.NEU.FTZ.AND P0, PT, R0, RZ, PT ;  /* 0x000000ff0000720b */ /* 0x000fe20003f1d000 */
[----:B------:R-:W-:Y:S02]  /*0c60*/  IMAD.IADD R18, R15, 0x1, -R16 ;  /* 0x000000010f127824 */ /* 0x000fe400078e0a10 */
[----:B--2---:R-:W-:-:S10]  /*0c70*/  IMAD.U32 R19, R19, 0x10000, RZ ;  /* 0x0001000013137824 */ /* 0x004fd400078e00ff */
.L_x_1191:
[----:B------:R-:W-:Y:S01]  /*0c80*/  IADD3 R18, R18, -0x4, RZ ;  /* 0xfffffffc12127810 */ /* 0x000fe20007ffe0ff */
[----:B------:R-:W-:Y:S03]  /*0c90*/  BSSY B3, `(.L_x_1189) ;  /* 0x000001d000037945 */ /* 0x000fe60003800000 */
[----:B------:R-:W-:Y:S01]  /*0ca0*/  ISETP.NE.AND P1, PT, R18, RZ, PT ;  /* 0x000000ff1200720c */ /* 0x000fe20003f25270 */
[----:B--2---:R-:W-:-:S12]  /*0cb0*/  @!P0 BRA `(.L_x_1190) ;  /* 0x0000000000688947 */ /* 0x004fd80003800000 */
[----:B------:R-:W2:Y:S01]  /*0cc0*/  S2UR UR5, SR_CgaCtaId ;  /* 0x00000000000579c3 */ /* 0x000ea20000008800 */
[----:B------:R-:W-:Y:S01]  /*0cd0*/  UMOV UR4, 0x400 ;  /* 0x0000040000047882 */ /* 0x000fe20000000000 */
[----:B-1----:R-:W-:Y:S01]  /*0ce0*/  IMAD.IADD R20, R14, 0x1, R17 ;  /* 0x000000010e147824 */ /* 0x002fe200078e0211 */
[----:B------:R-:W1:Y:S01]  /*0cf0*/  MUFU.RCP R26, R19 ;  /* 0x00000013001a7308 */ /* 0x000e620000001000 */
[----:B--2---:R-:W-:-:S06]  /*0d00*/  ULEA UR4, UR5, UR4, 0x18 ;  /* 0x0000000405047291 */ /* 0x004fcc000f8ec03f */
[----:B------:R-:W-:-:S05]  /*0d10*/  LEA R20, R20, UR4, 0x1 ;  /* 0x0000000414147c11 */ /* 0x000fca000f8e08ff */
[----:B------:R-:W2:Y:S04]  /*0d20*/  LDS.U16 R21, [R20] ;  /* 0x0000000014157984 */ /* 0x000ea80000000400 */
[----:B------:R-:W3:Y:S04]  /*0d30*/  LDS.U16 R23, [R20+0x4] ;  /* 0x0000040014177984 */ /* 0x000ee80000000400 */
[----:B------:R-:W4:Y:S04]  /*0d40*/  LDS.U16 R22, [R20+0x2] ;  /* 0x0000020014167984 */ /* 0x000f280000000400 */
[----:B------:R-:W5:Y:S01]  /*0d50*/  LDS.U16 R25, [R20+0x6] ;  /* 0x0000060014197984 */ /* 0x000f620000000400 */
[----:B--2---:R-:W-:-:S02]  /*0d60*/  SHF.L.U32 R21, R21, 0x10, RZ ;  /* 0x0000001015157819 */ /* 0x004fc400000006ff */
[----:B---3--:R-:W-:-:S03]  /*0d70*/  SHF.L.U32 R23, R23, 0x10, RZ ;  /* 0x0000001017177819 */ /* 0x008fc600000006ff */
[-C--:B-1----:R-:W-:Y:S01]  /*0d80*/  FMUL.FTZ R21, R21, R26.reuse ;  /* 0x0000001a15157220 */ /* 0x082fe20000410000 */
[----:B----4-:R-:W-:Y:S02]  /*0d90*/  IMAD.U32 R22, R22, 0x10000, RZ ;  /* 0x0001000016167824 */ /* 0x010fe400078e00ff */
[-C--:B------:R-:W-:Y:S02]  /*0da0*/  FMUL.FTZ R23, R23, R26.reuse ;  /* 0x0000001a17177220 */ /* 0x080fe40000410000 */
[----:B------:R-:W-:Y:S01]  /*0db0*/  F2FP.BF16.F32.PACK_AB R21, RZ, R21 ;  /* 0x00000015ff15723e */ /* 0x000fe200000010ff */
[----:B-----5:R-:W-:Y:S02]  /*0dc0*/  IMAD.U32 R25, R25, 0x10000, RZ ;  /* 0x0001000019197824 */ /* 0x020fe400078e00ff */
[-C--:B------:R-:W-:Y:S01]  /*0dd0*/  FMUL.FTZ R22, R22, R26.reuse ;  /* 0x0000001a16167220 */ /* 0x080fe20000410000 */
        /* <DEDUP_REMOVED lines=8> */
.L_x_1190:
[----:B------:R-:W-:Y:S05]  /*0e60*/  BSYNC B3 ;  /* 0x0000000000037941 */ /* 0x000fea0003800000 */
.L_x_1189:
[----:B------:R-:W-:Y:S01]  /*0e70*/  IADD3 R17, R17, 0x4, RZ ;  /* 0x0000000411117810 */ /* 0x000fe20007ffe0ff */
[----:B------:R-:W-:Y:S06]  /*0e80*/  @P1 BRA `(.L_x_1191) ;  /* 0xfffffffc007c1947 */ /* 0x000fec000383ffff */
.L_x_1188:
[----:B------:R-:W-:Y:S05]  /*0e90*/  BSYNC B2 ;  /* 0x0000000000027941 */ /* 0x000fea0003800000 */
.L_x_1187:
[----:B------:R-:W-:-:S13]  /*0ea0*/  ISETP.NE.AND P0, PT, R16, RZ, PT ;  /* 0x000000ff1000720c */ /* 0x000fda0003f05270 */
[----:B------:R-:W-:Y:S05]  /*0eb0*/  @!P0 BRA `(.L_x_1186) ;  /* 0x0000000000548947 */ /* 0x000fea0003800000 */
[----:B------:R-:W3:Y:S01]  /*0ec0*/  F2F.BF16.F32 R18, R0 ;  /* 0x0000000000127304 */ /* 0x000ee20000202000 */
[----:B------:R-:W-:Y:S01]  /*0ed0*/  FSETP.NEU.FTZ.AND P1, PT, R0, RZ, PT ;  /* 0x000000ff0000720b */ /* 0x000fe20003f3d000 */
[----:B---3--:R-:W-:-:S06]  /*0ee0*/  IMAD.U32 R18, R18, 0x10000, RZ ;  /* 0x0001000012127824 */ /* 0x008fcc00078e00ff */
[----:B------:R3:W4:Y:S06]  /*0ef0*/  MUFU.RCP R19, R18 ;  /* 0x0000001200137308 */ /* 0x00072c0000001000 */
.L_x_1194:
[----:B------:R-:W-:Y:S01]  /*0f00*/  IADD3 R16, R16, -0x1, RZ ;  /* 0xffffffff10107810 */ /* 0x000fe20007ffe0ff */
[----:B------:R-:W-:Y:S03]  /*0f10*/  BSSY B2, `(.L_x_1192) ;  /* 0x000000d000027945 */ /* 0x000fe60003800000 */
        /* <DEDUP_REMOVED lines=8> */
[----:B---3--:R-:W-:-:S05]  /*0fa0*/  SHF.L.U32 R18, R18, 0x10, RZ ;  /* 0x0000001012127819 */ /* 0x008fca00000006ff */
[----:B----4-:R-:W-:-:S05]  /*0fb0*/  FMUL.FTZ R18, R18, R19 ;  /* 0x0000001312127220 */ /* 0x010fca0000410000 */
[----:B------:R-:W-:-:S05]  /*0fc0*/  F2FP.BF16.F32.PACK_AB R18, RZ, R18 ;  /* 0x00000012ff12723e */ /* 0x000fca00000010ff */
[----:B------:R3:W-:Y:S02]  /*0fd0*/  STS.U16 [R0], R18 ;  /* 0x0000001200007388 */ /* 0x0007e40000000400 */
.L_x_1193:
[----:B------:R-:W-:Y:S05]  /*0fe0*/  BSYNC B2 ;  /* 0x0000000000027941 */ /* 0x000fea0003800000 */
.L_x_1192:
[----:B------:R-:W-:Y:S01]  /*0ff0*/  VIADD R17, R17, 0x1 ;  /* 0x0000000111117836 */ /* 0x000fe20000000000 */
[----:B------:R-:W-:Y:S06]  /*1000*/  @P0 BRA `(.L_x_1194) ;  /* 0xfffffffc00bc0947 */ /* 0x000fec000383ffff */
.L_x_1186:
[----:B------:R-:W-:Y:S05]  /*1010*/  BSYNC B1 ;  /* 0x0000000000017941 */ /* 0x000fea0003800000 */
.L_x_1185:
[----:B------:R-:W-:-:S13]  /*1020*/  ISETP.GE.AND P0, PT, R6, R17, PT ;  /* 0x000000110600720c */ /* 0x000fda0003f06270 */
[----:B------:R-:W-:Y:S05]  /*1030*/  @!P0 BRA `(.L_x_1176) ;  /* 0x00000000007c8947 */ /* 0x000fea0003800000 */
[----:B---3--:R-:W-:Y:S01]  /*1040*/  IADD3 R0, -R17, 0x1, R6 ;  /* 0x0000000111007810 */ /* 0x008fe20007ffe106 */
[----:B------:R-:W-:Y:S01]  /*1050*/  BSSY B1, `(.L_x_1195) ;  /* 0x000000f000017945 */ /* 0x000fe20003800000 */
[----:B------:R-:W-:Y:S02]  /*1060*/  IADD3 R16, R6, -R17, RZ ;  /* 0x8000001106107210 */ /* 0x000fe40007ffe0ff */
[----:B------:R-:W-:Y:S02]  /*1070*/  LOP3.LUT P0, R0, R0, 0x3, RZ, 0xc0, !PT ;  /* 0x0000000300007812 */ /* 0x000fe4000780c0ff */
[----:B------:R-:W-:-:S11]  /*1080*/  ISETP.GE.U32.AND P1, PT, R16, 0x3, PT ;  /* 0x000000031000780c */ /* 0x000fd60003f26070 */
[----:B------:R-:W-:Y:S05]  /*1090*/  @!P0 BRA `(.L_x_1196) ;  /* 0x0000000000288947 */ /* 0x000fea0003800000 */
[----:B----4-:R-:W3:Y:S01]  /*10a0*/  S2R R19, SR_CgaCtaId ;  /* 0x0000000000137919 */ /* 0x010ee20000008800 */
[----:B------:R-:W-:-:S04]  /*10b0*/  MOV R16, 0x400 ;  /* 0x0000040000107802 */ /* 0x000fc80000000f00 */
[----:B---3--:R-:W-:-:S07]  /*10c0*/  LEA R19, R19, R16, 0x18 ;  /* 0x0000001013137211 */ /* 0x008fce00078ec0ff */
.L_x_1197:
[----:B------:R-:W-:Y:S01]  /*10d0*/  IMAD.IADD R16, R14, 0x1, R17 ;  /* 0x000000010e107824 */ /* 0x000fe200078e0211 */
[----:B------:R-:W-:Y:S01]  /*10e0*/  IADD3 R17, R17, 0x1, RZ ;  /* 0x0000000111117810 */ /* 0x000fe20007ffe0ff */
[----:B------:R-:W-:-:S03]  /*10f0*/  VIADD R0, R0, 0xffffffff ;  /* 0xffffffff00007836 */ /* 0x000fc60000000000 */
[----:B------:R-:W-:Y:S02]  /*1100*/  LEA R16, R16, R19, 0x1 ;  /* 0x0000001310107211 */ /* 0x000fe400078e08ff */
[----:B------:R-:W-:-:S03]  /*1110*/  ISETP.NE.AND P0, PT, R0, RZ, PT ;  /* 0x000000ff0000720c */ /* 0x000fc60003f05270 */
[----:B------:R3:W-:Y:S10]  /*1120*/  STS.U16 [R16], RZ ;  /* 0x000000ff10007388 */ /* 0x0007f40000000400 */
[----:B---3--:R-:W-:Y:S05]  /*1130*/  @P0 BRA `(.L_x_1197) ;  /* 0xfffffffc00e40947 */ /* 0x008fea000383ffff */
.L_x_1196:
[----:B------:R-:W-:Y:S05]  /*1140*/  BSYNC B1 ;  /* 0x0000000000017941 */ /* 0x000fea0003800000 */
.L_x_1195:
[----:B------:R-:W-:Y:S05]  /*1150*/  @!P1 BRA `(.L_x_1176) ;  /* 0x0000000000349947 */ /* 0x000fea0003800000 */
[----:B----4-:R-:W3:Y:S01]  /*1160*/  S2R R19, SR_CgaCtaId ;  /* 0x0000000000137919 */ /* 0x010ee20000008800 */
[----:B------:R-:W-:-:S04]  /*1170*/  MOV R0, 0x400 ;  /* 0x0000040000007802 */ /* 0x000fc80000000f00 */
[----:B---3--:R-:W-:-:S07]  /*1180*/  LEA R0, R19, R0, 0x18 ;  /* 0x0000000013007211 */ /* 0x008fce00078ec0ff */
.L_x_1198:
[----:B------:R-:W-:-:S05]  /*1190*/  IMAD.IADD R19, R14, 0x1, R17 ;  /* 0x000000010e137824 */ /* 0x000fca00078e0211 */
[----:B---3--:R-:W-:Y:S01]  /*11a0*/  LEA R16, R19, R0, 0x1 ;  /* 0x0000000013107211 */ /* 0x008fe200078e08ff */
        /* <DEDUP_REMOVED lines=8> */
.L_x_1176:
[----:B------:R-:W-:Y:S05]  /*1230*/  BSYNC B0 ;  /* 0x0000000000007941 */ /* 0x000fea0003800000 */
.L_x_1175:
        /* <DEDUP_REMOVED lines=10> */
[----:B------:R-:W4:Y:S08]  /*12e0*/  F2F.F64.F32 R16, R16 ;  /* 0x0000001000107310 */ /* 0x000f300000201800 */
[----:B----4-:R-:W1:Y:S01]  /*12f0*/  MUFU.RCP64H R19, R17 ;  /* 0x0000001100137308 */ /* 0x010e620000001800 */
[----:B------:R-:W-:-:S04]  /*1300*/  IADD3 R18, R17, 0x300402, RZ ;  /* 0x0030040211127810 */ /* 0x000fc80007ffe0ff */
[----:B------:R-:W-:Y:S02]  /*1310*/  FSETP.GEU.AND P0, PT, |R18|, 5.8789094863358348022e-39, PT ;  /* 0x004004021200780b */ /* 0x000fe40003f0e200 */
[----:B-12---:R-:W-:-:S08]  /*1320*/  DFMA R20, -R16, R18, 1 ;  /* 0x3ff000001014742b */ /* 0x006fd00000000112 */
        /* <DEDUP_REMOVED lines=8> */
[----:B0-----:R-:W-:Y:S05]  /*13b0*/  CALL.REL.NOINC `($__internal_15_$__cuda_sm20_dblrcp_rn_slowpath_v3) ;  /* 0x0000003800207944 */ /* 0x001fea0003c00000 */
.L_x_1202:
[----:B------:R-:W-:Y:S01]  /*13c0*/  UMOV UR4, 0xf0000000 ;  /* 0xf000000000047882 */ /* 0x000fe20000000000 */
[----:B------:R-:W-:Y:S01]  /*13d0*/  UMOV UR5, 0x380fffff ;  /* 0x380fffff00057882 */ /* 0x000fe20000000000 */
[----:B------:R-:W1:Y:S01]  /*13e0*/  F2F.F32.F64 R0, R20 ;  /* 0x0000001400007310 */ /* 0x000e620000301000 */
[----:B------:R-:W-:-:S14]  /*13f0*/  DSETP.GEU.AND P0, PT, |R20|, UR4, PT ;  /* 0x0000000414007e2a */ /* 0x000fdc000bf0e200 */
[----:B-1----:R-:W-:-:S07]  /*1400*/  @!P0 FMUL R0, R0, 1.175494350822287508e-38 ;  /* 0x0080000000008820 */ /* 0x002fce0000400000 */
.L_x_1201:
[----:B------:R-:W-:Y:S01]  /*1410*/  ISETP.GE.AND P0, PT, R24, 0x1, PT ;  /* 0x000000011800780c */ /* 0x000fe20003f06270 */
[----:B------:R-:W-:Y:S01]  /*1420*/  BSSY B1, `(.L_x_1203) ;  /* 0x0000062000017945 */ /* 0x000fe20003800000 */
[----:B------:R-:W-:-:S11]  /*1430*/  MOV R2, RZ ;  /* 0x000000ff00027202 */ /* 0x000fd60000000f00 */
[----:B------:R-:W-:Y:S05]  /*1440*/  @!P0 BRA `(.L_x_1204) ;  /* 0x00000004007c8947 */ /* 0x000fea0003800000 */
[----:B------:R-:W-:Y:S01]  /*1450*/  LOP3.LUT R17, RZ, R9, RZ, 0x33, !PT ;  /* 0x00000009ff117212 */ /* 0x000fe200078e33ff */
[----:B------:R-:W-:Y:S01]  /*1460*/  BSSY B2, `(.L_x_1205) ;  /* 0x0000047000027945 */ /* 0x000fe20003800000 */
[----:B----4-:R-:W-:Y:S02]  /*1470*/  MOV R19, RZ ;  /* 0x000000ff00137202 */ /* 0x010fe40000000f00 */
[----:B------:R-:W-:Y:S02]  /*1480*/  IADD3 R2, -R17, -0x2, -R8 ;  /* 0xfffffffe11027810 */ /* 0x000fe40007ffe908 */
[----:B------:R-:W-:Y:S02]  /*1490*/  LOP3.LUT R17, R24, 0x3, RZ, 0xc0, !PT ;  /* 0x0000000318117812 */ /* 0x000fe400078ec0ff */
[----:B------:R-:W-:Y:S01]  /*14a0*/  ISETP.GE.U32.AND P2, PT, R2, 0x3, PT ;  /* 0x000000030200780c */ /* 0x000fe20003f46070 */
[----:B------:R-:W-:Y:S01]  /*14b0*/  IMAD.MOV.U32 R2, RZ, RZ, RZ ;  /* 0x000000ffff027224 */ /* 0x000fe200078e00ff */
[----:B------:R-:W-:-:S11]  /*14c0*/  ISETP.NE.AND P1, PT, R17, RZ, PT ;  /* 0x000000ff1100720c */ /* 0x000fd60003f25270 */
[----:B------:R-:W-:Y:S05]  /*14d0*/  @!P2 BRA `(.L_x_1206) ;  /* 0x0000000000fca947 */ /* 0x000fea0003800000 */
[----:B------:R-:W3:Y:S01]  /*14e0*/  S2R R19, SR_CgaCtaId ;  /* 0x0000000000137919 */ /* 0x000ee20000008800 */
[----:B------:R-:W-:Y:S01]  /*14f0*/  MOV R6, 0x400 ;  /* 0x0000040000067802 */ /* 0x000fe20000000f00 */
[----:B------:R-:W-:Y:S01]  /*1500*/  HFMA2.MMA R2, -RZ, RZ, 0, 0 ;  /* 0x00000000ff027435 */ /* 0x000fe200000001ff */
[----:B------:R-:W-:Y:S02]  /*1510*/  IMAD.IADD R16, R24, 0x1, -R17 ;  /* 0x0000000118107824 */ /* 0x000fe400078e0a11 */
[----:B---3--:R-:W-:Y:S01]  /*1520*/  LEA R6, R19, R6, 0x18 ;  /* 0x0000000613067211 */ /* 0x008fe200078ec0ff */
[----:B------:R-:W-:-:S07]  /*1530*/  IMAD.MOV.U32 R19, RZ, RZ, RZ ;  /* 0x000000ffff137224 */ /* 0x000fce00078e00ff */
.L_x_1207:
[----:B---3--:R-:W-:Y:S01]  /*1540*/  I2FP.F32.S32 R18, R19 ;  /* 0x0000001300127245 */ /* 0x008fe20000201400 */
[C---:B--2---:R-:W-:Y:S01]  /*1550*/  VIADD R21, R19.reuse, 0x2 ;  /* 0x0000000213157836 */ /* 0x044fe20000000000 */
[C---:B-1----:R-:W-:Y:S01]  /*1560*/  IADD3 R20, R19.reuse, 0x1, RZ ;  /* 0x0000000113147810 */ /* 0x042fe20007ffe0ff */
[----:B------:R-:W-:Y:S01]  /*1570*/  VIADD R16, R16, 0xfffffffc ;  /* 0xfffffffc10107836 */ /* 0x000fe20000000000 */
[----:B------:R-:W-:Y:S01]  /*1580*/  IADD3 R23, R19, 0x3, RZ ;  /* 0x0000000313177810 */ /* 0x000fe20007ffe0ff */
        /* <DEDUP_REMOVED lines=11> */
[----:B0-----:R-:W-:Y:S01]  /*1640*/  FADD.FTZ R27, R18, 0.5 ;  /* 0x3f000000121b7421 */ /* 0x001fe20000010000 */
        /* <DEDUP_REMOVED lines=19> */
[----:B------:R-:W-:Y:S01]  /*1780*/  FSEL R25, R23, RZ, !P2 ;  /* 0x000000ff17197208 */ /* 0x000fe20005000000 */
[----:B------:R-:W-:Y:S01]  /*1790*/  IMAD.IADD R23, R12, 0x1, R19 ;  /* 0x000000010c177824 */ /* 0x000fe200078e0213 */
[----:B------:R-:W-:Y:S02]  /*17a0*/  FSEL R21, R21, RZ, !P5 ;  /* 0x000000ff15157208 */ /* 0x000fe40006800000 */
[----:B------:R-:W-:Y:S02]  /*17b0*/  FSEL R27, R20, RZ, !P3 ;  /* 0x000000ff141b7208 */ /* 0x000fe40005800000 */
[----:B------:R-:W-:Y:S01]  /*17c0*/  FSEL R29, R22, RZ, !P4 ;  /* 0x000000ff161d7208 */ /* 0x000fe20006000000 */
[----:B------:R-:W-:Y:S01]  /*17d0*/  FADD.FTZ R2, R21, R2 ;  /* 0x0000000215027221 */ /* 0x000fe20000010000 */
[----:B------:R-:W-:-:S02]  /*17e0*/  F2FP.BF16.F32.PACK_AB R18, RZ, R21 ;  /* 0x00000015ff12723e */ /* 0x000fc400000010ff */
[----:B------:R-:W-:Y:S01]  /*17f0*/  F2FP.BF16.F32.PACK_AB R20, RZ, R25 ;  /* 0x00000019ff14723e */ /* 0x000fe200000010ff */
[----:B------:R-:W-:Y:S01]  /*1800*/  FADD.FTZ R2, R2, R25 ;  /* 0x0000001902027221 */ /* 0x000fe20000010000 */
[----:B------:R-:W-:Y:S02]  /*1810*/  F2FP.BF16.F32.PACK_AB R22, RZ, R27 ;  /* 0x0000001bff16723e */ /* 0x000fe400000010ff */
[----:B------:R-:W-:Y:S01]  /*1820*/  F2FP.BF16.F32.PACK_AB R26, RZ, R29 ;  /* 0x0000001dff1a723e */ /* 0x000fe200000010ff */
[----:B------:R-:W-:Y:S01]  /*1830*/  FADD.FTZ R2, R2, R27 ;  /* 0x0000001b02027221 */ /* 0x000fe20000010000 */
[----:B------:R-:W-:Y:S02]  /*1840*/  LEA R23, R23, R6, 0x1 ;  /* 0x0000000617177211 */ /* 0x000fe400078e08ff */
[----:B------:R-:W-:Y:S01]  /*1850*/  ISETP.NE.AND P2, PT, R16, RZ, PT ;  /* 0x000000ff1000720c */ /* 0x000fe20003f45270 */
[----:B------:R-:W-:Y:S01]  /*1860*/  FADD.FTZ R2, R2, R29 ;  /* 0x0000001d02027221 */ /* 0x000fe20000010000 */
[----:B------:R-:W-:Y:S01]  /*1870*/  IADD3 R19, R19, 0x4, RZ ;  /* 0x0000000413137810 */ /* 0x000fe20007ffe0ff */
[----:B------:R3:W-:Y:S04]  /*1880*/  STS.U16 [R23], R18 ;  /* 0x0000001217007388 */ /* 0x0007e80000000400 */
[----:B------:R3:W-:Y:S04]  /*1890*/  STS.U16 [R23+0x2], R20 ;  /* 0x0000021417007388 */ /* 0x0007e80000000400 */
[----:B------:R3:W-:Y:S04]  /*18a0*/  STS.U16 [R23+0x4], R22 ;  /* 0x0000041617007388 */ /* 0x0007e80000000400 */
[----:B------:R3:W-:Y:S01]  /*18b0*/  STS.U16 [R23+0x6], R26 ;  /* 0x0000061a17007388 */ /* 0x0007e20000000400 */
[----:B------:R-:W-:Y:S05]  /*18c0*/  @P2 BRA `(.L_x_1207) ;  /* 0xfffffffc001c2947 */ /* 0x000fea000383ffff */
.L_x_1206:
[----:B------:R-:W-:Y:S05]  /*18d0*/  BSYNC B2 ;  /* 0x0000000000027941 */ /* 0x000fea0003800000 */
.L_x_1205:
[----:B------:R-:W-:Y:S05]  /*18e0*/  @!P1 BRA `(.L_x_1204) ;  /* 0x0000000000549947 */ /* 0x000fea0003800000 */
[----:B--2---:R-:W2:Y:S01]  /*18f0*/  S2R R21, SR_CgaCtaId ;  /* 0x0000000000157919 */ /* 0x004ea20000008800 */
[----:B------:R-:W-:-:S04]  /*1900*/  MOV R6, 0x400 ;  /* 0x0000040000067802 */ /* 0x000fc80000000f00 */
[----:B--2---:R-:W-:-:S07]  /*1910*/  LEA R6, R21, R6, 0x18 ;  /* 0x0000000615067211 */ /* 0x004fce00078ec0ff */
.L_x_1208:
[----:B--2---:R-:W-:Y:S01]  /*1920*/  I2FP.F32.S32 R16, R19 ;  /* 0x0000001300107245 */ /* 0x004fe20000201400 */
[----:B---3--:R-:W-:Y:S01]  /*1930*/  IMAD.IADD R23, R12, 0x1, R19 ;  /* 0x000000010c177824 */ /* 0x008fe200078e0213 */
        /* <DEDUP_REMOVED lines=16> */
.L_x_1204:
[----:B------:R-:W-:Y:S05]  /*1a40*/  BSYNC B1 ;  /* 0x0000000000017941 */ /* 0x000fea0003800000 */
.L_x_1203:
[----:B------:R-:W-:Y:S01]  /*1a50*/  BSSY B1, `(.L_x_1209) ;  /* 0x0000048000017945 */ /* 0x000fe20003800000 */
[----:B------:R-:W-:-:S03]  /*1a60*/  IMAD.MOV.U32 R0, RZ, RZ, RZ ;  /* 0x000000ffff007224 */ /* 0x000fc600078e00ff */
        /* <DEDUP_REMOVED lines=8> */
[----:B--2---:R-:W2:Y:S01]  /*1af0*/  F2F.BF16.F32 R16, R2 ;  /* 0x0000000200107304 */ /* 0x004ea20000202000 */
[----:B------:R-:W-:Y:S01]  /*1b00*/  HFMA2.MMA R0, -RZ, RZ, 0, 0 ;  /* 0x00000000ff007435 */ /* 0x000fe200000001ff */
[----:B------:R-:W-:Y:S01]  /*1b10*/  FSETP.NEU.FTZ.AND P0, PT, R2, RZ, PT ;  /* 0x000000ff0200720b */ /* 0x000fe20003f1d000 */
[----:B------:R-:W-:Y:S02]  /*1b20*/  IMAD.IADD R6, R24, 0x1, -R5 ;  /* 0x0000000118067824 */ /* 0x000fe400078e0a05 */
[----:B--2---:R-:W-:-:S10]  /*1b30*/  IMAD.U32 R16, R16, 0x10000, RZ ;  /* 0x0001000010107824 */ /* 0x004fd400078e00ff */
.L_x_1215:
[----:B------:R-:W-:Y:S01]  /*1b40*/  IADD3 R6, R6, -0x4, RZ ;  /* 0xfffffffc06067810 */ /* 0x000fe20007ffe0ff */
[----:B------:R-:W-:Y:S03]  /*1b50*/  BSSY B3, `(.L_x_1213) ;  /* 0x000001d000037945 */ /* 0x000fe60003800000 */
[----:B------:R-:W-:Y:S01]  /*1b60*/  ISETP.NE.AND P1, PT, R6, RZ, PT ;  /* 0x000000ff0600720c */ /* 0x000fe20003f25270 */
[----:B--2---:R-:W-:-:S12]  /*1b70*/  @!P0 BRA `(.L_x_1214) ;  /* 0x0000000000688947 */ /* 0x004fd80003800000 */
[----:B------:R-:W2:Y:S01]  /*1b80*/  S2UR UR5, SR_CgaCtaId ;  /* 0x00000000000579c3 */ /* 0x000ea20000008800 */
[----:B------:R-:W-:Y:S01]  /*1b90*/  UMOV UR4, 0x400 ;  /* 0x0000040000047882 */ /* 0x000fe20000000000 */
[----:B------:R-:W-:Y:S01]  /*1ba0*/  IMAD.IADD R17, R12, 0x1, R0 ;  /* 0x000000010c117824 */ /* 0x000fe200078e0200 */
[----:B-1-3--:R-:W1:Y:S01]  /*1bb0*/  MUFU.RCP R22, R16 ;  /* 0x0000001000167308 */ /* 0x00ae620000001000 */
[----:B--2---:R-:W-:-:S06]  /*1bc0*/  ULEA UR4, UR5, UR4, 0x18 ;  /* 0x0000000405047291 */ /* 0x004fcc000f8ec03f */
[----:B------:R-:W-:-:S05]  /*1bd0*/  LEA R17, R17, UR4, 0x1 ;  /* 0x0000000411117c11 */ /* 0x000fca000f8e08ff */
[----:B------:R-:W2:Y:S04]  /*1be0*/  LDS.U16 R18, [R17] ;  /* 0x0000000011127984 */ /* 0x000ea80000000400 */
[----:B------:R-:W3:Y:S04]  /*1bf0*/  LDS.U16 R20, [R17+0x4] ;  /* 0x0000040011147984 */ /* 0x000ee80000000400 */
[----:B----4-:R-:W4:Y:S04]  /*1c00*/  LDS.U16 R19, [R17+0x2] ;  /* 0x0000020011137984 */ /* 0x010f280000000400 */
[----:B------:R-:W5:Y:S01]  /*1c10*/  LDS.U16 R21, [R17+0x6] ;  /* 0x0000060011157984 */ /* 0x000f620000000400 */
[----:B--2---:R-:W-:-:S02]  /*1c20*/  SHF.L.U32 R18, R18, 0x10, RZ ;  /* 0x0000001012127819 */ /* 0x004fc400000006ff */
[----:B---3--:R-:W-:-:S03]  /*1c30*/  SHF.L.U32 R20, R20, 0x10, RZ ;  /* 0x0000001014147819 */ /* 0x008fc600000006ff */
[-C--:B-1----:R-:W-:Y:S01]  /*1c40*/  FMUL.FTZ R18, R18, R22.reuse ;  /* 0x0000001612127220 */ /* 0x082fe20000410000 */
[----:B----4-:R-:W-:Y:S02]  /*1c50*/  IMAD.U32 R19, R19, 0x10000, RZ ;  /* 0x0001000013137824 */ /* 0x010fe400078e00ff */
[----:B------:R-:W-:Y:S02]  /*1c60*/  FMUL.FTZ R20, R20, R22 ;  /* 0x0000001614147220 */ /* 0x000fe40000410000 */
[----:B------:R-:W-:Y:S01]  /*1c70*/  F2FP.BF16.F32.PACK_AB R18, RZ, R18 ;  /* 0x00000012ff12723e */ /* 0x000fe200000010ff */
[----:B-----5:R-:W-:Y:S02]  /*1c80*/  IMAD.U32 R21, R21, 0x10000, RZ ;  /* 0x0001000015157824 */ /* 0x020fe400078e00ff */
        /* <DEDUP_REMOVED lines=9> */
.L_x_1214:
[----:B------:R-:W-:Y:S05]  /*1d20*/  BSYNC B3 ;  /* 0x0000000000037941 */ /* 0x000fea0003800000 */
.L_x_1213:
[----:B------:R-:W-:Y:S01]  /*1d30*/  IADD3 R0, R0, 0x4, RZ ;  /* 0x0000000400007810 */ /* 0x000fe20007ffe0ff */
[----:B------:R-:W-:Y:S06]  /*1d40*/  @P1 BRA `(.L_x_1215) ;  /* 0xfffffffc007c1947 */ /* 0x000fec000383ffff */
.L_x_1212:
[----:B------:R-:W-:Y:S05]  /*1d50*/  BSYNC B2 ;  /* 0x0000000000027941 */ /* 0x000fea0003800000 */
.L_x_1211:
[----:B------:R-:W-:-:S13]  /*1d60*/  ISETP.NE.AND P0, PT, R5, RZ, PT ;  /* 0x000000ff0500720c */ /* 0x000fda0003f05270 */
[----:B------:R-:W-:Y:S05]  /*1d70*/  @!P0 BRA `(.L_x_1210) ;  /* 0x0000000000548947 */ /* 0x000fea0003800000 */
[----:B------:R-:W5:Y:S01]  /*1d80*/  F2F.BF16.F32 R6, R2 ;  /* 0x0000000200067304 */ /* 0x000f620000202000 */
[----:B------:R-:W-:Y:S01]  /*1d90*/  FSETP.NEU.FTZ.AND P1, PT, R2, RZ, PT ;  /* 0x000000ff0200720b */ /* 0x000fe20003f3d000 */
[----:B-----5:R-:W-:-:S06]  /*1da0*/  IMAD.U32 R6, R6, 0x10000, RZ ;  /* 0x0001000006067824 */ /* 0x020fcc00078e00ff */
[----:B--2---:R2:W0:Y:S06]  /*1db0*/  MUFU.RCP R17, R6 ;  /* 0x0000000600117308 */ /* 0x00442c0000001000 */
.L_x_1218:
[----:B------:R-:W-:Y:S01]  /*1dc0*/  IADD3 R5, R5, -0x1, RZ ;  /* 0xffffffff05057810 */ /* 0x000fe20007ffe0ff */
[----:B------:R-:W-:Y:S03]  /*1dd0*/  BSSY B2, `(.L_x_1216) ;  /* 0x000000d000027945 */ /* 0x000fe60003800000 */
[----:B------:R-:W-:Y:S01]  /*1de0*/  ISETP.NE.AND P0, PT, R5, RZ, PT ;  /* 0x000000ff0500720c */ /* 0x000fe20003f05270 */
[----:B0-----:R-:W-:-:S12]  /*1df0*/  @!P1 BRA `(.L_x_1217) ;  /* 0x0000000000289947 */ /* 0x001fd80003800000 */
[----:B------:R-:W5:Y:S01]  /*1e00*/  S2UR UR5, SR_CgaCtaId ;  /* 0x00000000000579c3 */ /* 0x000f620000008800 */
[----:B------:R-:W-:Y:S01]  /*1e10*/  UMOV UR4, 0x400 ;  /* 0x0000040000047882 */ /* 0x000fe20000000000 */
[----:B------:R-:W-:Y:S01]  /*1e20*/  IMAD.IADD R2, R12, 0x1, R0 ;  /* 0x000000010c027824 */ /* 0x000fe200078e0200 */
[----:B-----5:R-:W-:-:S06]  /*1e30*/  ULEA UR4, UR5, UR4, 0x18 ;  /* 0x0000000405047291 */ /* 0x020fcc000f8ec03f */
[----:B------:R-:W-:-:S05]  /*1e40*/  LEA R2, R2, UR4, 0x1 ;  /* 0x0000000402027c11 */ /* 0x000fca000f8e08ff */
[----:B--2---:R-:W2:Y:S02]  /*1e50*/  LDS.U16 R6, [R2] ;  /* 0x0000000002067984 */ /* 0x004ea40000000400 */
[----:B--2---:R-:W-:-:S05]  /*1e60*/  SHF.L.U32 R6, R6, 0x10, RZ ;  /* 0x0000001006067819 */ /* 0x004fca00000006ff */
[----:B0-----:R-:W-:-:S05]  /*1e70*/  FMUL.FTZ R6, R6, R17 ;  /* 0x0000001106067220 */ /* 0x001fca0000410000 */
[----:B------:R-:W-:-:S05]  /*1e80*/  F2FP.BF16.F32.PACK_AB R6, RZ, R6 ;  /* 0x00000006ff06723e */ /* 0x000fca00000010ff */
[----:B------:R0:W-:Y:S02]  /*1e90*/  STS.U16 [R2], R6 ;  /* 0x0000000602007388 */ /* 0x0001e40000000400 */
.L_x_1217:
[----:B------:R-:W-:Y:S05]  /*1ea0*/  BSYNC B2 ;  /* 0x0000000000027941 */ /* 0x000fea0003800000 */
.L_x_1216:
[----:B------:R-:W-:Y:S01]  /*1eb0*/  VIADD R0, R0, 0x1 ;  /* 0x0000000100007836 */ /* 0x000fe20000000000 */
[----:B------:R-:W-:Y:S06]  /*1ec0*/  @P0 BRA `(.L_x_1218) ;  /* 0xfffffffc00bc0947 */ /* 0x000fec000383ffff */
.L_x_1210:
[----:B------:R-:W-:Y:S05]  /*1ed0*/  BSYNC B1 ;  /* 0x0000000000017941 */ /* 0x000fea0003800000 */
.L_x_1209:
[----:B------:R-:W-:-:S13]  /*1ee0*/  ISETP.GE.AND P0, PT, R7, R0, PT ;  /* 0x000000000700720c */ /* 0x000fda0003f06270 */
[----:B------:R-:W-:Y:S05]  /*1ef0*/  @!P0 BRA `(.L_x_1200) ;  /* 0x00000000007c8947 */ /* 0x000fea0003800000 */
[----:B0-----:R-:W-:Y:S01]  /*1f00*/  IADD3 R2, -R0, 0x1, R7 ;  /* 0x0000000100027810 */ /* 0x001fe20007ffe107 */
[----:B------:R-:W-:Y:S01]  /*1f10*/  BSSY B1, `(.L_x_1219) ;  /* 0x000000f000017945 */ /* 0x000fe20003800000 */
[----:B------:R-:W-:Y:S02]  /*1f20*/  IADD3 R5, R7, -R0, RZ ;  /* 0x8000000007057210 */ /* 0x000fe40007ffe0ff */
[----:B------:R-:W-:Y:S02]  /*1f30*/  LOP3.LUT P0, R2, R2, 0x3, RZ, 0xc0, !PT ;  /* 0x0000000302027812 */ /* 0x000fe4000780c0ff */
[----:B------:R-:W-:-:S11]  /*1f40*/  ISETP.GE.U32.AND P1, PT, R5, 0x3, PT ;  /* 0x000000030500780c */ /* 0x000fd60003f26070 */
[----:B------:R-:W-:Y:S05]  /*1f50*/  @!P0 BRA `(.L_x_1220) ;  /* 0x0000000000288947 */ /* 0x000fea0003800000 */
[----:B--2---:R-:W0:Y:S01]  /*1f60*/  S2R R6, SR_CgaCtaId ;  /* 0x0000000000067919 */ /* 0x004e220000008800 */
[----:B------:R-:W-:-:S04]  /*1f70*/  MOV R5, 0x400 ;  /* 0x0000040000057802 */ /* 0x000fc80000000f00 */
[----:B0-----:R-:W-:-:S07]  /*1f80*/  LEA R6, R6, R5, 0x18 ;  /* 0x0000000506067211 */ /* 0x001fce00078ec0ff */
.L_x_1221:
[----:B------:R-:W-:Y:S01]  /*1f90*/  IMAD.IADD R5, R12, 0x1, R0 ;  /* 0x000000010c057824 */ /* 0x000fe200078e0200 */
[----:B------:R-:W-:Y:S01]  /*1fa0*/  IADD3 R0, R0, 0x1, RZ ;  /* 0x0000000100007810 */ /* 0x000fe20007ffe0ff */
[----:B------:R-:W-:-:S03]  /*1fb0*/  VIADD R2, R2, 0xffffffff ;  /* 0xffffffff02027836 */ /* 0x000fc60000000000 */
[----:B------:R-:W-:Y:S02]  /*1fc0*/  LEA R5, R5, R6, 0x1 ;  /* 0x0000000605057211 */ /* 0x000fe400078e08ff */
[----:B------:R-:W-:-:S03]  /*1fd0*/  ISETP.NE.AND P0, PT, R2, RZ, PT ;  /* 0x000000ff0200720c */ /* 0x000fc60003f05270 */
[----:B------:R0:W-:Y:S10]  /*1fe0*/  STS.U16 [R5], RZ ;  /* 0x000000ff05007388 */ /* 0x0001f40000000400 */
[----:B0-----:R-:W-:Y:S05]  /*1ff0*/  @P0 BRA `(.L_x_1221) ;  /* 0xfffffffc00e40947 */ /* 0x001fea000383ffff */
.L_x_1220:
[----:B------:R-:W-:Y:S05]  /*2000*/  BSYNC B1 ;  /* 0x0000000000017941 */ /* 0x000fea0003800000 */
.L_x_1219:
[----:B------:R-:W-:Y:S05]  /*2010*/  @!P1 BRA `(.L_x_1200) ;  /* 0x0000000000349947 */ /* 0x000fea0003800000 */
[----:B------:R-:W0:Y:S01]  /*2020*/  S2R R5, SR_CgaCtaId ;  /* 0x0000000000057919 */ /* 0x000e220000008800 */
[----:B------:R-:W-:-:S04]  /*2030*/  MOV R2, 0x400 ;  /* 0x0000040000027802 */ /* 0x000fc80000000f00 */
[----:B0-----:R-:W-:-:S07]  /*2040*/  LEA R5, R5, R2, 0x18 ;  /* 0x0000000205057211 */ /* 0x001fce00078ec0ff */
.L_x_1222:
[----:B------:R-:W-:-:S05]  /*2050*/  IMAD.IADD R2, R12, 0x1, R0 ;  /* 0x000000010c027824 */ /* 0x000fca00078e0200 */
[----:B0-2---:R-:W-:Y:S01]  /*2060*/  LEA R6, R2, R5, 0x1 ;  /* 0x0000000502067211 */ /* 0x005fe200078e08ff */
        /* <DEDUP_REMOVED lines=8> */
.L_x_1200:
[----:B------:R-:W-:Y:S05]  /*20f0*/  BSYNC B0 ;  /* 0x0000000000007941 */ /* 0x000fea0003800000 */
.L_x_1199:
[----:B---3--:R-:W3:Y:S01]  /*2100*/  S2R R0, SR_CTAID.Z ;  /* 0x0000000000007919 */ /* 0x008ee20000002700 */
[----:B------:R-:W-:Y:S01]  /*2110*/  ULDC UR4, c[0x0][0x220] ;  /* 0x0000880000047ab9 */ /* 0x000fe20000000800 */
[----:B------:R-:W-:Y:S02]  /*2120*/  ULDC UR5, c[0x0][0x228] ;  /* 0x00008a0000057ab9 */ /* 0x000fe40000000800 */
[----:B------:R-:W-:Y:S01]  /*2130*/  UIMAD UR4, UR4, UR5, URZ ;  /* 0x00000005040472a4 */ /* 0x000fe2000f8e023f */
[----:B------:R-:W-:Y:S05]  /*2140*/  BAR.SYNC.DEFER_BLOCKING 0x0 ;  /* 0x0000000000007b1d */ /* 0x000fea0000010000 */
[----:B---3--:R-:W-:-:S13]  /*2150*/  ISETP.GE.AND P0, PT, R0, UR4, PT ;  /* 0x0000000400007c0c */ /* 0x008fda000bf06270 */
[----:B------:R-:W-:Y:S05]  /*2160*/  @P0 EXIT ;  /* 0x000000000000094d */ /* 0x000fea0003800000 */
[----:B0-----:R-:W-:Y:S01]  /*2170*/  SHF.R.S32.HI R2, RZ, 0x1f, R3 ;  /* 0x0000001fff027819 */ /* 0x001fe20000011403 */
[----:B------:R-:W0:Y:S01]  /*2180*/  S2UR UR6, SR_CgaCtaId ;  /* 0x00000000000679c3 */ /* 0x000e220000008800 */
[----:B------:R-:W-:Y:S01]  /*2190*/  ULDC.64 UR8, c[0x0][0x298] ;  /* 0x0000a60000087ab9 */ /* 0x000fe20000000a00 */
[----:B------:R-:W-:Y:S01]  /*21a0*/  LOP3.LUT R11, RZ, R11, RZ, 0x33, !PT ;  /* 0x0000000bff0b7212 */ /* 0x000fe200078e33ff */
[----:B--2---:R-:W-:Y:S01]  /*21b0*/  IMAD.WIDE.U32 R6, R3, UR8, RZ ;  /* 0x0000000803067c25 */ /* 0x004fe2000f8e00ff */
[----:B------:R-:W-:Y:S01]  /*21c0*/  LOP3.LUT R9, RZ, R9, RZ, 0x33, !PT ;  /* 0x00000009ff097212 */ /* 0x000fe200078e33ff */
[----:B------:R-:W-:Y:S01]  /*21d0*/  UMOV UR5, 0x400 ;  /* 0x0000040000057882 */ /* 0x000fe20000000000 */
[----:B------:R-:W-:Y:S01]  /*21e0*/  IADD3 R5, -R11, -0x3, -R10 ;  /* 0xfffffffd0b057810 */ /* 0x000fe20007ffe90a */
[----:B------:R-:W-:Y:S01]  /*21f0*/  IMAD R2, R2, UR8, RZ ;  /* 0x0000000802027c24 */ /* 0x000fe2000f8e02ff */
[----:B------:R-:W-:Y:S02]  /*2200*/  IADD3 R21, -R9, -0x2, -R8 ;  /* 0xfffffffe09157810 */ /* 0x000fe40007ffe908 */
[----:B------:R-:W-:Y:S01]  /*2210*/  ISETP.GE.U32.AND P1, PT, R5, 0x3, PT ;  /* 0x000000030500780c */ /* 0x000fe20003f26070 */
[----:B------:R-:W-:Y:S01]  /*2220*/  IMAD R3, R3, UR9, R2 ;  /* 0x0000000903037c24 */ /* 0x000fe2000f8e0202 */
[----:B------:R-:W-:Y:S01]  /*2230*/  SHF.R.S32.HI R2, RZ, 0x1f, R4 ;  /* 0x0000001fff027819 */ /* 0x000fe20000011404 */
[----:B------:R-:W-:Y:S01]  /*2240*/  ULDC.64 UR8, c[0x0][0x2a0] ;  /* 0x0000a80000087ab9 */ /* 0x000fe20000000a00 */
[----:B------:R-:W-:Y:S01]  /*2250*/  IADD3 R16, -R9, -0x3, -R8 ;  /* 0xfffffffd09107810 */ /* 0x000fe20007ffe908 */
[----:B------:R-:W-:-:S02]  /*2260*/  IMAD.IADD R7, R7, 0x1, R3 ;  /* 0x0000000107077824 */ /* 0x000fc400078e0203 */
[----:B------:R-:W-:Y:S01]  /*2270*/  IMAD R3, R2, UR8, RZ ;  /* 0x0000000802037c24 */ /* 0x000fe2000f8e02ff */
[--C-:B------:R-:W-:Y:S02]  /*2280*/  SHF.R.S32.HI R2, RZ, 0x1f, R10.reuse ;  /* 0x0000001fff027819 */ /* 0x100fe4000001140a */
[----:B------:R-:W-:Y:S01]  /*2290*/  ISETP.GE.U32.AND P2, PT, R16, 0x3, PT ;  /* 0x000000031000780c */ /* 0x000fe20003f46070 */
[C---:B----4-:R-:W-:Y:S01]  /*22a0*/  IMAD R19, R4.reuse, UR9, R3 ;  /* 0x0000000904137c24 */ /* 0x050fe2000f8e0203 */
[----:B------:R-:W-:Y:S01]  /*22b0*/  IADD3 R3, -R11, -0x2, -R10 ;  /* 0xfffffffe0b037810 */ /* 0x000fe20007ffe90a */
[----:B------:R-:W-:Y:S01]  /*22c0*/  IMAD.WIDE.U32 R4, R4, UR8, R6 ;  /* 0x0000000804047c25 */ /* 0x000fe2000f8e0006 */
[----:B------:R-:W-:Y:S01]  /*22d0*/  ULDC.64 UR8, c[0x0][0x258] ;  /* 0x0000960000087ab9 */ /* 0x000fe20000000a00 */
[----:B0-----:R-:W-:Y:S01]  /*22e0*/  ULEA UR5, UR6, UR5, 0x18 ;  /* 0x0000000506057291 */ /* 0x001fe2000f8ec03f */
[----:B------:R-:W-:Y:S01]  /*22f0*/  LOP3.LUT R3, R3, 0x3, RZ, 0xc0, !PT ;  /* 0x0000000303037812 */ /* 0x000fe200078ec0ff */
[----:B------:R-:W-:Y:S01]  /*2300*/  IMAD R7, R2, UR8, RZ ;  /* 0x0000000802077c24 */ /* 0x000fe2000f8e02ff */
[----:B------:R-:W-:Y:S01]  /*2310*/  LOP3.LUT R2, R21, 0x3, RZ, 0xc0, !PT ;  /* 0x0000000315027812 */ /* 0x000fe200078ec0ff */
[----:B------:R-:W-:Y:S01]  /*2320*/  ULDC.64 UR6, c[0x0][0x208] ;  /* 0x0000820000067ab9 */ /* 0x000fe20000000a00 */
[----:B------:R-:W-:Y:S01]  /*2330*/  IADD3 R17, R3, R11, R10 ;  /* 0x0000000b03117210 */ /* 0x000fe20007ffe00a */
[----:B------:R-:W-:Y:S01]  /*2340*/  IMAD R7, R10, UR9, R7 ;  /* 0x000000090a077c24 */ /* 0x000fe2000f8e0207 */
[----:B------:R-:W-:Y:S01]  /*2350*/  LEA R14, R14, UR5, 0x1 ;  /* 0x000000050e0e7c11 */ /* 0x000fe2000f8e08ff */
[----:B------:R-:W-:Y:S01]  /*2360*/  IMAD.WIDE.U32 R10, R10, UR8, RZ ;  /* 0x000000080a0a7c25 */ /* 0x000fe2000f8e00ff */
[----:B------:R-:W-:-:S02]  /*2370*/  LEA R13, R13, UR5, 0x1 ;  /* 0x000000050d0d7c11 */ /* 0x000fc4000f8e08ff */
[----:B------:R-:W-:Y:S01]  /*2380*/  LEA R12, R12, UR5, 0x1 ;  /* 0x000000050c0c7c11 */ /* 0x000fe2000f8e08ff */
[----:B------:R-:W-:Y:S01]  /*2390*/  IMAD.IADD R6, R21, 0x1, -R2 ;  /* 0x0000000115067824 */ /* 0x000fe200078e0a02 */
[----:B------:R-:W-:Y:S01]  /*23a0*/  IADD3 R9, R11, R7, RZ ;  /* 0x000000070b097210 */ /* 0x000fe20007ffe0ff */
[----:B------:R-:W-:Y:S01]  /*23b0*/  IMAD.MOV R17, RZ, RZ, -R17 ;  /* 0x000000ffff117224 */ /* 0x000fe200078e0a11 */
[----:B------:R-:W-:Y:S02]  /*23c0*/  IADD3 R16, R14, 0x4, RZ ;  /* 0x000000040e107810 */ /* 0x000fe40007ffe0ff */
[----:B------:R-:W-:-:S07]  /*23d0*/  IADD3 R7, R5, R19, RZ ;  /* 0x0000001305077210 */ /* 0x000fce0007ffe0ff */
.L_x_1242:
[----:B------:R-:W1:Y:S01]  /*23e0*/  LDC R25, c[0x0][0x228] ;  /* 0x00008a00ff197b82 */ /* 0x000e620000000800 */
[----:B------:R-:W-:Y:S01]  /*23f0*/  IABS R23, R0 ;  /* 0x0000000000177213 */ /* 0x000fe20000000000 */
[----:B------:R-:W-:Y:S01]  /*2400*/  BSSY B0, `(.L_x_1223) ;  /* 0x00000b7000007945 */ /* 0x000fe20003800000 */
[----:B-1----:R-:W-:-:S04]  /*2410*/  IABS R22, R25 ;  /* 0x0000001900167213 */ /* 0x002fc80000000000 */
[----:B0-----:R-:W0:Y:S08]  /*2420*/  I2F.RP R20, R22 ;  /* 0x0000001600147306 */ /* 0x001e300000209400 */
        /* <DEDUP_REMOVED lines=8> */
[----:B------:R-:W-:-:S03]  /*24b0*/  LOP3.LUT R18, R0, R25, RZ, 0x3c, !PT ;  /* 0x0000001900127212 */ /* 0x000fc600078e3cff */
        /* <DEDUP_REMOVED lines=14> */
[----:B------:R-:W-:Y:S01]  /*25a0*/  IMAD R25, R25, R18, R0 ;  /* 0x0000001219197224 */ /* 0x000fe200078e0200 */
        /* <DEDUP_REMOVED lines=16> */
.L_x_1230:
[----:B------:R-:W-:Y:S01]  /*26b0*/  IADD3 R33, R8, R31, RZ ;  /* 0x0000001f08217210 */ /* 0x000fe20007ffe0ff */
[----:B------:R-:W-:Y:S01]  /*26c0*/  ULDC.64 UR8, c[0x0][0x250] ;  /* 0x0000940000087ab9 */ /* 0x000fe20000000a00 */
[----:B------:R-:W-:Y:S02]  /*26d0*/  MOV R21, R29 ;  /* 0x0000001d00157202 */ /* 0x000fe40000000f00 */
[----:B------:R-:W-:-:S05]  /*26e0*/  SHF.R.S32.HI R20, RZ, 0x1f, R33 ;  /* 0x0000001fff147819 */ /* 0x000fca0000011421 */
[----:B------:R-:W-:Y:S02]  /*26f0*/  IMAD R26, R20, UR8, RZ ;  /* 0x00000008141a7c24 */ /* 0x000fe4000f8e02ff */
[----:B------:R-:W-:-:S04]  /*2700*/  IMAD.MOV.U32 R20, RZ, RZ, R18 ;  /* 0x000000ffff147224 */ /* 0x000fc800078e0012 */
[----:B------:R-:W-:-:S04]  /*2710*/  IMAD.WIDE.U32 R22, R33, UR8, R20 ;  /* 0x0000000821167c25 */ /* 0x000fc8000f8e0014 */
[----:B------:R-:W-:Y:S01]  /*2720*/  IMAD R21, R33, UR9, R26 ;  /* 0x0000000921157c24 */ /* 0x000fe2000f8e021a */
[----:B------:R-:W-:Y:S02]  /*2730*/  ULDC.64 UR8, c[0x0][0x218] ;  /* 0x0000860000087ab9 */ /* 0x000fe40000000a00 */
[C---:B------:R-:W-:Y:S01]  /*2740*/  LEA R20, P0, R22.reuse, UR8, 0x1 ;  /* 0x0000000816147c11 */ /* 0x040fe2000f8008ff */
[----:B------:R-:W-:Y:S02]  /*2750*/  IMAD.IADD R21, R23, 0x1, R21 ;  /* 0x0000000117157824 */ /* 0x000fe400078e0215 */
[----:B------:R-:W0:Y:S03]  /*2760*/  LDS.U16 R23, [R14] ;  /* 0x000000000e177984 */ /* 0x000e260000000400 */
[----:B------:R-:W-:-:S05]  /*2770*/  LEA.HI.X R21, R22, UR9, R21, 0x1, P0 ;  /* 0x0000000916157c11 */ /* 0x000fca00080f0c15 */
        /* <DEDUP_REMOVED lines=17> */
[----:B------:R-:W-:Y:S01]  /*2890*/  IADD3 R22, P0, R20, 0x8, RZ ;  /* 0x0000000814167810 */ /* 0x000fe20007f1e0ff */
[----:B------:R-:W-:Y:S01]  /*28a0*/  IMAD.MOV.U32 R30, RZ, RZ, R16 ;  /* 0x000000ffff1e7224 */ /* 0x000fe200078e0010 */
[----:B------:R-:W-:Y:S02]  /*28b0*/  MOV R33, 0x1 ;  /* 0x0000000100217802 */ /* 0x000fe40000000f00 */
[----:B------:R-:W-:Y:S01]  /*28c0*/  MOV R28, R17 ;  /* 0x00000011001c7202 */ /* 0x000fe20000000f00 */
[----:B------:R-:W-:-:S08]  /*28d0*/  IMAD.X R23, RZ, RZ, R21, P0 ;  /* 0x000000ffff177224 */ /* 0x000fd000000e0615 */
.L_x_1229:
[----:B------:R-:W2:Y:S04]  /*28e0*/  LDG.E.U16 R35, desc[UR6][R22.64+-0x6] ;  /* 0xfffffa0616237981 */ /* 0x000ea8000c1e1500 */
[----:B------:R-:W3:Y:S04]  /*28f0*/  LDG.E.U16 R34, desc[UR6][R22.64+-0x4] ;  /* 0xfffffc0616227981 */ /* 0x000ee8000c1e1500 */
[----:B------:R-:W4:Y:S04]  /*2900*/  LDG.E.U16 R32, desc[UR6][R22.64+-0x2] ;  /* 0xfffffe0616207981 */ /* 0x000f28000c1e1500 */
[----:B------:R-:W0:Y:S02]  /*2910*/  LDS.U16 R36, [R30+-0x2] ;  /* 0xfffffe001e247984 */ /* 0x000e240000000400 */
[----:B0-----:R-:W-:-:S06]  /*2920*/  SHF.L.U32 R36, R36, 0x10, RZ ;  /* 0x0000001024247819 */ /* 0x001fcc00000006ff */
[----:B------:R-:W0:Y:S02]  /*2930*/  F2F.BF16.F32 R36, R36 ;  /* 0x0000002400247304 */ /* 0x000e240000202000 */
[----:B0-----:R-:W-:Y:S01]  /*2940*/  SHF.L.U32 R36, R36, 0x10, RZ ;  /* 0x0000001024247819 */ /* 0x001fe200000006ff */
[----:B--2---:R-:W-:-:S06]  /*2950*/  IMAD.U32 R37, R35, 0x10000, RZ ;  /* 0x0001000023257824 */ /* 0x004fcc00078e00ff */
[----:B------:R-:W0:Y:S02]  /*2960*/  F2F.BF16.F32 R37, R37 ;  /* 0x0000002500257304 */ /* 0x000e240000202000 */
[----:B0-----:R-:W-:-:S04]  /*2970*/  IMAD.U32 R35, R37, 0x10000, RZ ;  /* 0x0001000025237824 */ /* 0x001fc800078e00ff */
[----:B------:R-:W-:Y:S02]  /*2980*/  FMUL.FTZ R37, R35, R36 ;  /* 0x0000002423257220 */ /* 0x000fe40000410000 */
[----:B------:R0:W2:Y:S01]  /*2990*/  LDG.E.U16 R35, desc[UR6][R22.64] ;  /* 0x0000000616237981 */ /* 0x0000a2000c1e1500 */
[----:B---3--:R-:W-:Y:S01]  /*29a0*/  SHF.L.U32 R34, R34, 0x10, RZ ;  /* 0x0000001022227819 */ /* 0x008fe200000006ff */
[----:B----4-:R-:W-:Y:S01]  /*29b0*/  IMAD.U32 R32, R32, 0x10000, RZ ;  /* 0x0001000020207824 */ /* 0x010fe200078e00ff */
[----:B------:R-:W-:Y:S01]  /*29c0*/  IADD3 R28, R28, -0x4, RZ ;  /* 0xfffffffc1c1c7810 */ /* 0x000fe20007ffe0ff */
[----:B------:R-:W1:Y:S01]  /*29d0*/  F2F.BF16.F32 R37, R37 ;  /* 0x0000002500257304 */ /* 0x000e620000202000 */
[----:B------:R-:W-:Y:S02]  /*29e0*/  IADD3 R33, R33, 0x4, RZ ;  /* 0x0000000421217810 */ /* 0x000fe40007ffe0ff */
[----:B------:R-:W-:Y:S02]  /*29f0*/  ISETP.NE.AND P0, PT, R28, 0x2, PT ;  /* 0x000000021c00780c */ /* 0x000fe40003f05270 */
[----:B0-----:R-:W-:-:S03]  /*2a00*/  IADD3 R22, P4, R22, 0x8, RZ ;  /* 0x0000000816167810 */ /* 0x001fc60007f9e0ff */
[----:B------:R-:W0:Y:S02]  /*2a10*/  F2F.BF16.F32 R34, R34 ;  /* 0x0000002200227304 */ /* 0x000e240000202000 */
[----:B------:R-:W-:Y:S01]  /*2a20*/  IMAD.X R23, RZ, RZ, R23, P4 ;  /* 0x000000ffff177224 */ /* 0x000fe200020e0617 */
[----:B-1----:R-:W-:-:S05]  /*2a30*/  SHF.L.U32 R36, R37, 0x10, RZ ;  /* 0x0000001025247819 */ /* 0x002fca00000006ff */
[----:B------:R-:W-:Y:S01]  /*2a40*/  F2F.BF16.F32 R32, R32 ;  /* 0x0000002000207304 */ /* 0x000fe20000202000 */
[----:B------:R-:W-:Y:S02]  /*2a50*/  FADD.FTZ R26, R36, R26 ;  /* 0x0000001a241a7221 */ /* 0x000fe40000010000 */
[----:B------:R-:W1:Y:S01]  /*2a60*/  LDS.U16 R36, [R30] ;  /* 0x000000001e247984 */ /* 0x000e620000000400 */
[----:B0-----:R-:W-:Y:S01]  /*2a70*/  SHF.L.U32 R34, R34, 0x10, RZ ;  /* 0x0000001022227819 */ /* 0x001fe200000006ff */
[----:B-1----:R-:W-:-:S06]  /*2a80*/  IMAD.U32 R36, R36, 0x10000, RZ ;  /* 0x0001000024247824 */ /* 0x002fcc00078e00ff */
[----:B------:R-:W0:Y:S02]  /*2a90*/  F2F.BF16.F32 R36, R36 ;  /* 0x0000002400247304 */ /* 0x000e240000202000 */
[----:B0-----:R-:W-:Y:S02]  /*2aa0*/  IMAD.U32 R37, R36, 0x10000, RZ ;  /* 0x0001000024257824 */ /* 0x001fe400078e00ff */
[----:B------:R-:W-:Y:S02]  /*2ab0*/  IMAD.U32 R36, R32, 0x10000, RZ ;  /* 0x0001000020247824 */ /* 0x000fe400078e00ff */
[----:B------:R-:W-:-:S04]  /*2ac0*/  FMUL.FTZ R34, R34, R37 ;  /* 0x0000002522227220 */ /* 0x000fc80000410000 */
[----:B------:R-:W0:Y:S02]  /*2ad0*/  F2F.BF16.F32 R37, R34 ;  /* 0x0000002200257304 */ /* 0x000e240000202000 */
[----:B0-----:R-:W-:-:S04]  /*2ae0*/  IMAD.U32 R37, R37, 0x10000, RZ ;  /* 0x0001000025257824 */ /* 0x001fc800078e00ff */
[----:B------:R-:W-:Y:S02]  /*2af0*/  FADD.FTZ R26, R26, R37 ;  /* 0x000000251a1a7221 */ /* 0x000fe40000010000 */
[----:B------:R-:W0:Y:S02]  /*2b00*/  LDS.U16 R37, [R30+0x2] ;  /* 0x000002001e257984 */ /* 0x000e240000000400 */
[----:B0-----:R-:W-:-:S06]  /*2b10*/  SHF.L.U32 R37, R37, 0x10, RZ ;  /* 0x0000001025257819 */ /* 0x001fcc00000006ff */
[----:B------:R-:W0:Y:S02]  /*2b20*/  F2F.BF16.F32 R37, R37 ;  /* 0x0000002500257304 */ /* 0x000e240000202000 */
[----:B0-----:R-:W-:-:S05]  /*2b30*/  SHF.L.U32 R37, R37, 0x10, RZ ;  /* 0x0000001025257819 */ /* 0x001fca00000006ff */
[----:B------:R-:W-:-:S06]  /*2b40*/  FMUL.FTZ R36, R36, R37 ;  /* 0x0000002524247220 */ /* 0x000fcc0000410000 */
[----:B------:R-:W0:Y:S02]  /*2b50*/  F2F.BF16.F32 R36, R36 ;  /* 0x0000002400247304 */ /* 0x000e240000202000 */
[----:B0-----:R-:W-:-:S05]  /*2b60*/  SHF.L.U32 R34, R36, 0x10, RZ ;  /* 0x0000001024227819 */ /* 0x001fca00000006ff */
[----:B------:R-:W-:Y:S02]  /*2b70*/  FADD.FTZ R26, R26, R34 ;  /* 0x000000221a1a7221 */ /* 0x000fe40000010000 */
[----:B------:R0:W1:Y:S02]  /*2b80*/  LDS.U16 R34, [R30+0x4] ;  /* 0x000004001e227984 */ /* 0x0000640000000400 */
[----:B0-----:R-:W-:Y:S02]  /*2b90*/  VIADD R30, R30, 0x8 ;  /* 0x000000081e1e7836 */ /* 0x001fe40000000000 */
[----:B-1----:R-:W-:-:S06]  /*2ba0*/  IMAD.U32 R34, R34, 0x10000, RZ ;  /* 0x0001000022227824 */ /* 0x002fcc00078e00ff */
[----:B------:R-:W0:Y:S02]  /*2bb0*/  F2F.BF16.F32 R34, R34 ;  /* 0x0000002200227304 */ /* 0x000e240000202000 */
[----:B0-----:R-:W-:Y:S01]  /*2bc0*/  IMAD.U32 R37, R34, 0x10000, RZ ;  /* 0x0001000022257824 */ /* 0x001fe200078e00ff */
[----:B--2---:R-:W-:-:S06]  /*2bd0*/  SHF.L.U32 R35, R35, 0x10, RZ ;  /* 0x0000001023237819 */ /* 0x004fcc00000006ff */
[----:B------:R-:W0:Y:S02]  /*2be0*/  F2F.BF16.F32 R35, R35 ;  /* 0x0000002300237304 */ /* 0x000e240000202000 */
[----:B0-----:R-:W-:-:S05]  /*2bf0*/  SHF.L.U32 R32, R35, 0x10, RZ ;  /* 0x0000001023207819 */ /* 0x001fca00000006ff */
[----:B------:R-:W-:-:S06]  /*2c00*/  FMUL.FTZ R32, R32, R37 ;  /* 0x0000002520207220 */ /* 0x000fcc0000410000 */
[----:B------:R-:W0:Y:S02]  /*2c10*/  F2F.BF16.F32 R32, R32 ;  /* 0x0000002000207304 */ /* 0x000e240000202000 */
[----:B0-----:R-:W-:-:S04]  /*2c20*/  IMAD.U32 R37, R32, 0x10000, RZ ;  /* 0x0001000020257824 */ /* 0x001fc800078e00ff */
[----:B------:R-:W-:Y:S01]  /*2c30*/  FADD.FTZ R26, R26, R37 ;  /* 0x000000251a1a7221 */ /* 0x000fe20000010000 */
[----:B------:R-:W-:Y:S06]  /*2c40*/  @P0 BRA `(.L_x_1229) ;  /* 0xfffffffc00240947 */ /* 0x000fec000383ffff */
.L_x_1228:
[----:B------:R-:W-:Y:S05]  /*2c50*/  BSYNC B2 ;  /* 0x0000000000027941 */ /* 0x000fea0003800000 */
.L_x_1227:
[----:B------:R-:W-:Y:S05]  /*2c60*/  @!P3 BRA `(.L_x_1226) ;  /* 0x0000000000a4b947 */ /* 0x000fea0003800000 */
[----:B------:R-:W-:-:S05]  /*2c70*/  IMAD.WIDE R20, R33, 0x2, R20 ;  /* 0x0000000221147825 */ /* 0x000fca00078e0214 */
[----:B------:R-:W2:Y:S01]  /*2c80*/  LDG.E.U16 R23, desc[UR6][R20.64] ;  /* 0x0000000614177981 */ /* 0x000ea2000c1e1500 */
[----:B------:R-:W-:Y:S02]  /*2c90*/  LEA R33, R33, R14, 0x1 ;  /* 0x0000000e21217211 */ /* 0x000fe400078e08ff */
[----:B------:R-:W-:-:S03]  /*2ca0*/  ISETP.NE.AND P0, PT, R3, 0x1, PT ;  /* 0x000000010300780c */ /* 0x000fc60003f05270 */
[----:B------:R-:W0:Y:S02]  /*2cb0*/  LDS.U16 R22, [R33] ;  /* 0x0000000021167984 */ /* 0x000e240000000400 */
[----:B0-----:R-:W-:-:S06]  /*2cc0*/  IMAD.U32 R22, R22, 0x10000, RZ ;  /* 0x0001000016167824 */ /* 0x001fcc00078e00ff */
        /* <DEDUP_REMOVED lines=9> */
[----:B------:R-:W-:Y:S06]  /*2d60*/  @!P0 BRA `(.L_x_1226) ;  /* 0x0000000000648947 */ /* 0x000fec0003800000 */
[----:B------:R-:W-:Y:S01]  /*2d70*/  ISETP.NE.AND P0, PT, R3, 0x2, PT ;  /* 0x000000020300780c */ /* 0x000fe20003f05270 */
[----:B------:R-:W2:Y:S04]  /*2d80*/  LDG.E.U16 R23, desc[UR6][R20.64+0x2] ;  /* 0x0000020614177981 */ /* 0x000ea8000c1e1500 */
[----:B------:R-:W0:Y:S08]  /*2d90*/  LDS.U16 R22, [R33+0x2] ;  /* 0x0000020021167984 */ /* 0x000e300000000400 */
[----:B------:R1:W3:Y:S04]  /*2da0*/  @P0 LDG.E.U16 R30, desc[UR6][R20.64+0x4] ;  /* 0x00000406141e0981 */ /* 0x0002e8000c1e1500 */
[----:B------:R-:W4:Y:S01]  /*2db0*/  @P0 LDS.U16 R28, [R33+0x4] ;  /* 0x00000400211c0984 */ /* 0x000f220000000400 */
[----:B0-----:R-:W-:-:S06]  /*2dc0*/  SHF.L.U32 R22, R22, 0x10, RZ ;  /* 0x0000001016167819 */ /* 0x001fcc00000006ff */
[----:B------:R-:W1:Y:S01]  /*2dd0*/  F2F.BF16.F32 R22, R22 ;  /* 0x0000001600167304 */ /* 0x000e620000202000 */
[----:B----4-:R-:W-:-:S07]  /*2de0*/  @P0 SHF.L.U32 R28, R28, 0x10, RZ ;  /* 0x000000101c1c0819 */ /* 0x010fce00000006ff */
[----:B------:R-:W0:Y:S01]  /*2df0*/  @P0 F2F.BF16.F32 R28, R28 ;  /* 0x0000001c001c0304 */ /* 0x000e220000202000 */
[----:B-1----:R-:W-:Y:S02]  /*2e00*/  SHF.L.U32 R21, R22, 0x10, RZ ;  /* 0x0000001016157819 */ /* 0x002fe400000006ff */
[----:B0-----:R-:W-:Y:S01]  /*2e10*/  @P0 SHF.L.U32 R32, R28, 0x10, RZ ;  /* 0x000000101c200819 */ /* 0x001fe200000006ff */
[----:B--2---:R-:W-:-:S06]  /*2e20*/  IMAD.U32 R23, R23, 0x10000, RZ ;  /* 0x0001000017177824 */ /* 0x004fcc00078e00ff */
[----:B------:R-:W0:Y:S01]  /*2e30*/  F2F.BF16.F32 R23, R23 ;  /* 0x0000001700177304 */ /* 0x000e220000202000 */
[----:B---3--:R-:W-:-:S07]  /*2e40*/  @P0 IMAD.U32 R30, R30, 0x10000, RZ ;  /* 0x000100001e1e0824 */ /* 0x008fce00078e00ff */
[----:B------:R-:W1:Y:S01]  /*2e50*/  @P0 F2F.BF16.F32 R30, R30 ;  /* 0x0000001e001e0304 */ /* 0x000e620000202000 */
[----:B0-----:R-:W-:-:S04]  /*2e60*/  IMAD.U32 R20, R23, 0x10000, RZ ;  /* 0x0001000017147824 */ /* 0x001fc800078e00ff */
[----:B------:R-:W-:-:S06]  /*2e70*/  FMUL.FTZ R20, R20, R21 ;  /* 0x0000001514147220 */ /* 0x000fcc0000410000 */
[----:B------:R-:W0:Y:S01]  /*2e80*/  F2F.BF16.F32 R20, R20 ;  /* 0x0000001400147304 */ /* 0x000e220000202000 */
[----:B-1----:R-:W-:-:S04]  /*2e90*/  @P0 IMAD.U32 R21, R30, 0x10000, RZ ;  /* 0x000100001e150824 */ /* 0x002fc800078e00ff */
[----:B------:R-:W-:-:S06]  /*2ea0*/  @P0 FMUL.FTZ R32, R21, R32 ;  /* 0x0000002015200220 */ /* 0x000fcc0000410000 */
[----:B------:R-:W1:Y:S01]  /*2eb0*/  @P0 F2F.BF16.F32 R32, R32 ;  /* 0x0000002000200304 */ /* 0x000e620000202000 */
[----:B0-----:R-:W-:-:S05]  /*2ec0*/  SHF.L.U32 R21, R20, 0x10, RZ ;  /* 0x0000001014157819 */ /* 0x001fca00000006ff */
[----:B------:R-:W-:Y:S01]  /*2ed0*/  FADD.FTZ R26, R26, R21 ;  /* 0x000000151a1a7221 */ /* 0x000fe20000010000 */
[----:B-1----:R-:W-:-:S04]  /*2ee0*/  @P0 IMAD.U32 R23, R32, 0x10000, RZ ;  /* 0x0001000020170824 */ /* 0x002fc800078e00ff */
[----:B------:R-:W-:-:S07]  /*2ef0*/  @P0 FADD.FTZ R26, R26, R23 ;  /* 0x000000171a1a0221 */ /* 0x000fce0000010000 */
.L_x_1226:
[----:B------:R-:W-:Y:S05]  /*2f00*/  BSYNC B1 ;  /* 0x0000000000017941 */ /* 0x000fea0003800000 */
.L_x_1225:
[----:B------:R-:W-:Y:S02]  /*2f10*/  F2FP.BF16.F32.PACK_AB R26, RZ, R26 ;  /* 0x0000001aff1a723e */ /* 0x000fe400000010ff */
[C---:B------:R-:W-:Y:S01]  /*2f20*/  LEA R20, R31.reuse, R13, 0x1 ;  /* 0x0000000d1f147211 */ /* 0x040fe200078e08ff */
[----:B------:R-:W-:-:S04]  /*2f30*/  VIADD R31, R31, 0x1 ;  /* 0x000000011f1f7836 */ /* 0x000fc80000000000 */
[----:B------:R0:W-:Y:S01]  /*2f40*/  STS.U16 [R20], R26 ;  /* 0x0000001a14007388 */ /* 0x0001e20000000400 */
[----:B------:R-:W-:-:S13]  /*2f50*/  ISETP.GE.AND P0, PT, R31, R24, PT ;  /* 0x000000181f00720c */ /* 0x000fda0003f06270 */
[----:B0-----:R-:W-:Y:S05]  /*2f60*/  @!P0 BRA `(.L_x_1230) ;  /* 0xfffffff400d08947 */ /* 0x001fea000383ffff */
.L_x_1224:
[----:B------:R-:W-:Y:S05]  /*2f70*/  BSYNC B0 ;  /* 0x0000000000007941 */ /* 0x000fea0003800000 */
.L_x_1223:
        /* <DEDUP_REMOVED lines=12> */
[----:B0-----:R-:W-:Y:S01]  /*3040*/  SHF.L.U32 R21, R20, 0x10, RZ ;  /* 0x0000001014157819 */ /* 0x001fe200000006ff */
[----:B------:R-:W-:Y:S06]  /*3050*/  @!P0 BRA `(.L_x_1232) ;  /* 0x0000001800908947 */ /* 0x000fec0003800000 */
[----:B------:R-:W-:Y:S01]  /*3060*/  BSSY B1, `(.L_x_1233) ;  /* 0x0000177000017945 */ /* 0x000fe20003800000 */
[----:B------:R-:W-:-:S03]  /*3070*/  IMAD.MOV.U32 R18, RZ, RZ, 0x1 ;  /* 0x00000001ff127424 */ /* 0x000fc600078e00ff */
[----:B------:R-:W-:Y:S05]  /*3080*/  @!P2 BRA `(.L_x_1234) ;  /* 0x0000001400d0a947 */ /* 0x000fea0003800000 */
[----:B------:R-:W-:Y:S01]  /*3090*/  ISETP.GT.AND P0, PT, R6, RZ, PT ;  /* 0x000000ff0600720c */ /* 0x000fe20003f04270 */
[----:B------:R-:W-:Y:S01]  /*30a0*/  BSSY B0, `(.L_x_1235) ;  /* 0x000013c000007945 */ /* 0x000fe20003800000 */
[----:B------:R-:W-:Y:S01]  /*30b0*/  HFMA2.MMA R18, -RZ, RZ, 0, 5.9604644775390625e-08 ;  /* 0x00000001ff127435 */ /* 0x000fe200000001ff */
[----:B------:R-:W-:-:S10]  /*30c0*/  IMAD.MOV.U32 R19, RZ, RZ, R6 ;  /* 0x000000ffff137224 */ /* 0x000fd400078e0006 */
[----:B------:R-:W-:Y:S05]  /*30d0*/  @!P0 BRA `(.L_x_1236) ;  /* 0x0000001000e08947 */ /* 0x000fea0003800000 */
[----:B------:R-:W-:Y:S01]  /*30e0*/  ISETP.GT.AND P3, PT, R19, 0xc, PT ;  /* 0x0000000c1300780c */ /* 0x000fe20003f64270 */
[----:B------:R-:W-:Y:S01]  /*30f0*/  BSSY B3, `(.L_x_1237) ;  /* 0x00000ca000037945 */ /* 0x000fe20003800000 */
[----:B------:R-:W-:-:S11]  /*3100*/  PLOP3.LUT P0, PT, PT, PT, PT, 0x80, 0x0 ;  /* 0x000000000000781c */ /* 0x000fd60003f0f070 */
[----:B------:R-:W-:Y:S05]  /*3110*/  @!P3 BRA `(.L_x_1238) ;  /* 0x0000000c001cb947 */ /* 0x000fea0003800000 */
[----:B------:R-:W-:-:S13]  /*3120*/  PLOP3.LUT P0, PT, PT, PT, PT, 0x8, 0x0 ;  /* 0x000000000000781c */ /* 0x000fda0003f0e170 */
.L_x_1239:
[C---:B------:R-:W-:Y:S01]  /*3130*/  LEA R20, R18.reuse, R12, 0x1 ;  /* 0x0000000c12147211 */ /* 0x040fe200078e08ff */
[C---:B------:R-:W-:Y:S01]  /*3140*/  IMAD R22, R18.reuse, 0x2, R13 ;  /* 0x0000000212167824 */ /* 0x040fe200078e020d */
[----:B------:R-:W-:Y:S01]  /*3150*/  IADD3 R19, R19, -0x10, RZ ;  /* 0xfffffff013137810 */ /* 0x000fe20007ffe0ff */
[----:B------:R-:W-:Y:S02]  /*3160*/  VIADD R18, R18, 0x10 ;  /* 0x0000001012127836 */ /* 0x000fe40000000000 */
[----:B------:R-:W0:Y:S01]  /*3170*/  LDS.U16 R23, [R20] ;  /* 0x0000000014177984 */ /* 0x000e220000000400 */
[----:B------:R-:W-:-:S03]  /*3180*/  ISETP.GT.AND P3, PT, R19, 0xc, PT ;  /* 0x0000000c1300780c */ /* 0x000fc60003f64270 */
[----:B------:R-:W1:Y:S04]  /*3190*/  LDS.U16 R26, [R22+0x2] ;  /* 0x00000200161a7984 */ /* 0x000e680000000400 */
[----:B------:R-:W2:Y:S04]  /*31a0*/  LDS.U16 R32, [R20+0x2] ;  /* 0x0000020014207984 */ /* 0x000ea80000000400 */
[----:B------:R-:W3:Y:S04]  /*31b0*/  LDS.U16 R30, [R22] ;  /* 0x00000000161e7984 */ /* 0x000ee80000000400 */
[----:B------:R-:W4:Y:S04]  /*31c0*/  LDS.U16 R28, [R20+0x4] ;  /* 0x00000400141c7984 */ /* 0x000f280000000400 */
[----:B------:R-:W5:Y:S01]  /*31d0*/  LDS.U16 R31, [R22+0x4] ;  /* 0x00000400161f7984 */ /* 0x000f620000000400 */
[----:B0-----:R-:W-:-:S03]  /*31e0*/  SHF.L.U32 R29, R23, 0x10, RZ ;  /* 0x00000010171d7819 */ /* 0x001fc600000006ff */
[----:B------:R-:W0:Y:S01]  /*31f0*/  LDS.U16 R23, [R20+0x6] ;  /* 0x0000060014177984 */ /* 0x000e220000000400 */
[----:B-1----:R-:W-:-:S03]  /*3200*/  IMAD.U32 R34, R26, 0x10000, RZ ;  /* 0x000100001a227824 */ /* 0x002fc600078e00ff */
[----:B------:R-:W1:Y:S01]  /*3210*/  LDS.U16 R26, [R22+0x6] ;  /* 0x00000600161a7984 */ /* 0x000e620000000400 */
[----:B------:R-:W5:Y:S01]  /*3220*/  F2F.BF16.F32 R29, R29 ;  /* 0x0000001d001d7304 */ /* 0x000f620000202000 */
[----:B--2---:R-:W-:Y:S01]  /*3230*/  SHF.L.U32 R32, R32, 0x10, RZ ;  /* 0x0000001020207819 */ /* 0x004fe200000006ff */
[----:B---3--:R-:W-:-:S06]  /*3240*/  IMAD.U32 R30, R30, 0x10000, RZ ;  /* 0x000100001e1e7824 */ /* 0x008fcc00078e00ff */
[----:B------:R-:W2:Y:S01]  /*3250*/  F2F.BF16.F32 R32, R32 ;  /* 0x0000002000207304 */ /* 0x000ea20000202000 */
[----:B----4-:R-:W-:Y:S01]  /*3260*/  SHF.L.U32 R36, R28, 0x10, RZ ;  /* 0x000000101c247819 */ /* 0x010fe200000006ff */
[----:B-----5:R-:W-:-:S06]  /*3270*/  IMAD.U32 R35, R29, 0x10000, RZ ;  /* 0x000100001d237824 */ /* 0x020fcc00078e00ff */
[----:B------:R-:W3:Y:S01]  /*3280*/  F2F.BF16.F32 R33, R34 ;  /* 0x0000002200217304 */ /* 0x000ee20000202000 */
[----:B------:R-:W4:Y:S01]  /*3290*/  LDS.U16 R29, [R20+0x8] ;  /* 0x00000800141d7984 */ /* 0x000f220000000400 */
[----:B--2---:R-:W-:-:S06]  /*32a0*/  IMAD.U32 R37, R32, 0x10000, RZ ;  /* 0x0001000020257824 */ /* 0x004fcc00078e00ff */
[----:B------:R-:W2:Y:S01]  /*32b0*/  F2F.BF16.F32 R30, R30 ;  /* 0x0000001e001e7304 */ /* 0x000ea20000202000 */
[----:B---3--:R-:W-:-:S05]  /*32c0*/  SHF.L.U32 R32, R33, 0x10, RZ ;  /* 0x0000001021207819 */ /* 0x008fca00000006ff */
[----:B------:R-:W-:Y:S01]  /*32d0*/  FMUL.FTZ R34, R32, R37 ;  /* 0x0000002520227220 */ /* 0x000fe20000410000 */
[----:B------:R-:W-:Y:S01]  /*32e0*/  IMAD.U32 R32, R31, 0x10000, RZ ;  /* 0x000100001f207824 */ /* 0x000fe200078e00ff */
[----:B--2---:R-:W-:Y:S01]  /*32f0*/  SHF.L.U32 R28, R30, 0x10, RZ ;  /* 0x000000101e1c7819 */ /* 0x004fe200000006ff */
[----:B0-----:R-:W-:Y:S01]  /*3300*/  IMAD.U32 R31, R23, 0x10000, RZ ;  /* 0x00010000171f7824 */ /* 0x001fe200078e00ff */
[----:B-1----:R-:W-:Y:S01]  /*3310*/  SHF.L.U32 R26, R26, 0x10, RZ ;  /* 0x000000101a1a7819 */ /* 0x002fe200000006ff */
[----:B------:R-:W0:Y:S02]  /*3320*/  F2F.BF16.F32 R30, R36 ;  /* 0x00000024001e7304 */ /* 0x000e240000202000 */
[----:B------:R-:W-:Y:S02]  /*3330*/  FMUL.FTZ R35, R28, R35 ;  /* 0x000000231c237220 */ /* 0x000fe40000410000 */
[----:B------:R-:W1:Y:S04]  /*3340*/  LDS.U16 R28, [R22+0x8] ;  /* 0x00000800161c7984 */ /* 0x000e680000000400 */
[----:B------:R-:W2:Y:S01]  /*3350*/  F2F.BF16.F32 R31, R31 ;  /* 0x0000001f001f7304 */ /* 0x000ea20000202000 */
[----:B0-----:R-:W-:-:S07]  /*3360*/  IMAD.U32 R30, R30, 0x10000, RZ ;  /* 0x000100001e1e7824 */ /* 0x001fce00078e00ff */
[----:B------:R-:W0:Y:S01]  /*3370*/  F2F.BF16.F32 R26, R26 ;  /* 0x0000001a001a7304 */ /* 0x000e220000202000 */
[----:B--2---:R-:W-:-:S07]  /*3380*/  SHF.L.U32 R31, R31, 0x10, RZ ;  /* 0x000000101f1f7819 */ /* 0x004fce00000006ff */
[----:B------:R2:W3:Y:S01]  /*3390*/  F2F.BF16.F32 R33, R35 ;  /* 0x0000002300217304 */ /* 0x0004e20000202000 */
[----:B0-----:R-:W-:-:S07]  /*33a0*/  IMAD.U32 R26, R26, 0x10000, RZ ;  /* 0x000100001a1a7824 */ /* 0x001fce00078e00ff */
[----:B------:R-:W0:Y:S01]  /*33b0*/  F2F.BF16.F32 R32, R32 ;  /* 0x0000002000207304 */ /* 0x000e220000202000 */
[----:B--2---:R-:W2:Y:S01]  /*33c0*/  LDS.U16 R35, [R20+0xc] ;  /* 0x00000c0014237984 */ /* 0x004ea20000000400 */
[----:B------:R-:W-:-:S03]  /*33d0*/  FMUL.FTZ R26, R26, R31 ;  /* 0x0000001f1a1a7220 */ /* 0x000fc60000410000 */
[----:B------:R-:W5:Y:S01]  /*33e0*/  LDS.U16 R31, [R22+0xc] ;  /* 0x00000c00161f7984 */ /* 0x000f620000000400 */
[----:B---3--:R-:W-:Y:S02]  /*33f0*/  SHF.L.U32 R36, R33, 0x10, RZ ;  /* 0x0000001021247819 */ /* 0x008fe400000006ff */
[----:B------:R-:W3:Y:S01]  /*3400*/  F2F.BF16.F32 R34, R34 ;  /* 0x0000002200227304 */ /* 0x000ee20000202000 */
[----:B----4-:R-:W-:Y:S02]  /*3410*/  SHF.L.U32 R33, R29, 0x10, RZ ;  /* 0x000000101d217819 */ /* 0x010fe400000006ff */
[----:B------:R-:W4:Y:S01]  /*3420*/  LDS.U16 R29, [R20+0xa] ;  /* 0x00000a00141d7984 */ /* 0x000f220000000400 */
[----:B------:R-:W-:Y:S01]  /*3430*/  FADD.FTZ R21, R36, R21 ;  /* 0x0000001524157221 */ /* 0x000fe20000010000 */
[----:B0-----:R-:W-:-:S03]  /*3440*/  SHF.L.U32 R23, R32, 0x10, RZ ;  /* 0x0000001020177819 */ /* 0x001fc600000006ff */
[----:B------:R-:W-:Y:S02]  /*3450*/  F2F.BF16.F32 R26, R26 ;  /* 0x0000001a001a7304 */ /* 0x000fe40000202000 */
[----:B------:R-:W-:Y:S02]  /*3460*/  FMUL.FTZ R23, R23, R30 ;  /* 0x0000001e17177220 */ /* 0x000fe40000410000 */
[----:B------:R-:W0:Y:S01]  /*3470*/  LDS.U16 R30, [R22+0xa] ;  /* 0x00000a00161e7984 */ /* 0x000e220000000400 */
[----:B---3--:R-:W-:-:S03]  /*3480*/  IMAD.U32 R36, R34, 0x10000, RZ ;  /* 0x0001000022247824 */ /* 0x008fc600078e00ff */
[----:B------:R3:W2:Y:S01]  /*3490*/  F2F.BF16.F32 R32, R33 ;  /* 0x0000002100207304 */ /* 0x0006a20000202000 */
[----:B-1----:R-:W-:Y:S02]  /*34a0*/  IMAD.U32 R34, R28, 0x10000, RZ ;  /* 0x000100001c227824 */ /* 0x002fe400078e00ff */
[----:B------:R-:W-:-:S05]  /*34b0*/  FADD.FTZ R21, R21, R36 ;  /* 0x0000002415157221 */ /* 0x000fca0000010000 */
[----:B------:R-:W1:Y:S01]  /*34c0*/  F2F.BF16.F32 R28, R34 ;  /* 0x00000022001c7304 */ /* 0x000e620000202000 */
[----:B---3--:R-:W3:Y:S01]  /*34d0*/  LDS.U16 R33, [R20+0xe] ;  /* 0x00000e0014217984 */ /* 0x008ee20000000400 */
[----:B--2---:R-:W-:-:S06]  /*34e0*/  SHF.L.U32 R37, R32, 0x10, RZ ;  /* 0x0000001020257819 */ /* 0x004fcc00000006ff */
[----:B------:R-:W-:Y:S01]  /*34f0*/  F2F.BF16.F32 R23, R23 ;  /* 0x0000001700177304 */ /* 0x000fe20000202000 */
[----:B------:R-:W2:Y:S01]  /*3500*/  LDS.U16 R32, [R22+0xe] ;  /* 0x00000e0016207984 */ /* 0x000ea20000000400 */
[----:B------:R-:W-:Y:S01]  /*3510*/  SHF.L.U32 R35, R35, 0x10, RZ ;  /* 0x0000001023237819 */ /* 0x000fe200000006ff */
[----:B-----5:R-:W-:Y:S02]  /*3520*/  IMAD.U32 R36, R31, 0x10000, RZ ;  /* 0x000100001f247824 */ /* 0x020fe400078e00ff */
[----:B-1----:R-:W-:-:S03]  /*3530*/  IMAD.U32 R28, R28, 0x10000, RZ ;  /* 0x000100001c1c7824 */ /* 0x002fc600078e00ff */
[----:B------:R-:W1:Y:S01]  /*3540*/  F2F.BF16.F32 R35, R35 ;  /* 0x0000002300237304 */ /* 0x000e620000202000 */
[----:B----4-:R-:W-:Y:S01]  /*3550*/  SHF.L.U32 R34, R29, 0x10, RZ ;  /* 0x000000101d227819 */ /* 0x010fe200000006ff */
[----:B------:R-:W-:-:S06]  /*3560*/  FMUL.FTZ R28, R28, R37 ;  /* 0x000000251c1c7220 */ /* 0x000fcc0000410000 */
[----:B------:R-:W-:Y:S01]  /*3570*/  F2F.BF16.F32 R36, R36 ;  /* 0x0000002400247304 */ /* 0x000fe20000202000 */
[----:B0-----:R-:W-:-:S07]  /*3580*/  IMAD.U32 R37, R30, 0x10000, RZ ;  /* 0x000100001e257824 */ /* 0x001fce00078e00ff */
[----:B------:R-:W0:Y:S08]  /*3590*/  F2F.BF16.F32 R34, R34 ;  /* 0x0000002200227304 */ /* 0x000e300000202000 */
[----:B------:R-:W4:Y:S01]  /*35a0*/  F2F.BF16.F32 R30, R37 ;  /* 0x00000025001e7304 */ /* 0x000f220000202000 */
[----:B---3--:R-:W-:Y:S02]  /*35b0*/  SHF.L.U32 R29, R33, 0x10, RZ ;  /* 0x00000010211d7819 */ /* 0x008fe400000006ff */
[----:B-1----:R-:W-:Y:S01]  /*35c0*/  SHF.L.U32 R33, R35, 0x10, RZ ;  /* 0x0000001023217819 */ /* 0x002fe200000006ff */
[----:B0-----:R-:W-:-:S04]  /*35d0*/  IMAD.U32 R31, R34, 0x10000, RZ ;  /* 0x00010000221f7824 */ /* 0x001fc800078e00ff */
[----:B------:R-:W0:Y:S01]  /*35e0*/  F2F.BF16.F32 R29, R29 ;  /* 0x0000001d001d7304 */ /* 0x000e220000202000 */
[----:B------:R-:W-:Y:S02]  /*35f0*/  IMAD.U32 R34, R36, 0x10000, RZ ;  /* 0x0001000024227824 */ /* 0x000fe400078e00ff */
[----:B--2---:R-:W-:Y:S02]  /*3600*/  IMAD.U32 R32, R32, 0x10000, RZ ;  /* 0x0001000020207824 */ /* 0x004fe400078e00ff */
[----:B------:R-:W-:Y:S01]  /*3610*/  FMUL.FTZ R34, R34, R33 ;  /* 0x0000002122227220 */ /* 0x000fe20000410000 */
[----:B------:R-:W-:Y:S01]  /*3620*/  IMAD.U32 R36, R23, 0x10000, RZ ;  /* 0x0001000017247824 */ /* 0x000fe200078e00ff */
[----:B----4-:R-:W-:Y:S01]  /*3630*/  SHF.L.U32 R30, R30, 0x10, RZ ;  /* 0x000000101e1e7819 */ /* 0x010fe200000006ff */
[----:B------:R-:W1:Y:S01]  /*3640*/  LDS.U16 R33, [R22+0x10] ;  /* 0x0000100016217984 */ /* 0x000e620000000400 */
[----:B------:R-:W2:Y:S01]  /*3650*/  F2F.BF16.F32 R28, R28 ;  /* 0x0000001c001c7304 */ /* 0x000ea20000202000 */
[----:B------:R-:W-:Y:S01]  /*3660*/  FADD.FTZ R21, R21, R36 ;  /* 0x0000002415157221 */ /* 0x000fe20000010000 */
[----:B------:R-:W-:-:S02]  /*3670*/  IMAD.U32 R36, R26, 0x10000, RZ ;  /* 0x000100001a247824 */ /* 0x000fc400078e00ff */
[----:B------:R-:W-:Y:S01]  /*3680*/  FMUL.FTZ R30, R30, R31 ;  /* 0x0000001f1e1e7220 */ /* 0x000fe20000410000 */
[----:B0-----:R-:W-:Y:S01]  /*3690*/  SHF.L.U32 R29, R29, 0x10, RZ ;  /* 0x000000101d1d7819 */ /* 0x001fe200000006ff */
[----:B------:R-:W-:Y:S02]  /*36a0*/  FADD.FTZ R36, R21, R36 ;  /* 0x0000002415247221 */ /* 0x000fe40000010000 */
[----:B------:R0:W3:Y:S01]  /*36b0*/  F2F.BF16.F32 R31, R32 ;  /* 0x00000020001f7304 */ /* 0x0000e20000202000 */
[----:B--2---:R-:W-:-:S07]  /*36c0*/  SHF.L.U32 R23, R28, 0x10, RZ ;  /* 0x000000101c177819 */ /* 0x004fce00000006ff */
[----:B------:R-:W2:Y:S01]  /*36d0*/  F2F.BF16.F32 R30, R30 ;  /* 0x0000001e001e7304 */ /* 0x000ea20000202000 */
[----:B0-----:R-:W0:Y:S01]  /*36e0*/  LDS.U16 R32, [R20+0x10] ;  /* 0x0000100014207984 */ /* 0x001e220000000400 */
[----:B------:R-:W-:-:S03]  /*36f0*/  FADD.FTZ R23, R36, R23 ;  /* 0x0000001724177221 */ /* 0x000fc60000010000 */
[----:B------:R-:W4:Y:S01]  /*3700*/  LDS.U16 R28, [R20+0x12] ;  /* 0x00001200141c7984 */ /* 0x000f220000000400 */
[----:B---3--:R-:W-:Y:S02]  /*3710*/  SHF.L.U32 R31, R31, 0x10, RZ ;  /* 0x000000101f1f7819 */ /* 0x008fe400000006ff */
[----:B------:R-:W3:Y:S03]  /*3720*/  F2F.BF16.F32 R34, R34 ;  /* 0x0000002200227304 */ /* 0x000ee60000202000 */
[----:B------:R-:W-:Y:S01]  /*3730*/  FMUL.FTZ R29, R31, R29 ;  /* 0x0000001d1f1d7220 */ /* 0x000fe20000410000 */
[----:B--2---:R-:W-:-:S04]  /*3740*/  SHF.L.U32 R30, R30, 0x10, RZ ;  /* 0x000000101e1e7819 */ /* 0x004fc800000006ff */
[----:B------:R2:W5:Y:S01]  /*3750*/  F2F.BF16.F32 R21, R29 ;  /* 0x0000001d00157304 */ /* 0x0005620000202000 */
[----:B------:R-:W-:Y:S01]  /*3760*/  FADD.FTZ R23, R23, R30 ;  /* 0x0000001e17177221 */ /* 0x000fe20000010000 */
[----:B-1----:R-:W-:Y:S01]  /*3770*/  IMAD.U32 R31, R33, 0x10000, RZ ;  /* 0x00010000211f7824 */ /* 0x002fe200078e00ff */
[----:B---3--:R-:W-:Y:S01]  /*3780*/  SHF.L.U32 R34, R34, 0x10, RZ ;  /* 0x0000001022227819 */ /* 0x008fe200000006ff */
[----:B--2---:R-:W1:Y:S04]  /*3790*/  LDS.U16 R29, [R20+0x16] ;  /* 0x00001600141d7984 */ /* 0x004e680000000400 */
[----:B------:R2:W3:Y:S01]  /*37a0*/  F2F.BF16.F32 R30, R31 ;  /* 0x0000001f001e7304 */ /* 0x0004e20000202000 */
[----:B------:R-:W1:Y:S01]  /*37b0*/  LDS.U16 R33, [R20+0x14] ;  /* 0x0000140014217984 */ /* 0x000e620000000400 */
[----:B------:R-:W-:Y:S01]  /*37c0*/  FADD.FTZ R23, R23, R34 ;  /* 0x0000002217177221 */ /* 0x000fe20000010000 */
[----:B-----5:R-:W-:-:S02]  /*37d0*/  IMAD.U32 R36, R21, 0x10000, RZ ;  /* 0x0001000015247824 */ /* 0x020fc400078e00ff */
[----:B------:R-:W5:Y:S02]  /*37e0*/  LDS.U16 R34, [R22+0x14] ;  /* 0x0000140016227984 */ /* 0x000f640000000400 */
[----:B------:R-:W-:Y:S02]  /*37f0*/  FADD.FTZ R23, R23, R36 ;  /* 0x0000002417177221 */ /* 0x000fe40000010000 */
[----:B--2---:R-:W-:Y:S01]  /*3800*/  LDS.U16 R31, [R20+0x18] ;  /* 0x00001800141f7984 */ /* 0x004fe20000000400 */
[----:B0-----:R-:W-:-:S03]  /*3810*/  IMAD.U32 R26, R32, 0x10000, RZ ;  /* 0x00010000201a7824 */ /* 0x001fc600078e00ff */
[----:B------:R-:W-:Y:S01]  /*3820*/  LDS.U16 R36, [R22+0x1e] ;  /* 0x00001e0016247984 */ /* 0x000fe20000000400 */
[----:B---3--:R-:W-:Y:S01]  /*3830*/  IMAD.U32 R21, R30, 0x10000, RZ ;  /* 0x000100001e157824 */ /* 0x008fe200078e00ff */
[----:B----4-:R-:W-:Y:S02]  /*3840*/  SHF.L.U32 R28, R28, 0x10, RZ ;  /* 0x000000101c1c7819 */ /* 0x010fe400000006ff */
[----:B------:R-:W0:Y:S01]  /*3850*/  LDS.U16 R32, [R22+0x12] ;  /* 0x0000120016207984 */ /* 0x000e220000000400 */
[----:B------:R-:W2:Y:S03]  /*3860*/  F2F.BF16.F32 R26, R26 ;  /* 0x0000001a001a7304 */ /* 0x000ea60000202000 */
[----:B------:R-:W3:Y:S05]  /*3870*/  LDS.U16 R30, [R22+0x16] ;  /* 0x00001600161e7984 */ /* 0x000eea0000000400 */
[----:B------:R-:W4:Y:S01]  /*3880*/  F2F.BF16.F32 R28, R28 ;  /* 0x0000001c001c7304 */ /* 0x000f220000202000 */
[----:B--2---:R-:W-:-:S02]  /*3890*/  SHF.L.U32 R26, R26, 0x10, RZ ;  /* 0x000000101a1a7819 */ /* 0x004fc400000006ff */
[----:B-1----:R-:W-:-:S03]  /*38a0*/  SHF.L.U32 R29, R29, 0x10, RZ ;  /* 0x000000101d1d7819 */ /* 0x002fc600000006ff */
[----:B------:R-:W-:Y:S02]  /*38b0*/  FMUL.FTZ R21, R21, R26 ;  /* 0x0000001a15157220 */ /* 0x000fe40000410000 */
[----:B------:R-:W1:Y:S01]  /*38c0*/  LDS.U16 R26, [R22+0x18] ;  /* 0x00001800161a7984 */ /* 0x000e620000000400 */
[----:B------:R-:W-:Y:S01]  /*38d0*/  SHF.L.U32 R33, R33, 0x10, RZ ;  /* 0x0000001021217819 */ /* 0x000fe200000006ff */
[----:B------:R-:W-:Y:S01]  /*38e0*/  F2F.BF16.F32 R29, R29 ;  /* 0x0000001d001d7304 */ /* 0x000fe20000202000 */
[----:B----4-:R-:W-:Y:S01]  /*38f0*/  SHF.L.U32 R28, R28, 0x10, RZ ;  /* 0x000000101c1c7819 */ /* 0x010fe200000006ff */
[----:B-----5:R-:W-:-:S06]  /*3900*/  IMAD.U32 R34, R34, 0x10000, RZ ;  /* 0x0001000022227824 */ /* 0x020fcc00078e00ff */
[----:B------:R-:W2:Y:S01]  /*3910*/  F2F.BF16.F32 R33, R33 ;  /* 0x0000002100217304 */ /* 0x000ea20000202000 */
[----:B0-----:R-:W-:-:S07]  /*3920*/  IMAD.U32 R32, R32, 0x10000, RZ ;  /* 0x0001000020207824 */ /* 0x001fce00078e00ff */
[----:B------:R-:W0:Y:S01]  /*3930*/  F2F.BF16.F32 R34, R34 ;  /* 0x0000002200227304 */ /* 0x000e220000202000 */
[----:B---3--:R-:W-:Y:S01]  /*3940*/  IMAD.U32 R35, R30, 0x10000, RZ ;  /* 0x000100001e237824 */ /* 0x008fe200078e00ff */
[----:B------:R-:W-:Y:S02]  /*3950*/  SHF.L.U32 R30, R31, 0x10, RZ ;  /* 0x000000101f1e7819 */ /* 0x000fe400000006ff */
[----:B--2---:R-:W-:-:S04]  /*3960*/  SHF.L.U32 R33, R33, 0x10, RZ ;  /* 0x0000001021217819 */ /* 0x004fc800000006ff */
[----:B------:R-:W2:Y:S01]  /*3970*/  F2F.BF16.F32 R32, R32 ;  /* 0x0000002000207304 */ /* 0x000ea20000202000 */
[----:B0-----:R-:W-:-:S07]  /*3980*/  IMAD.U32 R34, R34, 0x10000, RZ ;  /* 0x0001000022227824 */ /* 0x001fce00078e00ff */
[----:B------:R-:W0:Y:S01]  /*3990*/  F2F.BF16.F32 R35, R35 ;  /* 0x0000002300237304 */ /* 0x000e220000202000 */
[----:B-1----:R-:W-:-:S07]  /*39a0*/  IMAD.U32 R31, R26, 0x10000, RZ ;  /* 0x000100001a1f7824 */ /* 0x002fce00078e00ff */
[----:B------:R-:W1:Y:S01]  /*39b0*/  F2F.BF16.F32 R30, R30 ;  /* 0x0000001e001e7304 */ /* 0x000e620000202000 */
[----:B--2---:R-:W-:Y:S01]  /*39c0*/  IMAD.U32 R37, R32, 0x10000, RZ ;  /* 0x0001000020257824 */ /* 0x004fe200078e00ff */
[----:B------:R-:W-:-:S03]  /*39d0*/  SHF.L.U32 R32, R29, 0x10, RZ ;  /* 0x000000101d207819 */ /* 0x000fc600000006ff */
[----:B------:R-:W-:Y:S01]  /*39e0*/  FMUL.FTZ R29, R37, R28 ;  /* 0x0000001c251d7220 */ /* 0x000fe20000410000 */
[----:B------:R-:W-:Y:S01]  /*39f0*/  FMUL.FTZ R28, R34, R33 ;  /* 0x00000021221c7220 */ /* 0x000fe20000410000 */
[----:B0-----:R-:W-:Y:S01]  /*3a00*/  IMAD.U32 R26, R35, 0x10000, RZ ;  /* 0x00010000231a7824 */ /* 0x001fe200078e00ff */
[----:B------:R-:W0:Y:S01]  /*3a10*/  F2F.BF16.F32 R31, R31 ;  /* 0x0000001f001f7304 */ /* 0x000e220000202000 */
[----:B------:R-:W2:Y:S02]  /*3a20*/  LDS.U16 R33, [R22+0x1a] ;  /* 0x00001a0016217984 */ /* 0x000ea40000000400 */
[----:B------:R-:W-:Y:S02]  /*3a30*/  FMUL.FTZ R26, R26, R32 ;  /* 0x000000201a1a7220 */ /* 0x000fe40000410000 */
[----:B------:R-:W3:Y:S01]  /*3a40*/  LDS.U16 R32, [R20+0x1a] ;  /* 0x00001a0014207984 */ /* 0x000ee20000000400 */
[----:B-1----:R-:W-:Y:S02]  /*3a50*/  SHF.L.U32 R35, R30, 0x10, RZ ;  /* 0x000000101e237819 */ /* 0x002fe400000006ff */
[----:B------:R-:W-:Y:S01]  /*3a60*/  F2F.BF16.F32 R21, R21 ;  /* 0x0000001500157304 */ /* 0x000fe20000202000 */
[----:B------:R1:W4:Y:S01]  /*3a70*/  LDS.U16 R34, [R22+0x1c] ;  /* 0x00001c0016227984 */ /* 0x0003220000000400 */
[----:B0-----:R-:W-:-:S06]  /*3a80*/  IMAD.U32 R30, R31, 0x10000, RZ ;  /* 0x000100001f1e7824 */ /* 0x001fcc00078e00ff */
[----:B------:R-:W-:Y:S01]  /*3a90*/  F2F.BF16.F32 R29, R29 ;  /* 0x0000001d001d7304 */ /* 0x000fe20000202000 */
[----:B------:R-:W0:Y:S01]  /*3aa0*/  LDS.U16 R31, [R20+0x1c] ;  /* 0x00001c00141f7984 */ /* 0x000e220000000400 */
[----:B-1----:R-:W-:Y:S02]  /*3ab0*/  IMAD.U32 R22, R36, 0x10000, RZ ;  /* 0x0001000024167824 */ /* 0x002fe400078e00ff */
[----:B------:R-:W-:Y:S02]  /*3ac0*/  FMUL.FTZ R30, R30, R35 ;  /* 0x000000231e1e7220 */ /* 0x000fe40000410000 */
[----:B------:R-:W1:Y:S02]  /*3ad0*/  LDS.U16 R35, [R20+0x1e] ;  /* 0x00001e0014237984 */ /* 0x000e640000000400 */
[----:B------:R-:W5:Y:S08]  /*3ae0*/  F2F.BF16.F32 R22, R22 ;  /* 0x0000001600167304 */ /* 0x000f700000202000 */
[----:B------:R-:W4:Y:S01]  /*3af0*/  F2F.BF16.F32 R28, R28 ;  /* 0x0000001c001c7304 */ /* 0x000f220000202000 */
[----:B-----5:R-:W-:-:S07]  /*3b00*/  IMAD.U32 R22, R22, 0x10000, RZ ;  /* 0x0001000016167824 */ /* 0x020fce00078e00ff */
[----:B------:R-:W5:Y:S01]  /*3b10*/  F2F.BF16.F32 R26, R26 ;  /* 0x0000001a001a7304 */ /* 0x000f620000202000 */
[----:B--2---:R-:W-:Y:S01]  /*3b20*/  IMAD.U32 R33, R33, 0x10000, RZ ;  /* 0x0001000021217824 */ /* 0x004fe200078e00ff */
[----:B---3--:R-:W-:Y:S02]  /*3b30*/  SHF.L.U32 R32, R32, 0x10, RZ ;  /* 0x0000001020207819 */ /* 0x008fe400000006ff */
[----:B----4-:R-:W-:-:S04]  /*3b40*/  SHF.L.U32 R28, R28, 0x10, RZ ;  /* 0x000000101c1c7819 */ /* 0x010fc800000006ff */
[----:B------:R-:W2:Y:S01]  /*3b50*/  F2F.BF16.F32 R33, R33 ;  /* 0x0000002100217304 */ /* 0x000ea20000202000 */
[----:B------:R-:W-:Y:S02]  /*3b60*/  IMAD.U32 R34, R34, 0x10000, RZ ;  /* 0x0001000022227824 */ /* 0x000fe400078e00ff */
[----:B-----5:R-:W-:-:S05]  /*3b70*/  IMAD.U32 R26, R26, 0x10000, RZ ;  /* 0x000100001a1a7824 */ /* 0x020fca00078e00ff */
[----:B------:R-:W3:Y:S01]  /*3b80*/  F2F.BF16.F32 R32, R32 ;  /* 0x0000002000207304 */ /* 0x000ee20000202000 */
[----:B0-----:R-:W-:Y:S02]  /*3b90*/  SHF.L.U32 R31, R31, 0x10, RZ ;  /* 0x000000101f1f7819 */ /* 0x001fe400000006ff */
[----:B-1----:R-:W-:Y:S01]  /*3ba0*/  SHF.L.U32 R35, R35, 0x10, RZ ;  /* 0x0000001023237819 */ /* 0x002fe200000006ff */
[----:B--2---:R-:W-:-:S04]  /*3bb0*/  IMAD.U32 R33, R33, 0x10000, RZ ;  /* 0x0001000021217824 */ /* 0x004fc800078e00ff */
[----:B------:R-:W0:Y:S01]  /*3bc0*/  F2F.BF16.F32 R31, R31 ;  /* 0x0000001f001f7304 */ /* 0x000e220000202000 */
[----:B---3--:R-:W-:-:S07]  /*3bd0*/  SHF.L.U32 R32, R32, 0x10, RZ ;  /* 0x0000001020207819 */ /* 0x008fce00000006ff */
[----:B------:R-:W1:Y:S01]  /*3be0*/  F2F.BF16.F32 R34, R34 ;  /* 0x0000002200227304 */ /* 0x000e620000202000 */
[----:B------:R-:W-:Y:S01]  /*3bf0*/  FMUL.FTZ R33, R33, R32 ;  /* 0x0000002021217220 */ /* 0x000fe20000410000 */
[----:B------:R-:W-:Y:S01]  /*3c00*/  IMAD.U32 R32, R21, 0x10000, RZ ;  /* 0x0001000015207824 */ /* 0x000fe200078e00ff */
[----:B0-----:R-:W-:-:S05]  /*3c10*/  SHF.L.U32 R31, R31, 0x10, RZ ;  /* 0x000000101f1f7819 */ /* 0x001fca00000006ff */
[----:B------:R-:W0:Y:S01]  /*3c20*/  F2F.BF16.F32 R20, R35 ;  /* 0x0000002300147304 */ /* 0x000e220000202000 */
[----:B------:R-:W-:Y:S01]  /*3c30*/  FADD.FTZ R23, R23, R32 ;  /* 0x0000002017177221 */ /* 0x000fe20000010000 */
[----:B------:R-:W-:-:S04]  /*3c40*/  IMAD.U32 R32, R29, 0x10000, RZ ;  /* 0x000100001d207824 */ /* 0x000fc800078e00ff */
[----:B------:R-:W-:Y:S01]  /*3c50*/  FADD.FTZ R23, R23, R32 ;  /* 0x0000002017177221 */ /* 0x000fe20000010000 */
[----:B-1----:R-:W-:Y:S01]  /*3c60*/  SHF.L.U32 R34, R34, 0x10, RZ ;  /* 0x0000001022227819 */ /* 0x002fe200000006ff */
[----:B------:R-:W1:Y:S02]  /*3c70*/  F2F.BF16.F32 R30, R30 ;  /* 0x0000001e001e7304 */ /* 0x000e640000202000 */
[----:B------:R-:W-:Y:S02]  /*3c80*/  FADD.FTZ R23, R23, R28 ;  /* 0x0000001c17177221 */ /* 0x000fe40000010000 */
[----:B------:R-:W-:Y:S02]  /*3c90*/  FMUL.FTZ R31, R34, R31 ;  /* 0x0000001f221f7220 */ /* 0x000fe40000410000 */
[----:B------:R-:W-:Y:S01]  /*3ca0*/  FADD.FTZ R23, R23, R26 ;  /* 0x0000001a17177221 */ /* 0x000fe20000010000 */
[----:B0-----:R-:W-:Y:S01]  /*3cb0*/  SHF.L.U32 R29, R20, 0x10, RZ ;  /* 0x00000010141d7819 */ /* 0x001fe200000006ff */
[----:B------:R-:W0:Y:S04]  /*3cc0*/  F2F.BF16.F32 R21, R33 ;  /* 0x0000002100157304 */ /* 0x000e280000202000 */
[----:B------:R-:W-:Y:S01]  /*3cd0*/  FMUL.FTZ R29, R22, R29 ;  /* 0x0000001d161d7220 */ /* 0x000fe20000410000 */
[----:B-1----:R-:W-:-:S03]  /*3ce0*/  SHF.L.U32 R30, R30, 0x10, RZ ;  /* 0x000000101e1e7819 */ /* 0x002fc600000006ff */
[----:B------:R-:W1:Y:S02]  /*3cf0*/  F2F.BF16.F32 R20, R31 ;  /* 0x0000001f00147304 */ /* 0x000e640000202000 */
[----:B------:R-:W-:Y:S01]  /*3d00*/  FADD.FTZ R23, R23, R30 ;  /* 0x0000001e17177221 */ /* 0x000fe20000010000 */
[----:B0-----:R-:W-:-:S05]  /*3d10*/  IMAD.U32 R22, R21, 0x10000, RZ ;  /* 0x0001000015167824 */ /* 0x001fca00078e00ff */
[----:B------:R-:W0:Y:S01]  /*3d20*/  F2F.BF16.F32 R29, R29 ;  /* 0x0000001d001d7304 */ /* 0x000e220000202000 */
[----:B------:R-:W-:Y:S01]  /*3d30*/  FADD.FTZ R22, R23, R22 ;  /* 0x0000001617167221 */ /* 0x000fe20000010000 */
[----:B-1----:R-:W-:-:S04]  /*3d40*/  IMAD.U32 R21, R20, 0x10000, RZ ;  /* 0x0001000014157824 */ /* 0x002fc800078e00ff */
[----:B------:R-:W-:Y:S01]  /*3d50*/  FADD.FTZ R21, R22, R21 ;  /* 0x0000001516157221 */ /* 0x000fe20000010000 */
[----:B0-----:R-:W-:-:S05]  /*3d60*/  SHF.L.U32 R20, R29, 0x10, RZ ;  /* 0x000000101d147819 */ /* 0x001fca00000006ff */
[----:B------:R-:W-:Y:S01]  /*3d70*/  FADD.FTZ R21, R21, R20 ;  /* 0x0000001415157221 */ /* 0x000fe20000010000 */
[----:B------:R-:W-:Y:S06]  /*3d80*/  @P3 BRA `(.L_x_1239) ;  /* 0xfffffff000e83947 */ /* 0x000fec000383ffff */
.L_x_1238:
[----:B------:R-:W-:Y:S05]  /*3d90*/  BSYNC B3 ;  /* 0x0000000000037941 */ /* 0x000fea0003800000 */
.L_x_1237:
[----:B------:R-:W-:Y:S01]  /*3da0*/  ISETP.GT.AND P3, PT, R19, 0x4, PT ;  /* 0x000000041300780c */ /* 0x000fe20003f64270 */
[----:B------:R-:W-:-:S12]  /*3db0*/  BSSY B3, `(.L_x_1240) ;  /* 0x0000067000037945 */ /* 0x000fd80003800000 */
[----:B------:R-:W-:Y:S05]  /*3dc0*/  @!P3 BRA `(.L_x_1241) ;  /* 0x000000040094b947 */ /* 0x000fea0003800000 */
[C---:B------:R-:W-:Y:S01]  /*3dd0*/  LEA R30, R18.reuse, R12, 0x1 ;  /* 0x0000000c121e7211 */ /* 0x040fe200078e08ff */
[C---:B------:R-:W-:Y:S01]  /*3de0*/  IMAD R28, R18.reuse, 0x2, R13 ;  /* 0x00000002121c7824 */ /* 0x040fe200078e020d */
[----:B------:R-:W-:Y:S01]  /*3df0*/  PLOP3.LUT P0, PT, PT, PT, PT, 0x8, 0x0 ;  /* 0x000000000000781c */ /* 0x000fe20003f0e170 */
[----:B------:R-:W-:Y:S01]  /*3e00*/  VIADD R18, R18, 0x8 ;  /* 0x0000000812127836 */ /* 0x000fe20000000000 */
[----:B------:R-:W-:Y:S01]  /*3e10*/  IADD3 R19, R19, -0x8, RZ ;  /* 0xfffffff813137810 */ /* 0x000fe20007ffe0ff */
[----:B------:R-:W0:Y:S04]  /*3e20*/  LDS.U16 R20, [R30] ;  /* 0x000000001e147984 */ /* 0x000e280000000400 */
        /* <DEDUP_REMOVED lines=10> */
[----:B------:R-:W1:Y:S01]  /*3ed0*/  LDS.U16 R23, [R28+0x4] ;  /* 0x000004001c177984 */ /* 0x000e620000000400 */
[----:B--2---:R-:W-:Y:S01]  /*3ee0*/  SHF.L.U32 R22, R22, 0x10, RZ ;  /* 0x0000001016167819 */ /* 0x004fe200000006ff */
[----:B---3--:R-:W-:-:S05]  /*3ef0*/  IMAD.U32 R26, R26, 0x10000, RZ ;  /* 0x000100001a1a7824 */ /* 0x008fca00078e00ff */
[----:B------:R-:W2:Y:S01]  /*3f00*/  F2F.BF16.F32 R35, R35 ;  /* 0x0000002300237304 */ /* 0x000ea20000202000 */
[----:B----4-:R-:W-:Y:S02]  /*3f10*/  SHF.L.U32 R34, R34, 0x10, RZ ;  /* 0x0000001022227819 */ /* 0x010fe400000006ff */
[----:B-----5:R-:W-:Y:S02]  /*3f20*/  SHF.L.U32 R29, R29, 0x10, RZ ;  /* 0x000000101d1d7819 */ /* 0x020fe400000006ff */
[----:B0-----:R-:W-:-:S03]  /*3f30*/  SHF.L.U32 R37, R31, 0x10, RZ ;  /* 0x000000101f257819 */ /* 0x001fc600000006ff */
[----:B------:R-:W0:Y:S01]  /*3f40*/  F2F.BF16.F32 R22, R22 ;  /* 0x0000001600167304 */ /* 0x000e220000202000 */
[----:B------:R-:W3:Y:S01]  /*3f50*/  LDS.U16 R31, [R30+0x8] ;  /* 0x000008001e1f7984 */ /* 0x000ee20000000400 */
[----:B------:R-:W-:Y:S02]  /*3f60*/  IMAD.U32 R33, R33, 0x10000, RZ ;  /* 0x0001000021217824 */ /* 0x000fe400078e00ff */
[----:B------:R-:W-:Y:S02]  /*3f70*/  IMAD.U32 R32, R32, 0x10000, RZ ;  /* 0x0001000020207824 */ /* 0x000fe400078e00ff */
[----:B--2---:R-:W-:Y:S02]  /*3f80*/  IMAD.U32 R20, R35, 0x10000, RZ ;  /* 0x0001000023147824 */ /* 0x004fe400078e00ff */
[----:B------:R-:W2:Y:S02]  /*3f90*/  F2F.BF16.F32 R26, R26 ;  /* 0x0000001a001a7304 */ /* 0x000ea40000202000 */
[----:B------:R-:W-:Y:S01]  /*3fa0*/  FMUL.FTZ R20, R20, R37 ;  /* 0x0000002514147220 */ /* 0x000fe20000410000 */
[----:B0-----:R-:W-:-:S05]  /*3fb0*/  SHF.L.U32 R22, R22, 0x10, RZ ;  /* 0x0000001016167819 */ /* 0x001fca00000006ff */
[----:B------:R-:W0:Y:S01]  /*3fc0*/  F2F.BF16.F32 R34, R34 ;  /* 0x0000002200227304 */ /* 0x000e220000202000 */
[----:B--2---:R-:W-:-:S07]  /*3fd0*/  IMAD.U32 R35, R26, 0x10000, RZ ;  /* 0x000100001a237824 */ /* 0x004fce00078e00ff */
[----:B------:R-:W2:Y:S01]  /*3fe0*/  F2F.BF16.F32 R29, R29 ;  /* 0x0000001d001d7304 */ /* 0x000ea20000202000 */
[----:B-1----:R-:W-:Y:S02]  /*3ff0*/  IMAD.U32 R23, R23, 0x10000, RZ ;  /* 0x0001000017177824 */ /* 0x002fe400078e00ff */
[----:B------:R-:W-:Y:S02]  /*4000*/  FMUL.FTZ R26, R35, R22 ;  /* 0x00000016231a7220 */ /* 0x000fe40000410000 */
[----:B------:R-:W1:Y:S01]  /*4010*/  LDS.U16 R35, [R30+0xe] ;  /* 0x00000e001e237984 */ /* 0x000e620000000400 */
[----:B0-----:R-:W-:Y:S02]  /*4020*/  SHF.L.U32 R37, R34, 0x10, RZ ;  /* 0x0000001022257819 */ /* 0x001fe400000006ff */
[----:B------:R-:W0:Y:S01]  /*4030*/  F2F.BF16.F32 R33, R33 ;  /* 0x0000002100217304 */ /* 0x000e220000202000 */
[----:B--2---:R-:W-:-:S07]  /*4040*/  SHF.L.U32 R29, R29, 0x10, RZ ;  /* 0x000000101d1d7819 */ /* 0x004fce00000006ff */
[----:B------:R-:W2:Y:S01]  /*4050*/  F2F.BF16.F32 R23, R23 ;  /* 0x0000001700177304 */ /* 0x000ea20000202000 */
[----:B---3--:R-:W-:Y:S01]  /*4060*/  SHF.L.U32 R31, R31, 0x10, RZ ;  /* 0x000000101f1f7819 */ /* 0x008fe200000006ff */
[----:B0-----:R-:W-:-:S06]  /*4070*/  IMAD.U32 R34, R33, 0x10000, RZ ;  /* 0x0001000021227824 */ /* 0x001fcc00078e00ff */
[----:B------:R-:W0:Y:S01]  /*4080*/  F2F.BF16.F32 R31, R31 ;  /* 0x0000001f001f7304 */ /* 0x000e220000202000 */
[----:B------:R-:W3:Y:S01]  /*4090*/  LDS.U16 R33, [R30+0xa] ;  /* 0x00000a001e217984 */ /* 0x000ee20000000400 */
[----:B------:R-:W-:-:S03]  /*40a0*/  FMUL.FTZ R22, R34, R37 ;  /* 0x0000002522167220 */ /* 0x000fc60000410000 */
[----:B------:R-:W4:Y:S01]  /*40b0*/  LDS.U16 R37, [R28+0xa] ;  /* 0x00000a001c257984 */ /* 0x000f220000000400 */
[----:B--2---:R-:W-:Y:S02]  /*40c0*/  IMAD.U32 R36, R23, 0x10000, RZ ;  /* 0x0001000017247824 */ /* 0x004fe400078e00ff */
[----:B------:R-:W2:Y:S02]  /*40d0*/  F2F.BF16.F32 R32, R32 ;  /* 0x0000002000207304 */ /* 0x000ea40000202000 */
[----:B------:R-:W-:Y:S02]  /*40e0*/  FMUL.FTZ R23, R36, R29 ;  /* 0x0000001d24177220 */ /* 0x000fe40000410000 */
[----:B------:R-:W5:Y:S01]  /*40f0*/  LDS.U16 R36, [R28+0xe] ;  /* 0x00000e001c247984 */ /* 0x000f620000000400 */
[----:B0-----:R-:W-:-:S03]  /*4100*/  SHF.L.U32 R34, R31, 0x10, RZ ;  /* 0x000000101f227819 */ /* 0x001fc600000006ff */
[----:B------:R-:W-:Y:S01]  /*4110*/  F2F.BF16.F32 R20, R20 ;  /* 0x0000001400147304 */ /* 0x000fe20000202000 */
[----:B------:R0:W5:Y:S01]  /*4120*/  LDS.U16 R31, [R30+0xc] ;  /* 0x00000c001e1f7984 */ /* 0x0001620000000400 */
[----:B-1----:R-:W-:Y:S01]  /*4130*/  SHF.L.U32 R35, R35, 0x10, RZ ;  /* 0x0000001023237819 */ /* 0x002fe200000006ff */
[----:B--2---:R-:W-:-:S05]  /*4140*/  IMAD.U32 R29, R32, 0x10000, RZ ;  /* 0x00010000201d7824 */ /* 0x004fca00078e00ff */
[----:B------:R-:W1:Y:S01]  /*4150*/  F2F.BF16.F32 R26, R26 ;  /* 0x0000001a001a7304 */ /* 0x000e620000202000 */
[----:B------:R-:W-:Y:S02]  /*4160*/  FMUL.FTZ R29, R29, R34 ;  /* 0x000000221d1d7220 */ /* 0x000fe40000410000 */
[----:B------:R5:W2:Y:S05]  /*4170*/  LDS.U16 R34, [R28+0xc] ;  /* 0x00000c001c227984 */ /* 0x000aaa0000000400 */
[----:B0-----:R-:W-:Y:S01]  /*4180*/  F2F.BF16.F32 R30, R35 ;  /* 0x00000023001e7304 */ /* 0x001fe20000202000 */
[----:B-1----:R-:W-:-:S07]  /*4190*/  IMAD.U32 R26, R26, 0x10000, RZ ;  /* 0x000100001a1a7824 */ /* 0x002fce00078e00ff */
[----:B------:R-:W0:Y:S01]  /*41a0*/  F2F.BF16.F32 R23, R23 ;  /* 0x0000001700177304 */ /* 0x000e220000202000 */
[----:B---3--:R-:W-:Y:S01]  /*41b0*/  SHF.L.U32 R32, R33, 0x10, RZ ;  /* 0x0000001021207819 */ /* 0x008fe200000006ff */
[----:B----4-:R-:W-:-:S06]  /*41c0*/  IMAD.U32 R33, R37, 0x10000, RZ ;  /* 0x0001000025217824 */ /* 0x010fcc00078e00ff */
[----:B------:R-:W1:Y:S01]  /*41d0*/  F2F.BF16.F32 R32, R32 ;  /* 0x0000002000207304 */ /* 0x000e620000202000 */
[----:B-----5:R-:W-:Y:S01]  /*41e0*/  IMAD.U32 R28, R36, 0x10000, RZ ;  /* 0x00010000241c7824 */ /* 0x020fe200078e00ff */
[----:B0-----:R-:W-:-:S06]  /*41f0*/  SHF.L.U32 R23, R23, 0x10, RZ ;  /* 0x0000001017177819 */ /* 0x001fcc00000006ff */
[----:B------:R-:W0:Y:S01]  /*4200*/  F2F.BF16.F32 R33, R33 ;  /* 0x0000002100217304 */ /* 0x000e220000202000 */
[----:B------:R-:W-:Y:S02]  /*4210*/  SHF.L.U32 R31, R31, 0x10, RZ ;  /* 0x000000101f1f7819 */ /* 0x000fe400000006ff */
[----:B-1----:R-:W-:-:S05]  /*4220*/  SHF.L.U32 R32, R32, 0x10, RZ ;  /* 0x0000001020207819 */ /* 0x002fca00000006ff */
[----:B------:R-:W1:Y:S01]  /*4230*/  F2F.BF16.F32 R31, R31 ;  /* 0x0000001f001f7304 */ /* 0x000e620000202000 */
[----:B--2---:R-:W-:Y:S02]  /*4240*/  IMAD.U32 R34, R34, 0x10000, RZ ;  /* 0x0001000022227824 */ /* 0x004fe400078e00ff */
[----:B0-----:R-:W-:-:S05]  /*4250*/  IMAD.U32 R33, R33, 0x10000, RZ ;  /* 0x0001000021217824 */ /* 0x001fca00078e00ff */
[----:B------:R-:W0:Y:S01]  /*4260*/  F2F.BF16.F32 R28, R28 ;  /* 0x0000001c001c7304 */ /* 0x000e220000202000 */
[----:B------:R-:W-:Y:S01]  /*4270*/  FMUL.FTZ R33, R33, R32 ;  /* 0x0000002021217220 */ /* 0x000fe20000410000 */
[----:B------:R-:W-:Y:S01]  /*4280*/  IMAD.U32 R32, R20, 0x10000, RZ ;  /* 0x0001000014207824 */ /* 0x000fe200078e00ff */
[----:B-1----:R-:W-:-:S05]  /*4290*/  SHF.L.U32 R35, R31, 0x10, RZ ;  /* 0x000000101f237819 */ /* 0x002fca00000006ff */
[----:B------:R-:W1:Y:S01]  /*42a0*/  F2F.BF16.F32 R34, R34 ;  /* 0x0000002200227304 */ /* 0x000e620000202000 */
[----:B------:R-:W-:-:S04]  /*42b0*/  FADD.FTZ R31, R21, R32 ;  /* 0x00000020151f7221 */ /* 0x000fc80000010000 */
[----:B------:R-:W-:Y:S01]  /*42c0*/  FADD.FTZ R26, R31, R26 ;  /* 0x0000001a1f1a7221 */ /* 0x000fe20000010000 */
[----:B0-----:R-:W-:Y:S02]  /*42d0*/  IMAD.U32 R28, R28, 0x10000, RZ ;  /* 0x000100001c1c7824 */ /* 0x001fe400078e00ff */
[----:B------:R-:W0:Y:S01]  /*42e0*/  F2F.BF16.F32 R22, R22 ;  /* 0x0000001600167304 */ /* 0x000e220000202000 */
[----:B------:R-:W-:Y:S01]  /*42f0*/  FADD.FTZ R23, R26, R23 ;  /* 0x000000171a177221 */ /* 0x000fe20000010000 */
[----:B-1----:R-:W-:-:S06]  /*4300*/  SHF.L.U32 R34, R34, 0x10, RZ ;  /* 0x0000001022227819 */ /* 0x002fcc00000006ff */
[----:B------:R-:W1:Y:S01]  /*4310*/  F2F.BF16.F32 R29, R29 ;  /* 0x0000001d001d7304 */ /* 0x000e620000202000 */
[----:B------:R-:W-:Y:S01]  /*4320*/  FMUL.FTZ R21, R34, R35 ;  /* 0x0000002322157220 */ /* 0x000fe20000410000 */
[----:B------:R-:W-:Y:S01]  /*4330*/  SHF.L.U32 R35, R30, 0x10, RZ ;  /* 0x000000101e237819 */ /* 0x000fe200000006ff */
[----:B0-----:R-:W-:-:S05]  /*4340*/  IMAD.U32 R22, R22, 0x10000, RZ ;  /* 0x0001000016167824 */ /* 0x001fca00078e00ff */
[----:B------:R-:W0:Y:S01]  /*4350*/  F2F.BF16.F32 R20, R33 ;  /* 0x0000002100147304 */ /* 0x000e220000202000 */
[----:B------:R-:W-:Y:S01]  /*4360*/  FMUL.FTZ R28, R28, R35 ;  /* 0x000000231c1c7220 */ /* 0x000fe20000410000 */
[----:B------:R-:W-:Y:S01]  /*4370*/  FADD.FTZ R22, R23, R22 ;  /* 0x0000001617167221 */ /* 0x000fe20000010000 */
[----:B-1----:R-:W-:-:S05]  /*4380*/  SHF.L.U32 R29, R29, 0x10, RZ ;  /* 0x000000101d1d7819 */ /* 0x002fca00000006ff */
[----:B------:R-:W1:Y:S01]  /*4390*/  F2F.BF16.F32 R21, R21 ;  /* 0x0000001500157304 */ /* 0x000e620000202000 */
[----:B------:R-:W-:Y:S01]  /*43a0*/  FADD.FTZ R22, R22, R29 ;  /* 0x0000001d16167221 */ /* 0x000fe20000010000 */
[----:B0-----:R-:W-:-:S06]  /*43b0*/  IMAD.U32 R23, R20, 0x10000, RZ ;  /* 0x0001000014177824 */ /* 0x001fcc00078e00ff */
[----:B------:R-:W0:Y:S01]  /*43c0*/  F2F.BF16.F32 R28, R28 ;  /* 0x0000001c001c7304 */ /* 0x000e220000202000 */
[----:B------:R-:W-:Y:S01]  /*43d0*/  FADD.FTZ R22, R22, R23 ;  /* 0x0000001716167221 */ /* 0x000fe20000010000 */
[----:B-1----:R-:W-:-:S05]  /*43e0*/  SHF.L.U32 R21, R21, 0x10, RZ ;  /* 0x0000001015157819 */ /* 0x002fca00000006ff */
[----:B------:R-:W-:Y:S01]  /*43f0*/  FADD.FTZ R21, R22, R21 ;  /* 0x0000001516157221 */ /* 0x000fe20000010000 */
[----:B0-----:R-:W-:-:S04]  /*4400*/  IMAD.U32 R20, R28, 0x10000, RZ ;  /* 0x000100001c147824 */ /* 0x001fc800078e00ff */
[----:B------:R-:W-:-:S07]  /*4410*/  FADD.FTZ R21, R21, R20 ;  /* 0x0000001415157221 */ /* 0x000fce0000010000 */
.L_x_1241:
[----:B------:R-:W-:Y:S05]  /*4420*/  BSYNC B3 ;  /* 0x0000000000037941 */ /* 0x000fea0003800000 */
.L_x_1240:
[----:B------:R-:W-:-:S13]  /*4430*/  ISETP.NE.OR P0, PT, R19, RZ, P0 ;  /* 0x000000ff1300720c */ /* 0x000fda0000705670 */
[----:B------:R-:W-:Y:S05]  /*4440*/  @!P0 BREAK B0 ;  /* 0x0000000000008942 */ /* 0x000fea0003800000 */
[----:B------:R-:W-:Y:S05]  /*4450*/  @!P0 BRA `(.L_x_1234) ;  /* 0x0000000000dc8947 */ /* 0x000fea0003800000 */
.L_x_1236:
[----:B------:R-:W-:Y:S05]  /*4460*/  BSYNC B0 ;  /* 0x0000000000007941 */ /* 0x000fea0003800000 */
.L_x_1235:
[C---:B------:R-:W-:Y:S01]  /*4470*/  LEA R33, R18.reuse, R12, 0x1 ;  /* 0x0000000c12217211 */ /* 0x040fe200078e08ff */
[C---:B------:R-:W-:Y:S01]  /*4480*/  IMAD R34, R18.reuse, 0x2, R13 ;  /* 0x0000000212227824 */ /* 0x040fe200078e020d */
[----:B------:R-:W-:Y:S01]  /*4490*/  IADD3 R19, R19, -0x4, RZ ;  /* 0xfffffffc13137810 */ /* 0x000fe20007ffe0ff */
[----:B------:R-:W-:Y:S02]  /*44a0*/  VIADD R18, R18, 0x4 ;  /* 0x0000000412127836 */ /* 0x000fe40000000000 */
[----:B------:R-:W0:Y:S01]  /*44b0*/  LDS.U16 R23, [R33] ;  /* 0x0000000021177984 */ /* 0x000e220000000400 */
[----:B------:R-:W-:-:S03]  /*44c0*/  ISETP.NE.AND P0, PT, R19, RZ, PT ;  /* 0x000000ff1300720c */ /* 0x000fc60003f05270 */
        /* <DEDUP_REMOVED lines=13> */
[----:B----4-:R-:W-:Y:S01]  /*45a0*/  SHF.L.U32 R28, R28, 0x10, RZ ;  /* 0x000000101c1c7819 */ /* 0x010fe200000006ff */
[----:B-----5:R-:W-:Y:S01]  /*45b0*/  IMAD.U32 R29, R29, 0x10000, RZ ;  /* 0x000100001d1d7824 */ /* 0x020fe200078e00ff */
[----:B0-----:R-:W-:-:S05]  /*45c0*/  SHF.L.U32 R30, R30, 0x10, RZ ;  /* 0x000000101e1e7819 */ /* 0x001fca00000006ff */
[----:B------:R-:W0:Y:S01]  /*45d0*/  F2F.BF16.F32 R23, R23 ;  /* 0x0000001700177304 */ /* 0x000e220000202000 */
[----:B------:R-:W-:Y:S01]  /*45e0*/  SHF.L.U32 R22, R22, 0x10, RZ ;  /* 0x0000001016167819 */ /* 0x000fe200000006ff */
[----:B------:R-:W-:-:S06]  /*45f0*/  IMAD.U32 R20, R20, 0x10000, RZ ;  /* 0x0001000014147824 */ /* 0x000fcc00078e00ff */
[----:B------:R-:W2:Y:S01]  /*4600*/  F2F.BF16.F32 R26, R26 ;  /* 0x0000001a001a7304 */ /* 0x000ea20000202000 */
[----:B-1----:R-:W-:-:S04]  /*4610*/  IMAD.U32 R31, R31, 0x10000, RZ ;  /* 0x000100001f1f7824 */ /* 0x002fc800078e00ff */
[----:B------:R-:W-:Y:S01]  /*4620*/  FMUL.FTZ R30, R31, R30 ;  /* 0x0000001e1f1e7220 */ /* 0x000fe20000410000 */
[----:B0-----:R-:W-:Y:S02]  /*4630*/  SHF.L.U32 R31, R23, 0x10, RZ ;  /* 0x00000010171f7819 */ /* 0x001fe400000006ff */
[----:B------:R-:W0:Y:S01]  /*4640*/  F2F.BF16.F32 R28, R28 ;  /* 0x0000001c001c7304 */ /* 0x000e220000202000 */
[----:B--2---:R-:W-:-:S07]  /*4650*/  IMAD.U32 R26, R26, 0x10000, RZ ;  /* 0x000100001a1a7824 */ /* 0x004fce00078e00ff */
[----:B------:R-:W1:Y:S01]  /*4660*/  F2F.BF16.F32 R29, R29 ;  /* 0x0000001d001d7304 */ /* 0x000e620000202000 */
[----:B------:R-:W-:Y:S01]  /*4670*/  FMUL.FTZ R26, R26, R31 ;  /* 0x0000001f1a1a7220 */ /* 0x000fe20000410000 */
[----:B0-----:R-:W-:-:S06]  /*4680*/  SHF.L.U32 R28, R28, 0x10, RZ ;  /* 0x000000101c1c7819 */ /* 0x001fcc00000006ff */
[----:B------:R-:W0:Y:S01]  /*4690*/  F2F.BF16.F32 R22, R22 ;  /* 0x0000001600167304 */ /* 0x000e220000202000 */
[----:B-1----:R-:W-:-:S07]  /*46a0*/  IMAD.U32 R29, R29, 0x10000, RZ ;  /* 0x000100001d1d7824 */ /* 0x002fce00078e00ff */
        /* <DEDUP_REMOVED lines=9> */
[----:B------:R-:W-:Y:S01]  /*4740*/  FADD.FTZ R20, R20, R21 ;  /* 0x0000001514147221 */ /* 0x000fe20000010000 */
[----:B-1----:R-:W-:-:S06]  /*4750*/  IMAD.U32 R23, R26, 0x10000, RZ ;  /* 0x000100001a177824 */ /* 0x002fcc00078e00ff */
[----:B------:R-:W1:Y:S01]  /*4760*/  F2F.BF16.F32 R29, R29 ;  /* 0x0000001d001d7304 */ /* 0x000e620000202000 */
[----:B------:R-:W-:Y:S01]  /*4770*/  FADD.FTZ R20, R20, R23 ;  /* 0x0000001714147221 */ /* 0x000fe20000010000 */
[----:B0-----:R-:W-:-:S04]  /*4780*/  IMAD.U32 R21, R28, 0x10000, RZ ;  /* 0x000100001c157824 */ /* 0x001fc800078e00ff */
[----:B------:R-:W-:Y:S01]  /*4790*/  FADD.FTZ R21, R20, R21 ;  /* 0x0000001514157221 */ /* 0x000fe20000010000 */
[----:B-1----:R-:W-:-:S05]  /*47a0*/  SHF.L.U32 R22, R29, 0x10, RZ ;  /* 0x000000101d167819 */ /* 0x002fca00000006ff */
[----:B------:R-:W-:Y:S01]  /*47b0*/  FADD.FTZ R21, R21, R22 ;  /* 0x0000001615157221 */ /* 0x000fe20000010000 */
[----:B------:R-:W-:Y:S06]  /*47c0*/  @P0 BRA `(.L_x_1235) ;  /* 0xfffffffc00280947 */ /* 0x000fec000383ffff */
.L_x_1234:
[----:B------:R-:W-:Y:S05]  /*47d0*/  BSYNC B1 ;  /* 0x0000000000017941 */ /* 0x000fea0003800000 */
.L_x_1233:
[----:B------:R-:W-:-:S13]  /*47e0*/  ISETP.NE.AND P0, PT, R2, RZ, PT ;  /* 0x000000ff0200720c */ /* 0x000fda0003f05270 */
[----:B------:R-:W-:Y:S05]  /*47f0*/  @!P0 BRA `(.L_x_1232) ;  /* 0x0000000000a88947 */ /* 0x000fea0003800000 */
[C---:B------:R-:W-:Y:S01]  /*4800*/  LEA R19, R18.reuse, R12, 0x1 ;  /* 0x0000000c12137211 */ /* 0x040fe200078e08ff */
[----:B------:R-:W-:Y:S01]  /*4810*/  IMAD R18, R18, 0x2, R13 ;  /* 0x0000000212127824 */ /* 0x000fe200078e020d */
[----:B------:R-:W-:-:S03]  /*4820*/  ISETP.NE.AND P0, PT, R2, 0x1, PT ;  /* 0x000000010200780c */ /* 0x000fc60003f05270 */
[----:B------:R-:W0:Y:S04]  /*4830*/  LDS.U16 R20, [R19] ;  /* 0x0000000013147984 */ /* 0x000e280000000400 */
        /* <DEDUP_REMOVED lines=12> */
[----:B------:R-:W0:Y:S01]  /*4900*/  LDS.U16 R22, [R18+0x2] ;  /* 0x0000020012167984 */ /* 0x000e220000000400 */
[----:B------:R-:W-:-:S03]  /*4910*/  ISETP.NE.AND P0, PT, R2, 0x2, PT ;  /* 0x000000020200780c */ /* 0x000fc60003f05270 */
[----:B------:R-:W1:Y:S01]  /*4920*/  LDS.U16 R20, [R19+0x2] ;  /* 0x0000020013147984 */ /* 0x000e620000000400 */
        /* <DEDUP_REMOVED lines=8> */
[----:B0-----:R-:W-:-:S04]  /*49b0*/  IMAD.U32 R26, R23, 0x10000, RZ ;  /* 0x00010000171a7824 */ /* 0x001fc800078e00ff */
[----:B------:R-:W-:Y:S01]  /*49c0*/  FADD.FTZ R21, R21, R26 ;  /* 0x0000001a15157221 */ /* 0x000fe20000010000 */
[----:B------:R-:W-:Y:S06]  /*49d0*/  @!P0 BRA `(.L_x_1232) ;  /* 0x0000000000308947 */ /* 0x000fec0003800000 */
[----:B------:R-:W0:Y:S04]  /*49e0*/  LDS.U16 R19, [R19+0x4] ;  /* 0x0000040013137984 */ /* 0x000e280000000400 */
        /* <DEDUP_REMOVED lines=11> */
.L_x_1232:
[----:B------:R-:W-:Y:S05]  /*4aa0*/  BSYNC B2 ;  /* 0x0000000000027941 */ /* 0x000fea0003800000 */
.L_x_1231:
[----:B------:R-:W-:Y:S05]  /*4ab0*/  WARPSYNC.ALL ;  /* 0x0000000000007948 */ /* 0x000fea0003800000 */
[----:B------:R-:W-:Y:S01]  /*4ac0*/  SHF.R.S32.HI R20, RZ, 0x1f, R27 ;  /* 0x0000001fff147819 */ /* 0x000fe2000001141b */
[----:B------:R-:W-:Y:S01]  /*4ad0*/  ULDC.64 UR8, c[0x0][0x288] ;  /* 0x0000a20000087ab9 */ /* 0x000fe20000000a00 */
[----:B------:R-:W-:Y:S01]  /*4ae0*/  MOV R19, R7 ;  /* 0x0000000700137202 */ /* 0x000fe20000000f00 */
[----:B------:R-:W-:Y:S01]  /*4af0*/  IMAD.MOV.U32 R18, RZ, RZ, R4 ;  /* 0x000000ffff127224 */ /* 0x000fe200078e0004 */
[----:B------:R-:W0:Y:S01]  /*4b00*/  LDC R23, c[0x0][0x14] ;  /* 0x00000500ff177b82 */ /* 0x000e220000000800 */
        /* <DEDUP_REMOVED lines=8> */
[----:B------:R-:W-:Y:S01]  /*4b90*/  IMAD.WIDE.U32 R18, R25, UR8, R18 ;  /* 0x0000000819127c25 */ /* 0x000fe2000f8e0012 */
[----:B------:R-:W-:-:S04]  /*4ba0*/  ULDC.64 UR8, c[0x0][0x260] ;  /* 0x0000980000087ab9 */ /* 0x000fc80000000a00 */
[----:B------:R-:W-:Y:S02]  /*4bb0*/  IADD3 R25, R19, R27, RZ ;  /* 0x0000001b13197210 */ /* 0x000fe40007ffe0ff */
[C---:B------:R-:W-:Y:S01]  /*4bc0*/  LEA R20, P0, R18.reuse, UR8, 0x1 ;  /* 0x0000000812147c11 */ /* 0x040fe2000f8008ff */
[----:B0-----:R-:W-:Y:S01]  /*4bd0*/  IMAD.IADD R0, R23, 0x1, R0 ;  /* 0x0000000117007824 */ /* 0x001fe200078e0200 */
[----:B------:R-:W-:Y:S02]  /*4be0*/  F2FP.BF16.F32.PACK_AB R19, RZ, R21 ;  /* 0x00000015ff13723e */ /* 0x000fe400000010ff */
[----:B------:R-:W-:Y:S02]  /*4bf0*/  LEA.HI.X R21, R18, UR9, R25, 0x1, P0 ;  /* 0x0000000912157c11 */ /* 0x000fe400080f0c19 */
[----:B------:R-:W-:-:S03]  /*4c00*/  ISETP.GE.AND P0, PT, R0, UR4, PT ;  /* 0x0000000400007c0c */ /* 0x000fc6000bf06270 */
[----:B------:R0:W-:Y:S10]  /*4c10*/  STG.E.U16 desc[UR6][R20.64], R19 ;  /* 0x0000001314007986 */ /* 0x0001f4000c101506 */
[----:B------:R-:W-:Y:S05]  /*4c20*/  @!P0 BRA `(.L_x_1242) ;  /* 0xffffffd400ec8947 */ /* 0x000fea000383ffff */
[----:B------:R-:W-:Y:S05]  /*4c30*/  EXIT ;  /* 0x000000000000794d */ /* 0x000fea0003800000 */
        .weak           $__internal_15_$__cuda_sm20_dblrcp_rn_slowpath_v3
        .type           $__internal_15_$__cuda_sm20_dblrcp_rn_slowpath_v3,@function
        .size           $__internal_15_$__cuda_sm20_dblrcp_rn_slowpath_v3,(.L_x_1793 - $__internal_15_$__cuda_sm20_dblrcp_rn_slowpath_v3)
$__internal_15_$__cuda_sm20_dblrcp_rn_slowpath_v3:
        /* <DEDUP_REMOVED lines=25> */
.L_x_1246:
        /* <DEDUP_REMOVED lines=10> */
.L_x_1244:
[----:B------:R-:W-:Y:S02]  /*4e70*/  LOP3.LUT R21, R17, 0x80000, RZ, 0xfc, !PT ;  /* 0x0008000011157812 */ /* 0x000fe400078efcff */
[----:B------:R-:W-:-:S07]  /*4e80*/  MOV R20, R16 ;  /* 0x0000001000147202 */ /* 0x000fce0000000f00 */
.L_x_1245:
[----:B------:R-:W-:Y:S05]  /*4e90*/  BSYNC B1 ;  /* 0x0000000000017941 */ /* 0x000fea0003800000 */
.L_x_1243:
[----:B------:R-:W-:Y:S01]  /*4ea0*/  IMAD.MOV.U32 R16, RZ, RZ, R0 ;  /* 0x000000ffff107224 */ /* 0x000fe200078e0000 */
[----:B------:R-:W-:-:S04]  /*4eb0*/  MOV R17, 0x0 ;  /* 0x0000000000117802 */ /* 0x000fc80000000f00 */
[----:B------:R-:W-:Y:S05]  /*4ec0*/  RET.REL.NODEC R16 `(_ZN2at6native54_GLOBAL__N__aa9a477a_21_UpSampleBilinear2d_cu_607db5e327upsample_gen2d_aa_out_frameIN3c108BFloat16EfNS0_18upsample_antialias21BilinearFilterFunctorEEEvT0_S7_NS_27GenericPackedTensorAccessorIKT_Lm4ENS_16DefaultPtrTraitsElEENS8_IS9_Lm4ESB_lEERKT1_) ;  /* 0xffffffb0104c7950 */ /* 0x000fea0003c3ffff */
.L_x_1247:
        /* <DEDUP_REMOVED lines=11> */
.L_x_1793:


//--------------------- .text._ZN2at6native54_GLOBAL__N__aa9a477a_21_UpSampleBilinear2d_cu_607db5e327upsample_gen2d_aa_out_frameIN3c104HalfEfNS0_18upsample_antialias21BilinearFilterFunctorEEEvT0_S7_NS_27GenericPackedTensorAccessorIKT_Lm4ENS_16DefaultPtrTraitsElEENS8_IS9_Lm4ESB_lEERKT1_ --------------------------
	.section	.text._ZN2at6native54_GLOBAL__N__aa9a477a_21_UpSampleBilinear2d_cu_607db5e327upsample_gen2d_aa_out_frameIN3c104HalfEfNS0_18upsample_antialias21BilinearFilterFunctorEEEvT0_S7_NS_27GenericPackedTensorAccessorIKT_Lm4ENS_16DefaultPtrTraitsElEENS8_IS9_Lm4ESB_lEERKT1_,"ax",@progbits
	.align	128
.text._ZN2at6native54_GLOBAL__N__aa9a477a_21_UpSampleBilinear2d_cu_607db5e327upsample_gen2d_aa_out_frameIN3c104HalfEfNS0_18upsample_antialias21BilinearFilterFunctorEEEvT0_S7_NS_27GenericPackedTensorAccessorIKT_Lm4ENS_16DefaultPtrTraitsElEENS8_IS9_Lm4ESB_lEERKT1_:
        .type           _ZN2at6native54_GLOBAL__N__aa9a477a_21_UpSampleBilinear2d_cu_607db5e327upsample_gen2d_aa_out_frameIN3c104HalfEfNS0_18upsample_antialias21BilinearFilterFunctorEEEvT0_S7_NS_27GenericPackedTensorAccessorIKT_Lm4ENS_16DefaultPtrTraitsElEENS8_IS9_Lm4ESB_lEERKT1_,@function
        .size           _ZN2at6native54_GLOBAL__N__aa9a477a_21_UpSampleBilinear2d_cu_607db5e327upsample_gen2d_aa_out_frameIN3c104HalfEfNS0_18upsample_antialias21BilinearFilterFunctorEEEvT0_S7_NS_27GenericPackedTensorAccessorIKT_Lm4ENS_16DefaultPtrTraitsElEENS8_IS9_Lm4ESB_lEERKT1_,(.L_x_1795 - _ZN2at6native54_GLOBAL__N__aa9a477a_21_UpSampleBilinear2d_cu_607db5e327upsample_gen2d_aa_out_frameIN3c104HalfEfNS0_18upsample_antialias21BilinearFilterFunctorEEEvT0_S7_NS_27GenericPackedTensorAccessorIKT_Lm4ENS_16DefaultPtrTraitsElEENS8_IS9_Lm4ESB_lEERKT1_)
        .other          _ZN2at6native54_GLOBAL__N__aa9a477a_21_UpSampleBilinear2d_cu_607db5e327upsample_gen2d_aa_out_frameIN3c104HalfEfNS0_18upsample_antialias21BilinearFilterFunctorEEEvT0_S7_NS_27GenericPackedTensorAccessorIKT_Lm4ENS_16DefaultPtrTraitsElEENS8_IS9_Lm4ESB_lEERKT1_,@"STO_CUDA_ENTRY STV_DEFAULT"
_ZN2at6native54_GLOBAL__N__aa9a477a_21_UpSampleBilinear2d_cu_607db5e327upsample_gen2d_aa_out_frameIN3c104HalfEfNS0_18upsample_antialias21BilinearFilterFunctorEEEvT0_S7_NS_27GenericPackedTensorAccessorIKT_Lm4ENS_16DefaultPtrTraitsElEENS8_IS9_Lm4ESB_lEERKT1_:
        /* <DEDUP_REMOVED lines=35> */
[----:B0-----:R-:W-:Y:S02]  /*0230*/  SHF.L.U32 R7, R8, 0x1, RZ ;  /* 0x0000000108077819 */ /* 0x001fe400000006ff */
[----:B------:R0:W1:Y:S01]  /*0240*/  F2I.FTZ.TRUNC.NTZ R18, R16 ;  /* 0x0000001000127305 */ /* 0x000062000021f100 */
[----:B--2---:R-:W-:Y:S02]  /*0250*/  SHF.L.U32 R6, R9, 0x1, RZ ;  /* 0x0000000109067819 */ /* 0x004fe400000006ff */
[----:B------:R-:W-:Y:S01]  /*0260*/  IADD3 R9, R2, UR5, RZ ;  /* 0x0000000502097c10 */ /* 0x000fe2000fffe0ff */
[----:B------:R-:W-:Y:S01]  /*0270*/  ULDC UR5, c[0x0][0x230] ;  /* 0x00008c0000057ab9 */ /* 0x000fe20000000800 */
[----:B------:R-:W-:Y:S02]  /*0280*/  IADD3 R15, R6, 0x1, RZ ;  /* 0x00000001060f7810 */ /* 0x000fe40007ffe0ff */
[----:B------:R-:W-:Y:S01]  /*0290*/  IADD3 R14, R7, 0x1, RZ ;  /* 0x00000001070e7810 */ /* 0x000fe20007ffe0ff */
[----:B------:R-:W2:Y:S01]  /*02a0*/  F2I.FTZ.TRUNC.NTZ R10, R10 ;  /* 0x0000000a000a7305 */ /* 0x000ea2000021f100 */
[----:B---3--:R-:W-:Y:S01]  /*02b0*/  VIMNMX R8, RZ, R13, !PT ;  /* 0x0000000dff087248 */ /* 0x008fe20007fe0100 */
[----:B------:R-:W-:-:S02]  /*02c0*/  IMAD R13, R15, UR4, RZ ;  /* 0x000000040f0d7c24 */ /* 0x000fc4000f8e02ff */
[----:B0-----:R-:W-:Y:S02]  /*02d0*/  IMAD R16, R12, UR4, R9 ;  /* 0x000000040c107c24 */ /* 0x001fe4000f8e0209 */
[--C-:B------:R-:W-:Y:S01]  /*02e0*/  IMAD R12, R14, R12, R13.reuse ;  /* 0x0000000c0e0c7224 */ /* 0x100fe200078e020d */
[----:B-1----:R-:W-:Y:S01]  /*02f0*/  VIMNMX R9, R18, UR5, PT ;  /* 0x0000000512097c48 */ /* 0x002fe2000bfe0100 */
        /* <DEDUP_REMOVED lines=29> */
[----:B------:R-:W-:Y:S05]  /*04d0*/  CALL.REL.NOINC `($__internal_16_$__cuda_sm20_dblrcp_rn_slowpath_v3) ;  /* 0x00000044003c7944 */ /* 0x000fea0003c00000 */
[----:B------:R-:W-:Y:S01]  /*04e0*/  MOV R16, R20 ;  /* 0x0000001400107202 */ /* 0x000fe20000000f00 */
[----:B------:R-:W-:-:S07]  /*04f0*/  IMAD.MOV.U32 R17, RZ, RZ, R21 ;  /* 0x000000ffff117224 */ /* 0x000fce00078e0015 */
.L_x_1251:
[----:B------:R-:W-:Y:S01]  /*0500*/  UMOV UR4, 0xf0000000 ;  /* 0xf000000000047882 */ /* 0x000fe20000000000 */
[----:B------:R-:W-:Y:S01]  /*0510*/  UMOV UR5, 0x380fffff ;  /* 0x380fffff00057882 */ /* 0x000fe20000000000 */
[----:B------:R-:W0:Y:S01]  /*0520*/  F2F.F32.F64 R18, R16 ;  /* 0x0000001000127310 */ /* 0x000e220000301000 */
[----:B------:R-:W-:-:S14]  /*0530*/  DSETP.GEU.AND P0, PT, |R16|, UR4, PT ;  /* 0x0000000410007e2a */ /* 0x000fdc000bf0e200 */
[----:B0-----:R-:W-:-:S07]  /*0540*/  @!P0 FMUL R18, R18, 1.175494350822287508e-38 ;  /* 0x0080000012128820 */ /* 0x001fce0000400000 */
.L_x_1250:
[----:B------:R-:W-:Y:S01]  /*0550*/  ISETP.GE.AND P0, PT, R15, 0x1, PT ;  /* 0x000000010f00780c */ /* 0x000fe20003f06270 */
[----:B------:R-:W-:Y:S01]  /*0560*/  BSSY B1, `(.L_x_1252) ;  /* 0x0000062000017945 */ /* 0x000fe20003800000 */
[----:B------:R-:W-:-:S11]  /*0570*/  MOV R0, RZ ;  /* 0x000000ff00007202 */ /* 0x000fd60000000f00 */
[----:B------:R-:W-:Y:S05]  /*0580*/  @!P0 BRA `(.L_x_1253) ;  /* 0x00000004007c8947 */ /* 0x000fea0003800000 */
[----:B------:R-:W-:Y:S01]  /*0590*/  LOP3.LUT R17, RZ, R11, RZ, 0x33, !PT ;  /* 0x0000000bff117212 */ /* 0x000fe200078e33ff */
[----:B------:R-:W-:Y:S01]  /*05a0*/  BSSY B2, `(.L_x_1254) ;  /* 0x0000047000027945 */ /* 0x000fe20003800000 */
[----:B------:R-:W-:Y:S01]  /*05b0*/  LOP3.LUT R16, R15, 0x3, RZ, 0xc0, !PT ;  /* 0x000000030f107812 */ /* 0x000fe200078ec0ff */
[----:B------:R-:W-:Y:S01]  /*05c0*/  HFMA2.MMA R19, -RZ, RZ, 0, 0 ;  /* 0x00000000ff137435 */ /* 0x000fe200000001ff */
[----:B------:R-:W-:Y:S02]  /*05d0*/  IADD3 R17, -R17, -0x2, -R10 ;  /* 0xfffffffe11117810 */ /* 0x000fe40007ffe90a */
[----:B------:R-:W-:Y:S02]  /*05e0*/  ISETP.NE.AND P1, PT, R16, RZ, PT ;  /* 0x000000ff1000720c */ /* 0x000fe40003f25270 */
[----:B------:R-:W-:Y:S02]  /*05f0*/  ISETP.GE.U32.AND P2, PT, R17, 0x3, PT ;  /* 0x000000031100780c */ /* 0x000fe40003f46070 */
[----:B------:R-:W-:-:S11]  /*0600*/  MOV R0, RZ ;  /* 0x000000ff00007202 */ /* 0x000fd60000000f00 */
[----:B------:R-:W-:Y:S05]  /*0610*/  @!P2 BRA `(.L_x_1255) ;  /* 0x0000000000fca947 */ /* 0x000fea0003800000 */
[----:B------:R-:W0:Y:S01]  /*0620*/  S2R R19, SR_CgaCtaId ;  /* 0x0000000000137919 */ /* 0x000e220000008800 */
[----:B------:R-:W-:Y:S02]  /*0630*/  MOV R20, 0x400 ;  /* 0x0000040000147802 */ /* 0x000fe40000000f00 */
[----:B------:R-:W-:Y:S02]  /*0640*/  IADD3 R17, R15, -R16, RZ ;  /* 0x800000100f117210 */ /* 0x000fe40007ffe0ff */
[----:B------:R-:W-:Y:S02]  /*0650*/  MOV R0, RZ ;  /* 0x000000ff00007202 */ /* 0x000fe40000000f00 */
[----:B0-----:R-:W-:Y:S02]  /*0660*/  LEA R20, R19, R20, 0x18 ;  /* 0x0000001413147211 */ /* 0x001fe400078ec0ff */
[----:B------:R-:W-:-:S07]  /*0670*/  MOV R19, RZ ;  /* 0x000000ff00137202 */ /* 0x000fce0000000f00 */
.L_x_1256:
[----:B------:R-:W-:Y:S01]  /*0680*/  I2FP.F32.S32 R22, R19 ;  /* 0x0000001300167245 */ /* 0x000fe20000201400 */
[C---:B------:R-:W-:Y:S01]  /*0690*/  VIADD R21, R19.reuse, 0x1 ;  /* 0x0000000113157836 */ /* 0x040fe20000000000 */
[C---:B------:R-:W-:Y:S02]  /*06a0*/  IADD3 R23, R19.reuse, 0x2, RZ ;  /* 0x0000000213177810 */ /* 0x040fe40007ffe0ff */
[----:B0-----:R-:W-:Y:S01]  /*06b0*/  IADD3 R27, R19, 0x3, RZ ;  /* 0x00000003131b7810 */ /* 0x001fe20007ffe0ff */
[C---:B------:R-:W-:Y:S01]  /*06c0*/  FADD.FTZ R22, R25.reuse, R22 ;  /* 0x0000001619167221 */ /* 0x040fe20000010000 */
[----:B------:R-:W-:Y:S02]  /*06d0*/  I2FP.F32.S32 R26, R21 ;  /* 0x00000015001a7245 */ /* 0x000fe40000201400 */
[----:B------:R-:W-:Y:S01]  /*06e0*/  I2FP.F32.S32 R28, R23 ;  /* 0x00000017001c7245 */ /* 0x000fe20000201400 */
[----:B------:R-:W-:Y:S01]  /*06f0*/  FADD.FTZ R21, R22, 0.5 ;  /* 0x3f00000016157421 */ /* 0x000fe20000010000 */
[----:B------:R-:W-:Y:S01]  /*0700*/  I2FP.F32.S32 R22, R27 ;  /* 0x0000001b00167245 */ /* 0x000fe20000201400 */
[----:B------:R-:W-:Y:S01]  /*0710*/  FADD.FTZ R26, R25, R26 ;  /* 0x0000001a191a7221 */ /* 0x000fe20000010000 */
[----:B------:R-:W-:Y:S01]  /*0720*/  IADD3 R17, R17, -0x4, RZ ;  /* 0xfffffffc11117810 */ /* 0x000fe20007ffe0ff */
[----:B------:R-:W-:Y:S01]  /*0730*/  FADD.FTZ R28, R25, R28 ;  /* 0x0000001c191c7221 */ /* 0x000fe20000010000 */
[----:B------:R-:W-:Y:S01]  /*0740*/  FMUL.FTZ R21, R21, R18 ;  /* 0x0000001215157220 */ /* 0x000fe20000410000 */
[----:B------:R-:W-:Y:S01]  /*0750*/  FADD.FTZ R22, R25, R22 ;  /* 0x0000001619167221 */ /* 0x000fe20000010000 */
[----:B------:R-:W-:Y:S01]  /*0760*/  FADD.FTZ R23, R26, 0.5 ;  /* 0x3f0000001a177421 */ /* 0x000fe20000010000 */
[----:B------:R-:W-:-:S02]  /*0770*/  FADD.FTZ R27, R28, 0.5 ;  /* 0x3f0000001c1b7421 */ /* 0x000fc40000010000 */
[----:B------:R-:W-:Y:S01]  /*0780*/  FADD.FTZ R29, R22, 0.5 ;  /* 0x3f000000161d7421 */ /* 0x000fe20000010000 */
[-C--:B------:R-:W-:Y:S01]  /*0790*/  FMUL.FTZ R23, R23, R18.reuse ;  /* 0x0000001217177220 */ /* 0x080fe20000410000 */
[-C--:B------:R-:W-:Y:S01]  /*07a0*/  FMUL.FTZ R27, R27, R18.reuse ;  /* 0x000000121b1b7220 */ /* 0x080fe20000410000 */
[----:B------:R-:W-:Y:S01]  /*07b0*/  FSETP.GEU.FTZ.AND P5, PT, R21, RZ, PT ;  /* 0x000000ff1500720b */ /* 0x000fe20003fbe000 */
[----:B------:R-:W-:Y:S02]  /*07c0*/  FMUL.FTZ R29, R29, R18 ;  /* 0x000000121d1d7220 */ /* 0x000fe40000410000 */
        /* <DEDUP_REMOVED lines=15> */
[----:B------:R-:W-:Y:S02]  /*08c0*/  FSEL R21, R21, RZ, !P5 ;  /* 0x000000ff15157208 */ /* 0x000fe40006800000 */
[----:B------:R-:W-:Y:S02]  /*08d0*/  FSEL R22, R22, RZ, !P2 ;  /* 0x000000ff16167208 */ /* 0x000fe40005000000 */
[----:B------:R-:W-:Y:S02]  /*08e0*/  FSEL R26, R26, RZ, !P3 ;  /* 0x000000ff1a1a7208 */ /* 0x000fe40005800000 */
[----:B------:R-:W-:Y:S02]  /*08f0*/  FSEL R23, R23, RZ, !P4 ;  /* 0x000000ff17177208 */ /* 0x000fe40006000000 */
[----:B------:R-:W-:-:S02]  /*0900*/  IADD3 R29, R14, R19, RZ ;  /* 0x000000130e1d7210 */ /* 0x000fc40007ffe0ff */
[----:B------:R-:W-:Y:S01]  /*0910*/  F2FP.F16.F32.PACK_AB R27, RZ, R21 ;  /* 0x00000015ff1b723e */ /* 0x000fe200000000ff */
[----:B------:R-:W-:Y:S01]  /*0920*/  FADD.FTZ R21, R21, R0 ;  /* 0x0000000015157221 */ /* 0x000fe20000010000 */
[----:B------:R-:W-:Y:S02]  /*0930*/  F2FP.F16.F32.PACK_AB R28, RZ, R22 ;  /* 0x00000016ff1c723e */ /* 0x000fe400000000ff */
[----:B------:R-:W-:Y:S01]  /*0940*/  F2FP.F16.F32.PACK_AB R30, RZ, R26 ;  /* 0x0000001aff1e723e */ /* 0x000fe200000000ff */
[----:B------:R-:W-:Y:S01]  /*0950*/  FADD.FTZ R21, R21, R22 ;  /* 0x0000001615157221 */ /* 0x000fe20000010000 */
[----:B------:R-:W-:Y:S02]  /*0960*/  F2FP.F16.F32.PACK_AB R31, RZ, R23 ;  /* 0x00000017ff1f723e */ /* 0x000fe400000000ff */
[----:B------:R-:W-:Y:S01]  /*0970*/  LEA R29, R29, R20, 0x1 ;  /* 0x000000141d1d7211 */ /* 0x000fe200078e08ff */
[----:B------:R-:W-:Y:S01]  /*0980*/  FADD.FTZ R0, R21, R26 ;  /* 0x0000001a15007221 */ /* 0x000fe20000010000 */
[----:B------:R-:W-:-:S02]  /*0990*/  ISETP.NE.AND P2, PT, R17, RZ, PT ;  /* 0x000000ff1100720c */ /* 0x000fc40003f45270 */
[----:B------:R-:W-:Y:S01]  /*09a0*/  IADD3 R19, R19, 0x4, RZ ;  /* 0x0000000413137810 */ /* 0x000fe20007ffe0ff */
[----:B------:R0:W-:Y:S01]  /*09b0*/  STS.U16 [R29], R27 ;  /* 0x0000001b1d007388 */ /* 0x0001e20000000400 */
[----:B------:R-:W-:-:S03]  /*09c0*/  FADD.FTZ R0, R0, R23 ;  /* 0x0000001700007221 */ /* 0x000fc60000010000 */
[----:B------:R0:W-:Y:S04]  /*09d0*/  STS.U16 [R29+0x2], R28 ;  /* 0x0000021c1d007388 */ /* 0x0001e80000000400 */
[----:B------:R0:W-:Y:S04]  /*09e0*/  STS.U16 [R29+0x4], R30 ;  /* 0x0000041e1d007388 */ /* 0x0001e80000000400 */
[----:B------:R0:W-:Y:S01]  /*09f0*/  STS.U16 [R29+0x6], R31 ;  /* 0x0000061f1d007388 */ /* 0x0001e20000000400 */
[----:B------:R-:W-:Y:S05]  /*0a00*/  @P2 BRA `(.L_x_1256) ;  /* 0xfffffffc001c2947 */ /* 0x000fea000383ffff */
.L_x_1255:
[----:B------:R-:W-:Y:S05]  /*0a10*/  BSYNC B2 ;  /* 0x0000000000027941 */ /* 0x000fea0003800000 */
.L_x_1254:
[----:B------:R-:W-:Y:S05]  /*0a20*/  @!P1 BRA `(.L_x_1253) ;  /* 0x0000000000549947 */ /* 0x000fea0003800000 */
[----:B------:R-:W1:Y:S01]  /*0a30*/  S2R R20, SR_CgaCtaId ;  /* 0x0000000000147919 */ /* 0x000e620000008800 */
[----:B------:R-:W-:-:S04]  /*0a40*/  MOV R17, 0x400 ;  /* 0x0000040000117802 */ /* 0x000fc80000000f00 */
[----:B-1----:R-:W-:-:S07]  /*0a50*/  LEA R17, R20, R17, 0x18 ;  /* 0x0000001114117211 */ /* 0x002fce00078ec0ff */
.L_x_1257:
[----:B-1----:R-:W-:Y:S01]  /*0a60*/  I2FP.F32.S32 R20, R19 ;  /* 0x0000001300147245 */ /* 0x002fe20000201400 */
[----:B------:R-:W-:Y:S01]  /*0a70*/  IMAD.IADD R22, R14, 0x1, R19 ;  /* 0x000000010e167824 */ /* 0x000fe200078e0213 */
[----:B------:R-:W-:Y:S02]  /*0a80*/  IADD3 R16, R16, -0x1, RZ ;  /* 0xffffffff10107810 */ /* 0x000fe40007ffe0ff */
[----:B------:R-:W-:Y:S01]  /*0a90*/  IADD3 R19, R19, 0x1, RZ ;  /* 0x0000000113137810 */ /* 0x000fe20007ffe0ff */
        /* <DEDUP_REMOVED lines=14> */
.L_x_1253:
[----:B------:R-:W-:Y:S05]  /*0b80*/  BSYNC B1 ;  /* 0x0000000000017941 */ /* 0x000fea0003800000 */
.L_x_1252:
        /* <DEDUP_REMOVED lines=8> */
[----:B------:R-:W-:-:S12]  /*0c10*/  HFMA2.MMA R17, -RZ, RZ, 0, 0 ;  /* 0x00000000ff117435 */ /* 0x000fd800000001ff */
[----:B------:R-:W-:Y:S05]  /*0c20*/  @!P0 BRA `(.L_x_1261) ;  /* 0x0000000000988947 */ /* 0x000fea0003800000 */
[----:B------:R-:W-:Y:S01]  /*0c30*/  F2FP.F16.F32.PACK_AB R18, RZ, R0 ;  /* 0x00000000ff12723e */ /* 0x000fe200000000ff */
[----:B------:R-:W-:Y:S01]  /*0c40*/  IMAD.MOV.U32 R17, RZ, RZ, RZ ;  /* 0x000000ffff117224 */ /* 0x000fe200078e00ff */
[----:B------:R-:W-:Y:S02]  /*0c50*/  FSETP.NEU.FTZ.AND P0, PT, R0, RZ, PT ;  /* 0x000000ff0000720b */ /* 0x000fe40003f1d000 */
[----:B------:R-:W-:Y:S01]  /*0c60*/  IADD3 R25, R15, -R16, RZ ;  /* 0x800000100f197210 */ /* 0x000fe20007ffe0ff */
[----:B------:R-:W-:-:S10]  /*0c70*/  HADD2.F32 R18, -RZ, R18.H0_H0 ;  /* 0x20000012ff127230 */ /* 0x000fd40000004100 */
.L_x_1264:
[----:B------:R-:W-:Y:S01]  /*0c80*/  IADD3 R25, R25, -0x4, RZ ;  /* 0xfffffffc19197810 */ /* 0x000fe20007ffe0ff */
[----:B------:R-:W-:Y:S03]  /*0c90*/  BSSY B3, `(.L_x_1262) ;  /* 0x000001d000037945 */ /* 0x000fe60003800000 */
[----:B------:R-:W-:Y:S01]  /*0ca0*/  ISETP.NE.AND P1, PT, R25, RZ, PT ;  /* 0x000000ff1900720c */ /* 0x000fe20003f25270 */
[----:B--2---:R-:W-:-:S12]  /*0cb0*/  @!P0 BRA `(.L_x_1263) ;  /* 0x0000000000688947 */ /* 0x004fd80003800000 */
[----:B------:R-:W2:Y:S01]  /*0cc0*/  S2UR UR5, SR_CgaCtaId ;  /* 0x00000000000579c3 */ /* 0x000ea20000008800 */
[----:B------:R-:W-:Y:S01]  /*0cd0*/  UMOV UR4, 0x400 ;  /* 0x0000040000047882 */ /* 0x000fe20000000000 */
[----:B------:R-:W-:Y:S01]  /*0ce0*/  IADD3 R19, R14, R17, RZ ;  /* 0x000000110e137210 */ /* 0x000fe20007ffe0ff */
[----:B------:R-:W3:Y:S01]  /*0cf0*/  MUFU.RCP R26, R18 ;  /* 0x00000012001a7308 */ /* 0x000ee20000001000 */
[----:B--2---:R-:W-:-:S06]  /*0d00*/  ULEA UR4, UR5, UR4, 0x18 ;  /* 0x0000000405047291 */ /* 0x004fcc000f8ec03f */
[----:B------:R-:W-:-:S05]  /*0d10*/  LEA R19, R19, UR4, 0x1 ;  /* 0x0000000413137c11 */ /* 0x000fca000f8e08ff */
[----:B-1----:R-:W1:Y:S04]  /*0d20*/  LDS.U16 R20, [R19] ;  /* 0x0000000013147984 */ /* 0x002e680000000400 */
[----:B------:R-:W2:Y:S04]  /*0d30*/  LDS.U16 R21, [R19+0x2] ;  /* 0x0000020013157984 */ /* 0x000ea80000000400 */
[----:B------:R-:W4:Y:S04]  /*0d40*/  LDS.U16 R22, [R19+0x4] ;  /* 0x0000040013167984 */ /* 0x000f280000000400 */
[----:B------:R-:W5:Y:S01]  /*0d50*/  LDS.U16 R23, [R19+0x6] ;  /* 0x0000060013177984 */ /* 0x000f620000000400 */
[----:B-1----:R-:W-:-:S02]  /*0d60*/  HADD2.F32 R20, -RZ, R20.H0_H0 ;  /* 0x20000014ff147230 */ /* 0x002fc40000004100 */
[----:B--2---:R-:W-:-:S03]  /*0d70*/  HADD2.F32 R21, -RZ, R21.H0_H0 ;  /* 0x20000015ff157230 */ /* 0x004fc60000004100 */
[-C--:B---3--:R-:W-:Y:S01]  /*0d80*/  FMUL.FTZ R20, R20, R26.reuse ;  /* 0x0000001a14147220 */ /* 0x088fe20000410000 */
[----:B----4-:R-:W-:Y:S02]  /*0d90*/  HADD2.F32 R22, -RZ, R22.H0_H0 ;  /* 0x20000016ff167230 */ /* 0x010fe40000004100 */
[----:B------:R-:W-:Y:S02]  /*0da0*/  FMUL.FTZ R21, R21, R26 ;  /* 0x0000001a15157220 */ /* 0x000fe40000410000 */
[----:B------:R-:W-:Y:S01]  /*0db0*/  F2FP.F16.F32.PACK_AB R20, RZ, R20 ;  /* 0x00000014ff14723e */ /* 0x000fe200000000ff */
[----:B-----5:R-:W-:Y:S02]  /*0dc0*/  HADD2.F32 R23, -RZ, R23.H0_H0 ;  /* 0x20000017ff177230 */ /* 0x020fe40000004100 */
        /* <DEDUP_REMOVED lines=9> */
.L_x_1263:
[----:B------:R-:W-:Y:S05]  /*0e60*/  BSYNC B3 ;  /* 0x0000000000037941 */ /* 0x000fea0003800000 */
.L_x_1262:
[----:B------:R-:W-:Y:S01]  /*0e70*/  IADD3 R17, R17, 0x4, RZ ;  /* 0x0000000411117810 */ /* 0x000fe20007ffe0ff */
[----:B------:R-:W-:Y:S06]  /*0e80*/  @P1 BRA `(.L_x_1264) ;  /* 0xfffffffc007c1947 */ /* 0x000fec000383ffff */
.L_x_1261:
[----:B------:R-:W-:Y:S05]  /*0e90*/  BSYNC B2 ;  /* 0x0000000000027941 */ /* 0x000fea0003800000 */
.L_x_1260:
[----:B------:R-:W-:-:S13]  /*0ea0*/  ISETP.NE.AND P0, PT, R16, RZ, PT ;  /* 0x000000ff1000720c */ /* 0x000fda0003f05270 */
[----:B------:R-:W-:Y:S05]  /*0eb0*/  @!P0 BRA `(.L_x_1259) ;  /* 0x0000000000548947 */ /* 0x000fea0003800000 */
[----:B------:R-:W-:Y:S02]  /*0ec0*/  F2FP.F16.F32.PACK_AB R18, RZ, R0 ;  /* 0x00000000ff12723e */ /* 0x000fe400000000ff */
[----:B------:R-:W-:-:S03]  /*0ed0*/  FSETP.NEU.FTZ.AND P1, PT, R0, RZ, PT ;  /* 0x000000ff0000720b */ /* 0x000fc60003f3d000 */
[----:B------:R-:W-:-:S04]  /*0ee0*/  HADD2.F32 R18, -RZ, R18.H0_H0 ;  /* 0x20000012ff127230 */ /* 0x000fc80000004100 */
[----:B--2---:R2:W3:Y:S06]  /*0ef0*/  MUFU.RCP R19, R18 ;  /* 0x0000001200137308 */ /* 0x0044ec0000001000 */
.L_x_1267:
[----:B------:R-:W-:Y:S01]  /*0f00*/  IADD3 R16, R16, -0x1, RZ ;  /* 0xffffffff10107810 */ /* 0x000fe20007ffe0ff */
[----:B------:R-:W-:Y:S03]  /*0f10*/  BSSY B2, `(.L_x_1265) ;  /* 0x000000d000027945 */ /* 0x000fe60003800000 */
[----:B------:R-:W-:Y:S01]  /*0f20*/  ISETP.NE.AND P0, PT, R16, RZ, PT ;  /* 0x000000ff1000720c */ /* 0x000fe20003f05270 */
[----:B----4-:R-:W-:-:S12]  /*0f30*/  @!P1 BRA `(.L_x_1266) ;  /* 0x0000000000289947 */ /* 0x010fd80003800000 */
[----:B------:R-:W4:Y:S01]  /*0f40*/  S2UR UR5, SR_CgaCtaId ;  /* 0x00000000000579c3 */ /* 0x000f220000008800 */
[----:B------:R-:W-:Y:S01]  /*0f50*/  UMOV UR4, 0x400 ;  /* 0x0000040000047882 */ /* 0x000fe20000000000 */
[----:B------:R-:W-:Y:S01]  /*0f60*/  IADD3 R0, R14, R17, RZ ;  /* 0x000000110e007210 */ /* 0x000fe20007ffe0ff */
[----:B----4-:R-:W-:-:S06]  /*0f70*/  ULEA UR4, UR5, UR4, 0x18 ;  /* 0x0000000405047291 */ /* 0x010fcc000f8ec03f */
[----:B------:R-:W-:-:S05]  /*0f80*/  LEA R0, R0, UR4, 0x1 ;  /* 0x0000000400007c11 */ /* 0x000fca000f8e08ff */
[----:B--2---:R-:W2:Y:S02]  /*0f90*/  LDS.U16 R18, [R0] ;  /* 0x0000000000127984 */ /* 0x004ea40000000400 */
[----:B--2---:R-:W-:-:S05]  /*0fa0*/  HADD2.F32 R18, -RZ, R18.H0_H0 ;  /* 0x20000012ff127230 */ /* 0x004fca0000004100 */
[----:B---3--:R-:W-:-:S05]  /*0fb0*/  FMUL.FTZ R18, R18, R19 ;  /* 0x0000001312127220 */ /* 0x008fca0000410000 */
[----:B------:R-:W-:-:S05]  /*0fc0*/  F2FP.F16.F32.PACK_AB R18, RZ, R18 ;  /* 0x00000012ff12723e */ /* 0x000fca00000000ff */
[----:B------:R4:W-:Y:S02]  /*0fd0*/  STS.U16 [R0], R18 ;  /* 0x0000001200007388 */ /* 0x0009e40000000400 */
.L_x_1266:
[----:B------:R-:W-:Y:S05]  /*0fe0*/  BSYNC B2 ;  /* 0x0000000000027941 */ /* 0x000fea0003800000 */
.L_x_1265:
[----:B------:R-:W-:Y:S01]  /*0ff0*/  IADD3 R17, R17, 0x1, RZ ;  /* 0x0000000111117810 */ /* 0x000fe20007ffe0ff */
[----:B------:R-:W-:Y:S06]  /*1000*/  @P0 BRA `(.L_x_1267) ;  /* 0xfffffffc00bc0947 */ /* 0x000fec000383ffff */
.L_x_1259:
[----:B------:R-:W-:Y:S05]  /*1010*/  BSYNC B1 ;  /* 0x0000000000017941 */ /* 0x000fea0003800000 */
.L_x_1258:
[----:B------:R-:W-:-:S13]  /*1020*/  ISETP.GE.AND P0, PT, R6, R17, PT ;  /* 0x000000110600720c */ /* 0x000fda0003f06270 */
[----:B------:R-:W-:Y:S05]  /*1030*/  @!P0 BRA `(.L_x_1249) ;  /* 0x00000000007c8947 */ /* 0x000fea0003800000 */
[----:B----4-:R-:W-:Y:S01]  /*1040*/  IADD3 R0, -R17, 0x1, R6 ;  /* 0x0000000111007810 */ /* 0x010fe20007ffe106 */
[----:B------:R-:W-:Y:S01]  /*1050*/  IMAD.IADD R16, R6, 0x1, -R17 ;  /* 0x0000000106107824 */ /* 0x000fe200078e0a11 */
[----:B------:R-:W-:Y:S02]  /*1060*/  BSSY B1, `(.L_x_1268) ;  /* 0x000000e000017945 */ /* 0x000fe40003800000 */
[----:B------:R-:W-:Y:S02]  /*1070*/  LOP3.LUT P0, R0, R0, 0x3, RZ, 0xc0, !PT ;  /* 0x0000000300007812 */ /* 0x000fe4000780c0ff */
[----:B------:R-:W-:-:S11]  /*1080*/  ISETP.GE.U32.AND P1, PT, R16, 0x3, PT ;  /* 0x000000031000780c */ /* 0x000fd60003f26070 */
[----:B------:R-:W-:Y:S05]  /*1090*/  @!P0 BRA `(.L_x_1269) ;  /* 0x0000000000288947 */ /* 0x000fea0003800000 */
[----:B--23--:R-:W2:Y:S01]  /*10a0*/  S2R R19, SR_CgaCtaId ;  /* 0x0000000000137919 */ /* 0x00cea20000008800 */
[----:B------:R-:W-:-:S04]  /*10b0*/  MOV R16, 0x400 ;  /* 0x0000040000107802 */ /* 0x000fc80000000f00 */
[----:B--2---:R-:W-:-:S07]  /*10c0*/  LEA R19, R19, R16, 0x18 ;  /* 0x0000001013137211 */ /* 0x004fce00078ec0ff */
.L_x_1270:
[----:B------:R-:W-:Y:S02]  /*10d0*/  IADD3 R16, R14, R17, RZ ;  /* 0x000000110e107210 */ /* 0x000fe40007ffe0ff */
[----:B------:R-:W-:Y:S02]  /*10e0*/  IADD3 R0, R0, -0x1, RZ ;  /* 0xffffffff00007810 */ /* 0x000fe40007ffe0ff */
[----:B------:R-:W-:Y:S02]  /*10f0*/  LEA R16, R16, R19, 0x1 ;  /* 0x0000001310107211 */ /* 0x000fe400078e08ff */
[----:B------:R-:W-:Y:S02]  /*1100*/  ISETP.NE.AND P0, PT, R0, RZ, PT ;  /* 0x000000ff0000720c */ /* 0x000fe40003f05270 */
[----:B------:R-:W-:Y:S01]  /*1110*/  IADD3 R17, R17, 0x1, RZ ;  /* 0x0000000111117810 */ /* 0x000fe20007ffe0ff */
[----:B------:R4:W-:Y:S10]  /*1120*/  STS.U16 [R16], RZ ;  /* 0x000000ff10007388 */ /* 0x0009f40000000400 */
[----:B----4-:R-:W-:Y:S05]  /*1130*/  @P0 BRA `(.L_x_1270) ;  /* 0xfffffffc00e40947 */ /* 0x010fea000383ffff */
.L_x_1269:
[----:B------:R-:W-:Y:S05]  /*1140*/  BSYNC B1 ;  /* 0x0000000000017941 */ /* 0x000fea0003800000 */
.L_x_1268:
[----:B------:R-:W-:Y:S05]  /*1150*/  @!P1 BRA `(.L_x_1249) ;  /* 0x0000000000349947 */ /* 0x000fea0003800000 */
[----:B--23--:R-:W2:Y:S01]  /*1160*/  S2R R19, SR_CgaCtaId ;  /* 0x0000000000137919 */ /* 0x00cea20000008800 */
[----:B------:R-:W-:-:S04]  /*1170*/  MOV R0, 0x400 ;  /* 0x0000040000007802 */ /* 0x000fc80000000f00 */
[----:B--2---:R-:W-:-:S07]  /*1180*/  LEA R0, R19, R0, 0x18 ;  /* 0x0000000013007211 */ /* 0x004fce00078ec0ff */
.L_x_1271:
[----:B------:R-:W-:-:S04]  /*1190*/  IADD3 R19, R14, R17, RZ ;  /* 0x000000110e137210 */ /* 0x000fc80007ffe0ff */
[----:B--2---:R-:W-:Y:S01]  /*11a0*/  LEA R16, R19, R0, 0x1 ;  /* 0x0000000013107211 */ /* 0x004fe200078e08ff */
        /* <DEDUP_REMOVED lines=8> */
.L_x_1249:
[----:B------:R-:W-:Y:S05]  /*1230*/  BSYNC B0 ;  /* 0x0000000000007941 */ /* 0x000fea0003800000 */
.L_x_1248:
[----:B------:R-:W-:Y:S01]  /*1240*/  ISETP.NE.AND P0, PT, R2, RZ, PT ;  /* 0x000000ff0200720c */ /* 0x000fe20003f05270 */
[----:B------:R-:W-:-:S12]  /*1250*/  BSSY B0, `(.L_x_1272) ;  /* 0x00000ea000007945 */ /* 0x000fd80003800000 */
[----:B------:R-:W-:Y:S05]  /*1260*/  @P0 BRA `(.L_x_1273) ;  /* 0x0000000c00a00947 */ /* 0x000fea0003800000 */
[----:B--2---:R-:W2:Y:S01]  /*1270*/  LDC R16, c[0x0][0x210] ;  /* 0x00008400ff107b82 */ /* 0x004ea20000000800 */
[----:B------:R-:W-:Y:S02]  /*1280*/  I2FP.F32.S32 R2, R8 ;  /* 0x0000000800027245 */ /* 0x000fe40000201400 */
[----:B----4-:R-:W-:Y:S02]  /*1290*/  MOV R0, 0x3f800000 ;  /* 0x3f80000000007802 */ /* 0x010fe40000000f00 */
[----:B--2---:R-:W-:Y:S01]  /*12a0*/  FSETP.GE.FTZ.AND P0, PT, R16, 1, PT ;  /* 0x3f8000001000780b */ /* 0x004fe20003f16000 */
[----:B------:R-:W-:-:S12]  /*12b0*/  FFMA.FTZ R5, -R5, R16, R2 ;  /* 0x0000001005057223 */ /* 0x000fd80000010102 */
[----:B------:R-:W-:Y:S05]  /*12c0*/  @!P0 BRA `(.L_x_1274) ;  /* 0x0000000000508947 */ /* 0x000fea0003800000 */
[----:B------:R-:W-:-:S06]  /*12d0*/  FMUL.FTZ R16, R16, 1 ;  /* 0x3f80000010107820 */ /* 0x000fcc0000410000 */
[----:B------:R-:W3:Y:S08]  /*12e0*/  F2F.F64.F32 R16, R16 ;  /* 0x0000001000107310 */ /* 0x000ef00000201800 */
[----:B---3--:R-:W1:Y:S01]  /*12f0*/  MUFU.RCP64H R19, R17 ;  /* 0x0000001100137308 */ /* 0x008e620000001800 */
[----:B------:R-:W-:-:S04]  /*1300*/  IADD3 R18, R17, 0x300402, RZ ;  /* 0x0030040211127810 */ /* 0x000fc80007ffe0ff */
[----:B------:R-:W-:Y:S02]  /*1310*/  FSETP.GEU.AND P0, PT, |R18|, 5.8789094863358348022e-39, PT ;  /* 0x004004021200780b */ /* 0x000fe40003f0e200 */
[----:B-1----:R-:W-:-:S08]  /*1320*/  DFMA R20, -R16, R18, 1 ;  /* 0x3ff000001014742b */ /* 0x002fd00000000112 */
        /* <DEDUP_REMOVED lines=8> */
[----:B0-----:R-:W-:Y:S05]  /*13b0*/  CALL.REL.NOINC `($__internal_16_$__cuda_sm20_dblrcp_rn_slowpath_v3) ;  /* 0x0000003400847944 */ /* 0x001fea0003c00000 */
.L_x_1275:
[----:B------:R-:W-:Y:S01]  /*13c0*/  UMOV UR4, 0xf0000000 ;  /* 0xf000000000047882 */ /* 0x000fe20000000000 */
[----:B------:R-:W-:Y:S01]  /*13d0*/  UMOV UR5, 0x380fffff ;  /* 0x380fffff00057882 */ /* 0x000fe20000000000 */
[----:B------:R-:W1:Y:S01]  /*13e0*/  F2F.F32.F64 R0, R20 ;  /* 0x0000001400007310 */ /* 0x000e620000301000 */
[----:B------:R-:W-:-:S14]  /*13f0*/  DSETP.GEU.AND P0, PT, |R20|, UR4, PT ;  /* 0x0000000414007e2a */ /* 0x000fdc000bf0e200 */
[----:B-1----:R-:W-:-:S07]  /*1400*/  @!P0 FMUL R0, R0, 1.175494350822287508e-38 ;  /* 0x0080000000008820 */ /* 0x002fce0000400000 */
.L_x_1274:
[----:B------:R-:W-:Y:S01]  /*1410*/  ISETP.GE.AND P0, PT, R24, 0x1, PT ;  /* 0x000000011800780c */ /* 0x000fe20003f06270 */
[----:B------:R-:W-:Y:S01]  /*1420*/  BSSY B1, `(.L_x_1276) ;  /* 0x0000062000017945 */ /* 0x000fe20003800000 */
[----:B------:R-:W-:-:S11]  /*1430*/  MOV R2, RZ ;  /* 0x000000ff00027202 */ /* 0x000fd60000000f00 */
[----:B------:R-:W-:Y:S05]  /*1440*/  @!P0 BRA `(.L_x_1277) ;  /* 0x00000004007c8947 */ /* 0x000fea0003800000 */
[----:B------:R-:W-:Y:S01]  /*1450*/  LOP3.LUT R17, RZ, R9, RZ, 0x33, !PT ;  /* 0x00000009ff117212 */ /* 0x000fe200078e33ff */
[----:B------:R-:W-:Y:S01]  /*1460*/  BSSY B2, `(.L_x_1278) ;  /* 0x0000047000027945 */ /* 0x000fe20003800000 */
[----:B---3--:R-:W-:Y:S02]  /*1470*/  IMAD.MOV.U32 R19, RZ, RZ, RZ ;  /* 0x000000ffff137224 */ /* 0x008fe400078e00ff */
[----:B------:R-:W-:Y:S02]  /*1480*/  IADD3 R2, -R17, -0x2, -R8 ;  /* 0xfffffffe11027810 */ /* 0x000fe40007ffe908 */
[----:B------:R-:W-:Y:S02]  /*1490*/  LOP3.LUT R17, R24, 0x3, RZ, 0xc0, !PT ;  /* 0x0000000318117812 */ /* 0x000fe400078ec0ff */
[----:B------:R-:W-:Y:S02]  /*14a0*/  ISETP.GE.U32.AND P2, PT, R2, 0x3, PT ;  /* 0x000000030200780c */ /* 0x000fe40003f46070 */
[----:B------:R-:W-:-:S02]  /*14b0*/  ISETP.NE.AND P1, PT, R17, RZ, PT ;  /* 0x000000ff1100720c */ /* 0x000fc40003f25270 */
[----:B------:R-:W-:-:S09]  /*14c0*/  MOV R2, RZ ;  /* 0x000000ff00027202 */ /* 0x000fd20000000f00 */
[----:B------:R-:W-:Y:S05]  /*14d0*/  @!P2 BRA `(.L_x_1279) ;  /* 0x0000000000fca947 */ /* 0x000fea0003800000 */
[----:B------:R-:W2:Y:S01]  /*14e0*/  S2R R19, SR_CgaCtaId ;  /* 0x0000000000137919 */ /* 0x000ea20000008800 */
[----:B------:R-:W-:Y:S01]  /*14f0*/  MOV R6, 0x400 ;  /* 0x0000040000067802 */ /* 0x000fe20000000f00 */
[----:B------:R-:W-:Y:S01]  /*1500*/  HFMA2.MMA R2, -RZ, RZ, 0, 0 ;  /* 0x00000000ff027435 */ /* 0x000fe200000001ff */
[----:B------:R-:W-:Y:S02]  /*1510*/  IADD3 R16, R24, -R17, RZ ;  /* 0x8000001118107210 */ /* 0x000fe40007ffe0ff */
[----:B--2---:R-:W-:Y:S02]  /*1520*/  LEA R6, R19, R6, 0x18 ;  /* 0x0000000613067211 */ /* 0x004fe400078ec0ff */
[----:B------:R-:W-:-:S07]  /*1530*/  MOV R19, RZ ;  /* 0x000000ff00137202 */ /* 0x000fce0000000f00 */
.L_x_1280:
[----:B--2---:R-:W-:Y:S02]  /*1540*/  I2FP.F32.S32 R18, R19 ;  /* 0x0000001300127245 */ /* 0x004fe40000201400 */
[C---:B-1----:R-:W-:Y:S02]  /*1550*/  IADD3 R20, R19.reuse, 0x1, RZ ;  /* 0x0000000113147810 */ /* 0x042fe40007ffe0ff */
[----:B------:R-:W-:Y:S01]  /*1560*/  IADD3 R21, R19, 0x2, RZ ;  /* 0x0000000213157810 */ /* 0x000fe20007ffe0ff */
[----:B------:R-:W-:Y:S01]  /*1570*/  FADD.FTZ R18, R5, R18 ;  /* 0x0000001205127221 */ /* 0x000fe20000010000 */
[----:B------:R-:W-:Y:S02]  /*1580*/  IADD3 R23, R19, 0x3, RZ ;  /* 0x0000000313177810 */ /* 0x000fe40007ffe0ff */
[----:B------:R-:W-:Y:S02]  /*1590*/  I2FP.F32.S32 R20, R20 ;  /* 0x0000001400147245 */ /* 0x000fe40000201400 */
[----:B------:R-:W-:Y:S01]  /*15a0*/  I2FP.F32.S32 R22, R21 ;  /* 0x0000001500167245 */ /* 0x000fe20000201400 */
[----:B------:R-:W-:Y:S01]  /*15b0*/  FADD.FTZ R21, R18, 0.5 ;  /* 0x3f00000012157421 */ /* 0x000fe20000010000 */
[----:B------:R-:W-:Y:S01]  /*15c0*/  I2FP.F32.S32 R18, R23 ;  /* 0x0000001700127245 */ /* 0x000fe20000201400 */
[C---:B------:R-:W-:Y:S01]  /*15d0*/  FADD.FTZ R20, R5.reuse, R20 ;  /* 0x0000001405147221 */ /* 0x040fe20000010000 */
[----:B------:R-:W-:Y:S01]  /*15e0*/  IADD3 R16, R16, -0x4, RZ ;  /* 0xfffffffc10107810 */ /* 0x000fe20007ffe0ff */
[----:B------:R-:W-:Y:S01]  /*15f0*/  FADD.FTZ R22, R5, R22 ;  /* 0x0000001605167221 */ /* 0x000fe20000010000 */
[----:B------:R-:W-:Y:S01]  /*1600*/  FMUL.FTZ R21, R21, R0 ;  /* 0x0000000015157220 */ /* 0x000fe20000410000 */
[----:B------:R-:W-:Y:S01]  /*1610*/  FADD.FTZ R18, R5, R18 ;  /* 0x0000001205127221 */ /* 0x000fe20000010000 */
[----:B------:R-:W-:Y:S01]  /*1620*/  FADD.FTZ R23, R20, 0.5 ;  /* 0x3f00000014177421 */ /* 0x000fe20000010000 */
[----:B------:R-:W-:-:S02]  /*1630*/  FADD.FTZ R25, R22, 0.5 ;  /* 0x3f00000016197421 */ /* 0x000fc40000010000 */
[----:B0-----:R-:W-:Y:S01]  /*1640*/  FADD.FTZ R27, R18, 0.5 ;  /* 0x3f000000121b7421 */ /* 0x001fe20000010000 */
        /* <DEDUP_REMOVED lines=25> */
[----:B------:R-:W-:-:S02]  /*17e0*/  F2FP.F16.F32.PACK_AB R18, RZ, R21 ;  /* 0x00000015ff12723e */ /* 0x000fc400000000ff */
[----:B------:R-:W-:Y:S01]  /*17f0*/  F2FP.F16.F32.PACK_AB R20, RZ, R25 ;  /* 0x00000019ff14723e */ /* 0x000fe200000000ff */
[----:B------:R-:W-:Y:S01]  /*1800*/  FADD.FTZ R2, R2, R25 ;  /* 0x0000001902027221 */ /* 0x000fe20000010000 */
[----:B------:R-:W-:Y:S02]  /*1810*/  F2FP.F16.F32.PACK_AB R22, RZ, R27 ;  /* 0x0000001bff16723e */ /* 0x000fe400000000ff */
[----:B------:R-:W-:Y:S01]  /*1820*/  F2FP.F16.F32.PACK_AB R26, RZ, R29 ;  /* 0x0000001dff1a723e */ /* 0x000fe200000000ff */
        /* <DEDUP_REMOVED lines=10> */
.L_x_1279:
[----:B------:R-:W-:Y:S05]  /*18d0*/  BSYNC B2 ;  /* 0x0000000000027941 */ /* 0x000fea0003800000 */
.L_x_1278:
[----:B------:R-:W-:Y:S05]  /*18e0*/  @!P1 BRA `(.L_x_1277) ;  /* 0x0000000000549947 */ /* 0x000fea0003800000 */
[----:B------:R-:W3:Y:S01]  /*18f0*/  S2R R21, SR_CgaCtaId ;  /* 0x0000000000157919 */ /* 0x000ee20000008800 */
[----:B------:R-:W-:-:S04]  /*1900*/  MOV R6, 0x400 ;  /* 0x0000040000067802 */ /* 0x000fc80000000f00 */
[----:B---3--:R-:W-:-:S07]  /*1910*/  LEA R6, R21, R6, 0x18 ;  /* 0x0000000615067211 */ /* 0x008fce00078ec0ff */
.L_x_1281:
[-C--:B----4-:R-:W-:Y:S02]  /*1920*/  I2FP.F32.S32 R16, R19.reuse ;  /* 0x0000001300107245 */ /* 0x090fe40000201400 */
[----:B--2---:R-:W-:Y:S01]  /*1930*/  IADD3 R23, R12, R19, RZ ;  /* 0x000000130c177210 */ /* 0x004fe20007ffe0ff */
[----:B------:R-:W-:Y:S01]  /*1940*/  VIADD R19, R19, 0x1 ;  /* 0x0000000113137836 */ /* 0x000fe20000000000 */
[----:B------:R-:W-:Y:S01]  /*1950*/  IADD3 R17, R17, -0x1, RZ ;  /* 0xffffffff11117810 */ /* 0x000fe20007ffe0ff */
        /* <DEDUP_REMOVED lines=14> */
.L_x_1277:
[----:B------:R-:W-:Y:S05]  /*1a40*/  BSYNC B1 ;  /* 0x0000000000017941 */ /* 0x000fea0003800000 */
.L_x_1276:
[----:B------:R-:W-:Y:S01]  /*1a50*/  BSSY B1, `(.L_x_1282) ;  /* 0x0000048000017945 */ /* 0x000fe20003800000 */
[----:B------:R-:W-:-:S03]  /*1a60*/  HFMA2.MMA R0, -RZ, RZ, 0, 0 ;  /* 0x00000000ff007435 */ /* 0x000fc600000001ff */
[----:B------:R-:W-:Y:S08]  /*1a70*/  @!P0 BRA `(.L_x_1283) ;  /* 0x0000000400148947 */ /* 0x000ff00003800000 */
[----:B------:R-:W-:Y:S01]  /*1a80*/  LOP3.LUT R5, RZ, R9, RZ, 0x33, !PT ;  /* 0x00000009ff057212 */ /* 0x000fe200078e33ff */
[----:B------:R-:W-:Y:S01]  /*1a90*/  BSSY B2, `(.L_x_1284) ;  /* 0x000002c000027945 */ /* 0x000fe20003800000 */
[----:B------:R-:W-:Y:S02]  /*1aa0*/  MOV R0, RZ ;  /* 0x000000ff00007202 */ /* 0x000fe40000000f00 */
[----:B------:R-:W-:-:S04]  /*1ab0*/  IADD3 R5, -R5, -0x2, -R8 ;  /* 0xfffffffe05057810 */ /* 0x000fc80007ffe908 */
[----:B------:R-:W-:Y:S02]  /*1ac0*/  ISETP.GE.U32.AND P0, PT, R5, 0x3, PT ;  /* 0x000000030500780c */ /* 0x000fe40003f06070 */
[----:B------:R-:W-:-:S11]  /*1ad0*/  LOP3.LUT R5, R24, 0x3, RZ, 0xc0, !PT ;  /* 0x0000000318057812 */ /* 0x000fd600078ec0ff */
[----:B------:R-:W-:Y:S05]  /*1ae0*/  @!P0 BRA `(.L_x_1285) ;  /* 0x0000000000988947 */ /* 0x000fea0003800000 */
[----:B------:R-:W-:Y:S02]  /*1af0*/  F2FP.F16.F32.PACK_AB R6, RZ, R2 ;  /* 0x00000002ff06723e */ /* 0x000fe400000000ff */
[----:B------:R-:W-:Y:S02]  /*1b00*/  FSETP.NEU.FTZ.AND P0, PT, R2, RZ, PT ;  /* 0x000000ff0200720b */ /* 0x000fe40003f1d000 */
[----:B-12---:R-:W-:Y:S01]  /*1b10*/  IADD3 R22, R24, -R5, RZ ;  /* 0x8000000518167210 */ /* 0x006fe20007ffe0ff */
[----:B------:R-:W-:Y:S01]  /*1b20*/  HADD2.F32 R6, -RZ, R6.H0_H0 ;  /* 0x20000006ff067230 */ /* 0x000fe20000004100 */
[----:B------:R-:W-:-:S09]  /*1b30*/  MOV R0, RZ ;  /* 0x000000ff00007202 */ /* 0x000fd20000000f00 */
.L_x_1288:
[----:B------:R-:W-:Y:S01]  /*1b40*/  IADD3 R22, R22, -0x4, RZ ;  /* 0xfffffffc16167810 */ /* 0x000fe20007ffe0ff */
[----:B------:R-:W-:Y:S03]  /*1b50*/  BSSY B3, `(.L_x_1286) ;  /* 0x000001d000037945 */ /* 0x000fe60003800000 */
[----:B------:R-:W-:Y:S01]  /*1b60*/  ISETP.NE.AND P1, PT, R22, RZ, PT ;  /* 0x000000ff1600720c */ /* 0x000fe20003f25270 */
[----:B-1----:R-:W-:-:S12]  /*1b70*/  @!P0 BRA `(.L_x_1287) ;  /* 0x0000000000688947 */ /* 0x002fd80003800000 */
[----:B------:R-:W1:Y:S01]  /*1b80*/  S2UR UR5, SR_CgaCtaId ;  /* 0x00000000000579c3 */ /* 0x000e620000008800 */
[----:B------:R-:W-:Y:S01]  /*1b90*/  UMOV UR4, 0x400 ;  /* 0x0000040000047882 */ /* 0x000fe20000000000 */
[----:B----4-:R-:W-:Y:S01]  /*1ba0*/  IADD3 R16, R12, R0, RZ ;  /* 0x000000000c107210 */ /* 0x010fe20007ffe0ff */
[----:B------:R-:W2:Y:S01]  /*1bb0*/  MUFU.RCP R21, R6 ;  /* 0x0000000600157308 */ /* 0x000ea20000001000 */
[----:B-1----:R-:W-:-:S06]  /*1bc0*/  ULEA UR4, UR5, UR4, 0x18 ;  /* 0x0000000405047291 */ /* 0x002fcc000f8ec03f */
[----:B------:R-:W-:-:S05]  /*1bd0*/  LEA R16, R16, UR4, 0x1 ;  /* 0x0000000410107c11 */ /* 0x000fca000f8e08ff */
[----:B------:R-:W1:Y:S04]  /*1be0*/  LDS.U16 R17, [R16] ;  /* 0x0000000010117984 */ /* 0x000e680000000400 */
[----:B------:R-:W4:Y:S04]  /*1bf0*/  LDS.U16 R18, [R16+0x2] ;  /* 0x0000020010127984 */ /* 0x000f280000000400 */
[----:B---3--:R-:W3:Y:S04]  /*1c00*/  LDS.U16 R19, [R16+0x4] ;  /* 0x0000040010137984 */ /* 0x008ee80000000400 */
[----:B------:R-:W5:Y:S01]  /*1c10*/  LDS.U16 R20, [R16+0x6] ;  /* 0x0000060010147984 */ /* 0x000f620000000400 */
[----:B-1----:R-:W-:-:S02]  /*1c20*/  HADD2.F32 R17, -RZ, R17.H0_H0 ;  /* 0x20000011ff117230 */ /* 0x002fc40000004100 */
[----:B----4-:R-:W-:-:S03]  /*1c30*/  HADD2.F32 R18, -RZ, R18.H0_H0 ;  /* 0x20000012ff127230 */ /* 0x010fc60000004100 */
[-C--:B--2---:R-:W-:Y:S01]  /*1c40*/  FMUL.FTZ R17, R17, R21.reuse ;  /* 0x0000001511117220 */ /* 0x084fe20000410000 */
[----:B---3--:R-:W-:Y:S02]  /*1c50*/  HADD2.F32 R19, -RZ, R19.H0_H0 ;  /* 0x20000013ff137230 */ /* 0x008fe40000004100 */
        /* <DEDUP_REMOVED lines=12> */
.L_x_1287:
[----:B------:R-:W-:Y:S05]  /*1d20*/  BSYNC B3 ;  /* 0x0000000000037941 */ /* 0x000fea0003800000 */
.L_x_1286:
[----:B------:R-:W-:Y:S01]  /*1d30*/  IADD3 R0, R0, 0x4, RZ ;  /* 0x0000000400007810 */ /* 0x000fe20007ffe0ff */
[----:B------:R-:W-:Y:S06]  /*1d40*/  @P1 BRA `(.L_x_1288) ;  /* 0xfffffffc007c1947 */ /* 0x000fec000383ffff */
.L_x_1285:
[----:B------:R-:W-:Y:S05]  /*1d50*/  BSYNC B2 ;  /* 0x0000000000027941 */ /* 0x000fea0003800000 */
.L_x_1284:
[----:B------:R-:W-:-:S13]  /*1d60*/  ISETP.NE.AND P0, PT, R5, RZ, PT ;  /* 0x000000ff0500720c */ /* 0x000fda0003f05270 */
[----:B------:R-:W-:Y:S05]  /*1d70*/  @!P0 BRA `(.L_x_1283) ;  /* 0x0000000000548947 */ /* 0x000fea0003800000 */
[----:B------:R-:W-:Y:S02]  /*1d80*/  F2FP.F16.F32.PACK_AB R6, RZ, R2 ;  /* 0x00000002ff06723e */ /* 0x000fe400000000ff */
[----:B------:R-:W-:-:S03]  /*1d90*/  FSETP.NEU.FTZ.AND P1, PT, R2, RZ, PT ;  /* 0x000000ff0200720b */ /* 0x000fc60003f3d000 */
[----:B------:R-:W-:-:S04]  /*1da0*/  HADD2.F32 R6, -RZ, R6.H0_H0 ;  /* 0x20000006ff067230 */ /* 0x000fc80000004100 */
[----:B-1----:R1:W0:Y:S06]  /*1db0*/  MUFU.RCP R17, R6 ;  /* 0x0000000600117308 */ /* 0x00222c0000001000 */
.L_x_1291:
[----:B------:R-:W-:Y:S01]  /*1dc0*/  VIADD R5, R5, 0xffffffff ;  /* 0xffffffff05057836 */ /* 0x000fe20000000000 */
[----:B------:R-:W-:Y:S04]  /*1dd0*/  BSSY B2, `(.L_x_1289) ;  /* 0x000000d000027945 */ /* 0x000fe80003800000 */
[----:B------:R-:W-:Y:S01]  /*1de0*/  ISETP.NE.AND P0, PT, R5, RZ, PT ;  /* 0x000000ff0500720c */ /* 0x000fe20003f05270 */
[----:B0-----:R-:W-:-:S12]  /*1df0*/  @!P1 BRA `(.L_x_1290) ;  /* 0x0000000000289947 */ /* 0x001fd80003800000 */
[----:B------:R-:W5:Y:S01]  /*1e00*/  S2UR UR5, SR_CgaCtaId ;  /* 0x00000000000579c3 */ /* 0x000f620000008800 */
[----:B------:R-:W-:Y:S01]  /*1e10*/  UMOV UR4, 0x400 ;  /* 0x0000040000047882 */ /* 0x000fe20000000000 */
[----:B------:R-:W-:Y:S01]  /*1e20*/  IADD3 R2, R12, R0, RZ ;  /* 0x000000000c027210 */ /* 0x000fe20007ffe0ff */
[----:B-----5:R-:W-:-:S06]  /*1e30*/  ULEA UR4, UR5, UR4, 0x18 ;  /* 0x0000000405047291 */ /* 0x020fcc000f8ec03f */
[----:B------:R-:W-:-:S05]  /*1e40*/  LEA R2, R2, UR4, 0x1 ;  /* 0x0000000402027c11 */ /* 0x000fca000f8e08ff */
[----:B-1----:R-:W1:Y:S02]  /*1e50*/  LDS.U16 R6, [R2] ;  /* 0x0000000002067984 */ /* 0x002e640000000400 */
[----:B-1----:R-:W-:-:S05]  /*1e60*/  HADD2.F32 R6, -RZ, R6.H0_H0 ;  /* 0x20000006ff067230 */ /* 0x002fca0000004100 */
[----:B0-----:R-:W-:-:S05]  /*1e70*/  FMUL.FTZ R6, R6, R17 ;  /* 0x0000001106067220 */ /* 0x001fca0000410000 */
[----:B------:R-:W-:-:S05]  /*1e80*/  F2FP.F16.F32.PACK_AB R6, RZ, R6 ;  /* 0x00000006ff06723e */ /* 0x000fca00000000ff */
[----:B------:R0:W-:Y:S02]  /*1e90*/  STS.U16 [R2], R6 ;  /* 0x0000000602007388 */ /* 0x0001e40000000400 */
.L_x_1290:
[----:B------:R-:W-:Y:S05]  /*1ea0*/  BSYNC B2 ;  /* 0x0000000000027941 */ /* 0x000fea0003800000 */
.L_x_1289:
[----:B------:R-:W-:Y:S01]  /*1eb0*/  IADD3 R0, R0, 0x1, RZ ;  /* 0x0000000100007810 */ /* 0x000fe20007ffe0ff */
[----:B------:R-:W-:Y:S06]  /*1ec0*/  @P0 BRA `(.L_x_1291) ;  /* 0xfffffffc00bc0947 */ /* 0x000fec000383ffff */
.L_x_1283:
[----:B------:R-:W-:Y:S05]  /*1ed0*/  BSYNC B1 ;  /* 0x0000000000017941 */ /* 0x000fea0003800000 */
.L_x_1282:
        /* <DEDUP_REMOVED lines=8> */
[----:B-1----:R-:W0:Y:S01]  /*1f60*/  S2R R6, SR_CgaCtaId ;  /* 0x0000000000067919 */ /* 0x002e220000008800 */
[----:B------:R-:W-:-:S04]  /*1f70*/  MOV R5, 0x400 ;  /* 0x0000040000057802 */ /* 0x000fc80000000f00 */
[----:B0-----:R-:W-:-:S07]  /*1f80*/  LEA R6, R6, R5, 0x18 ;  /* 0x0000000506067211 */ /* 0x001fce00078ec0ff */
.L_x_1294:
[----:B------:R-:W-:Y:S02]  /*1f90*/  IADD3 R5, R12, R0, RZ ;  /* 0x000000000c057210 */ /* 0x000fe40007ffe0ff */
[----:B------:R-:W-:Y:S02]  /*1fa0*/  IADD3 R2, R2, -0x1, RZ ;  /* 0xffffffff02027810 */ /* 0x000fe40007ffe0ff */
[----:B------:R-:W-:Y:S02]  /*1fb0*/  LEA R5, R5, R6, 0x1 ;  /* 0x0000000605057211 */ /* 0x000fe400078e08ff */
[----:B------:R-:W-:Y:S02]  /*1fc0*/  ISETP.NE.AND P0, PT, R2, RZ, PT ;  /* 0x000000ff0200720c */ /* 0x000fe40003f05270 */
[----:B------:R-:W-:Y:S01]  /*1fd0*/  IADD3 R0, R0, 0x1, RZ ;  /* 0x0000000100007810 */ /* 0x000fe20007ffe0ff */
[----:B------:R0:W-:Y:S10]  /*1fe0*/  STS.U16 [R5], RZ ;  /* 0x000000ff05007388 */ /* 0x0001f40000000400 */
[----:B0-----:R-:W-:Y:S05]  /*1ff0*/  @P0 BRA `(.L_x_1294) ;  /* 0xfffffffc00e40947 */ /* 0x001fea000383ffff */
.L_x_1293:
[----:B------:R-:W-:Y:S05]  /*2000*/  BSYNC B1 ;  /* 0x0000000000017941 */ /* 0x000fea0003800000 */
.L_x_1292:
[----:B------:R-:W-:Y:S05]  /*2010*/  @!P1 BRA `(.L_x_1273) ;  /* 0x0000000000349947 */ /* 0x000fea0003800000 */
[----:B------:R-:W0:Y:S01]  /*2020*/  S2R R5, SR_CgaCtaId ;  /* 0x0000000000057919 */ /* 0x000e220000008800 */
[----:B------:R-:W-:-:S04]  /*2030*/  MOV R2, 0x400 ;  /* 0x0000040000027802 */ /* 0x000fc80000000f00 */
[----:B0-----:R-:W-:-:S07]  /*2040*/  LEA R5, R5, R2, 0x18 ;  /* 0x0000000205057211 */ /* 0x001fce00078ec0ff */
.L_x_1295:
[----:B------:R-:W-:-:S05]  /*2050*/  IMAD.IADD R2, R12, 0x1, R0 ;  /* 0x000000010c027824 */ /* 0x000fca00078e0200 */
[----:B01----:R-:W-:Y:S02]  /*2060*/  LEA R6, R2, R5, 0x1 ;  /* 0x0000000502067211 */ /* 0x003fe400078e08ff */
        /* <DEDUP_REMOVED lines=8> */
.L_x_1273:
[----:B------:R-:W-:Y:S05]  /*20f0*/  BSYNC B0 ;  /* 0x0000000000007941 */ /* 0x000fea0003800000 */
.L_x_1272:
[----:B----4-:R-:W4:Y:S01]  /*2100*/  S2R R0, SR_CTAID.Z ;  /* 0x0000000000007919 */ /* 0x010f220000002700 */
[----:B------:R-:W-:Y:S01]  /*2110*/  ULDC UR4, c[0x0][0x220] ;  /* 0x0000880000047ab9 */ /* 0x000fe20000000800 */
[----:B------:R-:W-:Y:S02]  /*2120*/  ULDC UR5, c[0x0][0x228] ;  /* 0x00008a0000057ab9 */ /* 0x000fe40000000800 */
[----:B------:R-:W-:Y:S01]  /*2130*/  UIMAD UR4, UR4, UR5, URZ ;  /* 0x00000005040472a4 */ /* 0x000fe2000f8e023f */
[----:B------:R-:W-:Y:S05]  /*2140*/  BAR.SYNC.DEFER_BLOCKING 0x0 ;  /* 0x0000000000007b1d */ /* 0x000fea0000010000 */
[----:B----4-:R-:W-:-:S13]  /*2150*/  ISETP.GE.AND P0, PT, R0, UR4, PT ;  /* 0x0000000400007c0c */ /* 0x010fda000bf06270 */
[----:B------:R-:W-:Y:S05]  /*2160*/  @P0 EXIT ;  /* 0x000000000000094d */ /* 0x000fea0003800000 */
[----:B0-----:R-:W-:Y:S01]  /*2170*/  SHF.R.S32.HI R2, RZ, 0x1f, R3 ;  /* 0x0000001fff027819 */ /* 0x001fe20000011403 */
[----:B------:R-:W0:Y:S01]  /*2180*/  S2UR UR6, SR_CgaCtaId ;  /* 0x00000000000679c3 */ /* 0x000e220000008800 */
[----:B------:R-:W-:Y:S01]  /*2190*/  ULDC.64 UR8, c[0x0][0x298] ;  /* 0x0000a60000087ab9 */ /* 0x000fe20000000a00 */
[----:B------:R-:W-:Y:S01]  /*21a0*/  LOP3.LUT R11, RZ, R11, RZ, 0x33, !PT ;  /* 0x0000000bff0b7212 */ /* 0x000fe200078e33ff */
[----:B-1----:R-:W-:Y:S01]  /*21b0*/  IMAD.WIDE.U32 R6, R3, UR8, RZ ;  /* 0x0000000803067c25 */ /* 0x002fe2000f8e00ff */
[----:B------:R-:W-:Y:S01]  /*21c0*/  LOP3.LUT R9, RZ, R9, RZ, 0x33, !PT ;  /* 0x00000009ff097212 */ /* 0x000fe200078e33ff */
[----:B------:R-:W-:Y:S01]  /*21d0*/  UMOV UR5, 0x400 ;  /* 0x0000040000057882 */ /* 0x000fe20000000000 */
[----:B------:R-:W-:Y:S01]  /*21e0*/  IADD3 R5, -R11, -0x3, -R10 ;  /* 0xfffffffd0b057810 */ /* 0x000fe20007ffe90a */
[----:B------:R-:W-:Y:S01]  /*21f0*/  IMAD R2, R2, UR8, RZ ;  /* 0x0000000802027c24 */ /* 0x000fe2000f8e02ff */
[----:B--2---:R-:W-:Y:S02]  /*2200*/  IADD3 R21, -R9, -0x2, -R8 ;  /* 0xfffffffe09157810 */ /* 0x004fe40007ffe908 */
[----:B------:R-:W-:Y:S01]  /*2210*/  ISETP.GE.U32.AND P1, PT, R5, 0x3, PT ;  /* 0x000000030500780c */ /* 0x000fe20003f26070 */
[----:B------:R-:W-:Y:S01]  /*2220*/  IMAD R3, R3, UR9, R2 ;  /* 0x0000000903037c24 */ /* 0x000fe2000f8e0202 */
[----:B------:R-:W-:Y:S01]  /*2230*/  SHF.R.S32.HI R2, RZ, 0x1f, R4 ;  /* 0x0000001fff027819 */ /* 0x000fe20000011404 */
[----:B------:R-:W-:Y:S01]  /*2240*/  ULDC.64 UR8, c[0x0][0x2a0] ;  /* 0x0000a80000087ab9 */ /* 0x000fe20000000a00 */
[----:B------:R-:W-:-:S02]  /*2250*/  IADD3 R16, -R9, -0x3, -R8 ;  /* 0xfffffffd09107810 */ /* 0x000fc40007ffe908 */
[----:B------:R-:W-:Y:S01]  /*2260*/  IADD3 R7, R7, R3, RZ ;  /* 0x0000000307077210 */ /* 0x000fe20007ffe0ff */
[----:B------:R-:W-:Y:S01]  /*2270*/  IMAD R3, R2, UR8, RZ ;  /* 0x0000000802037c24 */ /* 0x000fe2000f8e02ff */
[--C-:B------:R-:W-:Y:S02]  /*2280*/  SHF.R.S32.HI R2, RZ, 0x1f, R10.reuse ;  /* 0x0000001fff027819 */ /* 0x100fe4000001140a */
[----:B------:R-:W-:Y:S01]  /*2290*/  ISETP.GE.U32.AND P2, PT, R16, 0x3, PT ;  /* 0x000000031000780c */ /* 0x000fe20003f46070 */
[C---:B---3--:R-:W-:Y:S01]  /*22a0*/  IMAD R19, R4.reuse, UR9, R3 ;  /* 0x0000000904137c24 */ /* 0x048fe2000f8e0203 */
        /* <DEDUP_REMOVED lines=14> */
[----:B------:R-:W-:Y:S01]  /*2390*/  IMAD.MOV R17, RZ, RZ, -R17 ;  /* 0x000000ffff117224 */ /* 0x000fe200078e0a11 */
[----:B------:R-:W-:Y:S02]  /*23a0*/  IADD3 R9, R11, R7, RZ ;  /* 0x000000070b097210 */ /* 0x000fe40007ffe0ff */
[----:B------:R-:W-:Y:S02]  /*23b0*/  IADD3 R6, R21, -R2, RZ ;  /* 0x8000000215067210 */ /* 0x000fe40007ffe0ff */
[----:B------:R-:W-:Y:S02]  /*23c0*/  IADD3 R16, R14, 0x4, RZ ;  /* 0x000000040e107810 */ /* 0x000fe40007ffe0ff */
[----:B------:R-:W-:-:S07]  /*23d0*/  IADD3 R7, R5, R19, RZ ;  /* 0x0000001305077210 */ /* 0x000fce0007ffe0ff */
.L_x_1315:
[----:B0-----:R-:W0:Y:S01]  /*23e0*/  LDC R25, c[0x0][0x228] ;  /* 0x00008a00ff197b82 */ /* 0x001e220000000800 */
[----:B------:R-:W-:Y:S01]  /*23f0*/  IABS R23, R0 ;  /* 0x0000000000177213 */ /* 0x000fe20000000000 */
        /* <DEDUP_REMOVED lines=11> */
[----:B------:R-:W-:-:S03]  /*24b0*/  LOP3.LUT R18, R0, R25, RZ, 0x3c, !PT ;  /* 0x0000001900127212 */ /* 0x000fc600078e3cff */
[----:B------:R-:W-:Y:S01]  /*24c0*/  IMAD.HI.U32 R27, R19, R21, RZ ;  /* 0x00000015131b7227 */ /* 0x000fe200078e00ff */
[----:B------:R-:W-:-:S04]  /*24d0*/  ISETP.GE.AND P4, PT, R18, RZ, PT ;  /* 0x000000ff1200720c */ /* 0x000fc80003f86270 */
        /* <DEDUP_REMOVED lines=10> */
[----:B------:R-:W-:-:S04]  /*2580*/  @!P3 LOP3.LUT R27, RZ, R25, RZ, 0x33, !PT ;  /* 0x00000019ff1bb212 */ /* 0x000fc800078e33ff */
[----:B------:R-:W-:-:S05]  /*2590*/  IADD3 R18, -R27, RZ, RZ ;  /* 0x000000ff1b127210 */ /* 0x000fca0007ffe1ff */
[----:B------:R-:W-:Y:S01]  /*25a0*/  IMAD R25, R25, R18, R0 ;  /* 0x0000001219197224 */ /* 0x000fe200078e0200 */
        /* <DEDUP_REMOVED lines=14> */
[----:B------:R-:W-:-:S04]  /*2690*/  IMAD.WIDE.U32 R18, R25, UR8, R18 ;  /* 0x0000000819127c25 */ /* 0x000fc8000f8e0012 */
[----:B------:R-:W-:-:S07]  /*26a0*/  IMAD.IADD R29, R19, 0x1, R29 ;  /* 0x00000001131d7824 */ /* 0x000fce00078e021d */
.L_x_1303:
[----:B------:R-:W-:Y:S01]  /*26b0*/  IADD3 R33, R8, R31, RZ ;  /* 0x0000001f08217210 */ /* 0x000fe20007ffe0ff */
[----:B------:R-:W-:Y:S01]  /*26c0*/  ULDC.64 UR8, c[0x0][0x250] ;  /* 0x0000940000087ab9 */ /* 0x000fe20000000a00 */
[----:B------:R-:W-:Y:S02]  /*26d0*/  MOV R21, R29 ;  /* 0x0000001d00157202 */ /* 0x000fe40000000f00 */
[----:B------:R-:W-:-:S05]  /*26e0*/  SHF.R.S32.HI R20, RZ, 0x1f, R33 ;  /* 0x0000001fff147819 */ /* 0x000fca0000011421 */
[----:B------:R-:W-:Y:S01]  /*26f0*/  IMAD R26, R20, UR8, RZ ;  /* 0x00000008141a7c24 */ /* 0x000fe2000f8e02ff */
[----:B------:R-:W-:-:S05]  /*2700*/  MOV R20, R18 ;  /* 0x0000001200147202 */ /* 0x000fca0000000f00 */
[----:B------:R-:W-:-:S04]  /*2710*/  IMAD.WIDE.U32 R22, R33, UR8, R20 ;  /* 0x0000000821167c25 */ /* 0x000fc8000f8e0014 */
[----:B------:R-:W-:Y:S01]  /*2720*/  IMAD R21, R33, UR9, R26 ;  /* 0x0000000921157c24 */ /* 0x000fe2000f8e021a */
[----:B------:R-:W-:Y:S02]  /*2730*/  ULDC.64 UR8, c[0x0][0x218] ;  /* 0x0000860000087ab9 */ /* 0x000fe40000000a00 */
[C---:B------:R-:W-:Y:S02]  /*2740*/  LEA R20, P0, R22.reuse, UR8, 0x1 ;  /* 0x0000000816147c11 */ /* 0x040fe4000f8008ff */
[----:B------:R-:W-:Y:S02]  /*2750*/  IADD3 R21, R23, R21, RZ ;  /* 0x0000001517157210 */ /* 0x000fe40007ffe0ff */
[----:B------:R-:W0:Y:S02]  /*2760*/  LDS.U16 R23, [R14] ;  /* 0x000000000e177984 */ /* 0x000e240000000400 */
[----:B------:R-:W-:-:S05]  /*2770*/  LEA.HI.X R21, R22, UR9, R21, 0x1, P0 ;  /* 0x0000000916157c11 */ /* 0x000fca00080f0c15 */
        /* <DEDUP_REMOVED lines=16> */
[----:B------:R-:W-:Y:S01]  /*2880*/  IADD3 R22, P0, R20, 0x8, RZ ;  /* 0x0000000814167810 */ /* 0x000fe20007f1e0ff */
[----:B------:R-:W-:Y:S01]  /*2890*/  IMAD.MOV.U32 R28, RZ, RZ, R17 ;  /* 0x000000ffff1c7224 */ /* 0x000fe200078e0011 */
[----:B------:R-:W-:Y:S02]  /*28a0*/  MOV R33, 0x1 ;  /* 0x0000000100217802 */ /* 0x000fe40000000f00 */
[----:B------:R-:W-:Y:S02]  /*28b0*/  MOV R30, R16 ;  /* 0x00000010001e7202 */ /* 0x000fe40000000f00 */
[----:B------:R-:W-:-:S07]  /*28c0*/  IADD3.X R23, RZ, R21, RZ, P0, !PT ;  /* 0x00000015ff177210 */ /* 0x000fce00007fe4ff */
.L_x_1302:
        /* <DEDUP_REMOVED lines=13> */
[----:B------:R-:W-:Y:S01]  /*29a0*/  F2FP.F16.F32.PACK_AB R37, R36, R37 ;  /* 0x000000252425723e */ /* 0x000fe200000000ff */
[----:B----4-:R-:W-:-:S04]  /*29b0*/  HADD2.F32 R34, -RZ, R34.H0_H0 ;  /* 0x20000022ff227230 */ /* 0x010fc80000004100 */
[--C-:B------:R-:W-:Y:S02]  /*29c0*/  HADD2.F32 R36, -RZ, R37.reuse.H1_H1 ;  /* 0x30000025ff247230 */ /* 0x100fe40000004100 */
[----:B------:R-:W-:-:S05]  /*29d0*/  HADD2.F32 R37, -RZ, R37.H0_H0 ;  /* 0x20000025ff257230 */ /* 0x000fca0000004100 */
[----:B------:R-:W-:-:S05]  /*29e0*/  FMUL.FTZ R36, R36, R37 ;  /* 0x0000002524247220 */ /* 0x000fca0000410000 */
[----:B------:R-:W-:-:S05]  /*29f0*/  F2FP.F16.F32.PACK_AB R36, RZ, R36 ;  /* 0x00000024ff24723e */ /* 0x000fca00000000ff */
[----:B------:R-:W-:Y:S02]  /*2a00*/  HADD2.F32 R37, -RZ, R36.H0_H0 ;  /* 0x20000024ff257230 */ /* 0x000fe40000004100 */
[----:B------:R-:W0:Y:S03]  /*2a10*/  LDS.U16 R36, [R30] ;  /* 0x000000001e247984 */ /* 0x000e260000000400 */
[----:B------:R-:W-:Y:S01]  /*2a20*/  FADD.FTZ R26, R37, R26 ;  /* 0x0000001a251a7221 */ /* 0x000fe20000010000 */
[----:B0-----:R-:W-:-:S05]  /*2a30*/  HADD2.F32 R36, -RZ, R36.H0_H0 ;  /* 0x20000024ff247230 */ /* 0x001fca0000004100 */
[----:B------:R-:W-:-:S05]  /*2a40*/  F2FP.F16.F32.PACK_AB R36, R35, R36 ;  /* 0x000000242324723e */ /* 0x000fca00000000ff */
[--C-:B------:R-:W-:Y:S02]  /*2a50*/  HADD2.F32 R35, -RZ, R36.reuse.H1_H1 ;  /* 0x30000024ff237230 */ /* 0x100fe40000004100 */
[----:B------:R-:W-:-:S05]  /*2a60*/  HADD2.F32 R36, -RZ, R36.H0_H0 ;  /* 0x20000024ff247230 */ /* 0x000fca0000004100 */
[----:B------:R-:W-:-:S05]  /*2a70*/  FMUL.FTZ R35, R35, R36 ;  /* 0x0000002423237220 */ /* 0x000fca0000410000 */
[----:B------:R-:W-:-:S05]  /*2a80*/  F2FP.F16.F32.PACK_AB R35, RZ, R35 ;  /* 0x00000023ff23723e */ /* 0x000fca00000000ff */
[----:B------:R-:W-:-:S05]  /*2a90*/  HADD2.F32 R35, -RZ, R35.H0_H0 ;  /* 0x20000023ff237230 */ /* 0x000fca0000004100 */
[----:B------:R-:W-:Y:S02]  /*2aa0*/  FADD.FTZ R26, R26, R35 ;  /* 0x000000231a1a7221 */ /* 0x000fe40000010000 */
[----:B------:R-:W0:Y:S02]  /*2ab0*/  LDS.U16 R35, [R30+0x2] ;  /* 0x000002001e237984 */ /* 0x000e240000000400 */
[----:B0-----:R-:W-:-:S05]  /*2ac0*/  HADD2.F32 R35, -RZ, R35.H0_H0 ;  /* 0x20000023ff237230 */ /* 0x001fca0000004100 */
[----:B------:R-:W-:-:S05]  /*2ad0*/  F2FP.F16.F32.PACK_AB R35, R34, R35 ;  /* 0x000000232223723e */ /* 0x000fca00000000ff */
[--C-:B------:R-:W-:Y:S02]  /*2ae0*/  HADD2.F32 R34, -RZ, R35.reuse.H1_H1 ;  /* 0x30000023ff227230 */ /* 0x100fe40000004100 */
[----:B------:R-:W-:-:S05]  /*2af0*/  HADD2.F32 R35, -RZ, R35.H0_H0 ;  /* 0x20000023ff237230 */ /* 0x000fca0000004100 */
[----:B------:R-:W-:-:S05]  /*2b00*/  FMUL.FTZ R34, R34, R35 ;  /* 0x0000002322227220 */ /* 0x000fca0000410000 */
[----:B------:R-:W-:-:S05]  /*2b10*/  F2FP.F16.F32.PACK_AB R34, RZ, R34 ;  /* 0x00000022ff22723e */ /* 0x000fca00000000ff */
[----:B------:R-:W-:Y:S02]  /*2b20*/  HADD2.F32 R35, -RZ, R34.H0_H0 ;  /* 0x20000022ff237230 */ /* 0x000fe40000004100 */
[----:B------:R0:W1:Y:S03]  /*2b30*/  LDS.U16 R34, [R30+0x4] ;  /* 0x000004001e227984 */ /* 0x0000660000000400 */
[----:B------:R-:W-:Y:S01]  /*2b40*/  FADD.FTZ R26, R26, R35 ;  /* 0x000000231a1a7221 */ /* 0x000fe20000010000 */
[----:B-----5:R-:W-:Y:S01]  /*2b50*/  HADD2.F32 R35, -RZ, R32.H0_H0 ;  /* 0x20000020ff237230 */ /* 0x020fe20000004100 */
[----:B0-----:R-:W-:Y:S01]  /*2b60*/  IADD3 R30, R30, 0x8, RZ ;  /* 0x000000081e1e7810 */ /* 0x001fe20007ffe0ff */
        /* <DEDUP_REMOVED lines=9> */
.L_x_1301:
[----:B------:R-:W-:Y:S05]  /*2c00*/  BSYNC B2 ;  /* 0x0000000000027941 */ /* 0x000fea0003800000 */
.L_x_1300:
        /* <DEDUP_REMOVED lines=34> */
[----:B------:R-:W-:-:S05]  /*2e30*/  @P0 FMUL.FTZ R21, R30, R21 ;  /* 0x000000151e150220 */ /* 0x000fca0000410000 */
[----:B------:R-:W-:Y:S01]  /*2e40*/  @P0 F2FP.F16.F32.PACK_AB R20, RZ, R21 ;  /* 0x00000015ff14023e */ /* 0x000fe200000000ff */
[----:B------:R-:W-:-:S04]  /*2e50*/  HADD2.F32 R21, -RZ, R22.H0_H0 ;  /* 0x20000016ff157230 */ /* 0x000fc80000004100 */
[----:B------:R-:W-:Y:S02]  /*2e60*/  @P0 HADD2.F32 R23, -RZ, R20.H0_H0 ;  /* 0x20000014ff170230 */ /* 0x000fe40000004100 */
[----:B------:R-:W-:-:S04]  /*2e70*/  FADD.FTZ R26, R26, R21 ;  /* 0x000000151a1a7221 */ /* 0x000fc80000010000 */
[----:B------:R-:W-:-:S07]  /*2e80*/  @P0 FADD.FTZ R26, R26, R23 ;  /* 0x000000171a1a0221 */ /* 0x000fce0000010000 */
.L_x_1299:
[----:B------:R-:W-:Y:S05]  /*2e90*/  BSYNC B1 ;  /* 0x0000000000017941 */ /* 0x000fea0003800000 */
.L_x_1298:
[----:B------:R-:W-:Y:S02]  /*2ea0*/  F2FP.F16.F32.PACK_AB R26, RZ, R26 ;  /* 0x0000001aff1a723e */ /* 0x000fe400000000ff */
[C---:B------:R-:W-:Y:S01]  /*2eb0*/  LEA R20, R31.reuse, R13, 0x1 ;  /* 0x0000000d1f147211 */ /* 0x040fe200078e08ff */
[----:B------:R-:W-:-:S04]  /*2ec0*/  VIADD R31, R31, 0x1 ;  /* 0x000000011f1f7836 */ /* 0x000fc80000000000 */
[----:B------:R0:W-:Y:S01]  /*2ed0*/  STS.U16 [R20], R26 ;  /* 0x0000001a14007388 */ /* 0x0001e20000000400 */
[----:B------:R-:W-:-:S13]  /*2ee0*/  ISETP.GE.AND P0, PT, R31, R24, PT ;  /* 0x000000181f00720c */ /* 0x000fda0003f06270 */
[----:B0-----:R-:W-:Y:S05]  /*2ef0*/  @!P0 BRA `(.L_x_1303) ;  /* 0xfffffff400ec8947 */ /* 0x001fea000383ffff */
.L_x_1297:
[----:B------:R-:W-:Y:S05]  /*2f00*/  BSYNC B0 ;  /* 0x0000000000007941 */ /* 0x000fea0003800000 */
.L_x_1296:
        /* <DEDUP_REMOVED lines=26> */
.L_x_1312:
        /* <DEDUP_REMOVED lines=27> */
[----:B------:R-:W-:Y:S01]  /*3260*/  F2FP.F16.F32.PACK_AB R30, R28, R29 ;  /* 0x0000001d1c1e723e */ /* 0x000fe200000000ff */
[--C-:B------:R-:W-:Y:S01]  /*3270*/  HADD2.F32 R29, -RZ, R32.reuse.H1_H1 ;  /* 0x30000020ff1d7230 */ /* 0x100fe20000004100 */
[----:B------:R-:W-:Y:S01]  /*3280*/  F2FP.F16.F32.PACK_AB R33, RZ, R33 ;  /* 0x00000021ff21723e */ /* 0x000fe200000000ff */
[----:B------:R-:W-:Y:S02]  /*3290*/  HADD2.F32 R31, -RZ, R31.H0_H0 ;  /* 0x2000001fff1f7230 */ /* 0x000fe40000004100 */
[----:B------:R-:W-:Y:S02]  /*32a0*/  HADD2.F32 R32, -RZ, R32.H0_H0 ;  /* 0x20000020ff207230 */ /* 0x000fe40000004100 */
[----:B------:R-:W-:Y:S01]  /*32b0*/  HADD2.F32 R33, -RZ, R33.H0_H0 ;  /* 0x20000021ff217230 */ /* 0x000fe20000004100 */
[----:B------:R-:W-:Y:S01]  /*32c0*/  F2FP.F16.F32.PACK_AB R28, R31, R34 ;  /* 0x000000221f1c723e */ /* 0x000fe200000000ff */
[----:B------:R-:W-:-:S02]  /*32d0*/  HADD2.F32 R31, -RZ, R30.H1_H1 ;  /* 0x3000001eff1f7230 */ /* 0x000fc40000004100 */
[----:B------:R-:W-:Y:S01]  /*32e0*/  FMUL.FTZ R29, R29, R32 ;  /* 0x000000201d1d7220 */ /* 0x000fe20000410000 */
[----:B------:R-:W-:Y:S02]  /*32f0*/  HADD2.F32 R30, -RZ, R30.H0_H0 ;  /* 0x2000001eff1e7230 */ /* 0x000fe40000004100 */
[----:B------:R-:W-:Y:S01]  /*3300*/  FADD.FTZ R22, R33, R22 ;  /* 0x0000001621167221 */ /* 0x000fe20000010000 */
[--C-:B------:R-:W-:Y:S02]  /*3310*/  HADD2.F32 R32, -RZ, R28.reuse.H1_H1 ;  /* 0x3000001cff207230 */ /* 0x100fe40000004100 */
[----:B------:R-:W-:Y:S02]  /*3320*/  HADD2.F32 R33, -RZ, R28.H0_H0 ;  /* 0x2000001cff217230 */ /* 0x000fe40000004100 */
[----:B------:R-:W-:Y:S01]  /*3330*/  FMUL.FTZ R30, R31, R30 ;  /* 0x0000001e1f1e7220 */ /* 0x000fe20000410000 */
[----:B------:R-:W-:Y:S02]  /*3340*/  F2FP.F16.F32.PACK_AB R31, RZ, R29 ;  /* 0x0000001dff1f723e */ /* 0x000fe400000000ff */
[----:B------:R-:W2:Y:S01]  /*3350*/  LDS.U16 R29, [R18+0xa] ;  /* 0x00000a00121d7984 */ /* 0x000ea20000000400 */
[----:B------:R-:W-:Y:S01]  /*3360*/  FMUL.FTZ R32, R32, R33 ;  /* 0x0000002120207220 */ /* 0x000fe20000410000 */
[----:B------:R-:W-:Y:S01]  /*3370*/  F2FP.F16.F32.PACK_AB R28, RZ, R30 ;  /* 0x0000001eff1c723e */ /* 0x000fe200000000ff */
[----:B------:R-:W-:Y:S01]  /*3380*/  HADD2.F32 R31, -RZ, R31.H0_H0 ;  /* 0x2000001fff1f7230 */ /* 0x000fe20000004100 */
[----:B------:R-:W3:Y:S02]  /*3390*/  LDS.U16 R30, [R21+0xa] ;  /* 0x00000a00151e7984 */ /* 0x000ee40000000400 */
[----:B------:R-:W-:Y:S01]  /*33a0*/  F2FP.F16.F32.PACK_AB R32, RZ, R32 ;  /* 0x00000020ff20723e */ /* 0x000fe200000000ff */
[----:B0-----:R-:W-:-:S02]  /*33b0*/  HADD2.F32 R33, -RZ, R23.H0_H0 ;  /* 0x20000017ff217230 */ /* 0x001fc40000004100 */
[----:B------:R-:W-:Y:S01]  /*33c0*/  FADD.FTZ R22, R22, R31 ;  /* 0x0000001f16167221 */ /* 0x000fe20000010000 */
[----:B------:R-:W-:Y:S02]  /*33d0*/  HADD2.F32 R23, -RZ, R28.H0_H0 ;  /* 0x2000001cff177230 */ /* 0x000fe40000004100 */
[----:B-1----:R-:W-:Y:S01]  /*33e0*/  HADD2.F32 R26, -RZ, R26.H0_H0 ;  /* 0x2000001aff1a7230 */ /* 0x002fe20000004100 */
[----:B------:R-:W-:Y:S01]  /*33f0*/  LDS.U16 R28, [R18+0x10] ;  /* 0x00001000121c7984 */ /* 0x000fe20000000400 */
[----:B------:R-:W-:Y:S02]  /*3400*/  HADD2.F32 R31, -RZ, R32.H0_H0 ;  /* 0x20000020ff1f7230 */ /* 0x000fe40000004100 */
[----:B------:R-:W-:Y:S01]  /*3410*/  FADD.FTZ R22, R22, R23 ;  /* 0x0000001716167221 */ /* 0x000fe20000010000 */
[----:B------:R-:W-:Y:S01]  /*3420*/  F2FP.F16.F32.PACK_AB R33, R26, R33 ;  /* 0x000000211a21723e */ /* 0x000fe200000000ff */
[----:B------:R-:W0:Y:S02]  /*3430*/  LDS.U16 R32, [R18+0xc] ;  /* 0x00000c0012207984 */ /* 0x000e240000000400 */
[----:B------:R-:W-:-:S02]  /*3440*/  FADD.FTZ R31, R22, R31 ;  /* 0x0000001f161f7221 */ /* 0x000fc40000010000 */
[--C-:B------:R-:W-:Y:S01]  /*3450*/  HADD2.F32 R23, -RZ, R33.reuse.H1_H1 ;  /* 0x30000021ff177230 */ /* 0x100fe20000004100 */
[----:B------:R-:W1:Y:S01]  /*3460*/  LDS.U16 R22, [R18+0xe] ;  /* 0x00000e0012167984 */ /* 0x000e620000000400 */
[----:B------:R-:W-:-:S03]  /*3470*/  HADD2.F32 R26, -RZ, R33.H0_H0 ;  /* 0x20000021ff1a7230 */ /* 0x000fc60000004100 */
[----:B------:R-:W4:Y:S02]  /*3480*/  LDS.U16 R33, [R21+0xc] ;  /* 0x00000c0015217984 */ /* 0x000f240000000400 */
[----:B------:R-:W-:Y:S02]  /*3490*/  FMUL.FTZ R34, R23, R26 ;  /* 0x0000001a17227220 */ /* 0x000fe40000410000 */
[----:B------:R-:W5:Y:S03]  /*34a0*/  LDS.U16 R23, [R21+0x10] ;  /* 0x0000100015177984 */ /* 0x000f660000000400 */
[----:B------:R-:W-:Y:S01]  /*34b0*/  F2FP.F16.F32.PACK_AB R34, RZ, R34 ;  /* 0x00000022ff22723e */ /* 0x000fe200000000ff */
[----:B------:R-:W5:Y:S04]  /*34c0*/  LDS.U16 R26, [R21+0xe] ;  /* 0x00000e00151a7984 */ /* 0x000f680000000400 */
[----:B------:R-:W-:-:S02]  /*34d0*/  HADD2.F32 R34, -RZ, R34.H0_H0 ;  /* 0x20000022ff227230 */ /* 0x000fc40000004100 */
[----:B--2---:R-:W-:-:S03]  /*34e0*/  HADD2.F32 R35, -RZ, R29.H0_H0 ;  /* 0x2000001dff237230 */ /* 0x004fc60000004100 */
[----:B------:R-:W-:Y:S01]  /*34f0*/  FADD.FTZ R29, R31, R34 ;  /* 0x000000221f1d7221 */ /* 0x000fe20000010000 */
[----:B---3--:R-:W-:Y:S01]  /*3500*/  HADD2.F32 R30, -RZ, R30.H0_H0 ;  /* 0x2000001eff1e7230 */ /* 0x008fe20000004100 */
[----:B------:R-:W2:Y:S04]  /*3510*/  LDS.U16 R31, [R21+0x12] ;  /* 0x00001200151f7984 */ /* 0x000ea80000000400 */
[----:B------:R-:W-:Y:S02]  /*3520*/  F2FP.F16.F32.PACK_AB R34, R30, R35 ;  /* 0x000000231e22723e */ /* 0x000fe400000000ff */
[----:B------:R-:W3:Y:S01]  /*3530*/  LDS.U16 R30, [R18+0x12] ;  /* 0x00001200121e7984 */ /* 0x000ee20000000400 */
[----:B0-----:R-:W-:Y:S02]  /*3540*/  HADD2.F32 R32, -RZ, R32.H0_H0 ;  /* 0x20000020ff207230 */ /* 0x001fe40000004100 */
[----:B-1----:R-:W-:-:S02]  /*3550*/  HADD2.F32 R22, -RZ, R22.H0_H0 ;  /* 0x20000016ff167230 */ /* 0x002fc40000004100 */
[----:B----4-:R-:W-:Y:S02]  /*3560*/  HADD2.F32 R33, -RZ, R33.H0_H0 ;  /* 0x20000021ff217230 */ /* 0x010fe40000004100 */
[----:B-----5:R-:W-:-:S03]  /*3570*/  HADD2.F32 R35, -RZ, R23.H0_H0 ;  /* 0x20000017ff237230 */ /* 0x020fc60000004100 */
[----:B------:R-:W-:Y:S01]  /*3580*/  F2FP.F16.F32.PACK_AB R32, R33, R32 ;  /* 0x000000202120723e */ /* 0x000fe200000000ff */
[----:B------:R-:W-:Y:S02]  /*3590*/  HADD2.F32 R23, -RZ, R34.H1_H1 ;  /* 0x30000022ff177230 */ /* 0x000fe40000004100 */
[----:B------:R-:W-:Y:S02]  /*35a0*/  HADD2.F32 R33, -RZ, R26.H0_H0 ;  /* 0x2000001aff217230 */ /* 0x000fe40000004100 */
[----:B------:R-:W-:Y:S02]  /*35b0*/  HADD2.F32 R34, -RZ, R34.H0_H0 ;  /* 0x20000022ff227230 */ /* 0x000fe40000004100 */
[----:B------:R-:W-:Y:S01]  /*35c0*/  HADD2.F32 R26, -RZ, R28.H0_H0 ;  /* 0x2000001cff1a7230 */ /* 0x000fe20000004100 */
[----:B------:R-:W-:Y:S01]  /*35d0*/  F2FP.F16.F32.PACK_AB R28, R33, R22 ;  /* 0x00000016211c723e */ /* 0x000fe200000000ff */
[--C-:B------:R-:W-:Y:S02]  /*35e0*/  HADD2.F32 R33, -RZ, R32.reuse.H1_H1 ;  /* 0x30000020ff217230 */ /* 0x100fe40000004100 */
[----:B------:R-:W-:Y:S01]  /*35f0*/  FMUL.FTZ R34, R23, R34 ;  /* 0x0000002217227220 */ /* 0x000fe20000410000 */
[----:B------:R-:W0:Y:S01]  /*3600*/  LDS.U16 R22, [R21+0x14] ;  /* 0x0000140015167984 */ /* 0x000e220000000400 */
[----:B------:R-:W-:Y:S01]  /*3610*/  HADD2.F32 R32, -RZ, R32.H0_H0 ;  /* 0x20000020ff207230 */ /* 0x000fe20000004100 */
[----:B------:R-:W-:Y:S01]  /*3620*/  F2FP.F16.F32.PACK_AB R26, R35, R26 ;  /* 0x0000001a231a723e */ /* 0x000fe200000000ff */
[----:B--2---:R-:W-:Y:S01]  /*3630*/  HADD2.F32 R36, -RZ, R31.H0_H0 ;  /* 0x2000001fff247230 */ /* 0x004fe20000004100 */
[----:B------:R-:W1:Y:S01]  /*3640*/  LDS.U16 R23, [R18+0x14] ;  /* 0x0000140012177984 */ /* 0x000e620000000400 */
[----:B------:R-:W-:-:S02]  /*3650*/  HADD2.F32 R31, -RZ, R28.H1_H1 ;  /* 0x3000001cff1f7230 */ /* 0x000fc40000004100 */
[----:B------:R-:W-:Y:S01]  /*3660*/  FMUL.FTZ R33, R33, R32 ;  /* 0x0000002021217220 */ /* 0x000fe20000410000 */
[----:B------:R-:W-:Y:S01]  /*3670*/  F2FP.F16.F32.PACK_AB R32, RZ, R34 ;  /* 0x00000022ff20723e */ /* 0x000fe200000000ff */
[----:B------:R-:W-:Y:S02]  /*3680*/  HADD2.F32 R34, -RZ, R28.H0_H0 ;  /* 0x2000001cff227230 */ /* 0x000fe40000004100 */
[----:B---3--:R-:W-:Y:S01]  /*3690*/  HADD2.F32 R35, -RZ, R30.H0_H0 ;  /* 0x2000001eff237230 */ /* 0x008fe20000004100 */
[----:B------:R-:W-:Y:S01]  /*36a0*/  F2FP.F16.F32.PACK_AB R30, RZ, R33 ;  /* 0x00000021ff1e723e */ /* 0x000fe200000000ff */
[--C-:B------:R-:W-:Y:S02]  /*36b0*/  HADD2.F32 R33, -RZ, R26.reuse.H1_H1 ;  /* 0x3000001aff217230 */ /* 0x100fe40000004100 */
[----:B------:R-:W-:Y:S01]  /*36c0*/  FMUL.FTZ R31, R31, R34 ;  /* 0x000000221f1f7220 */ /* 0x000fe20000410000 */
[----:B------:R-:W-:Y:S01]  /*36d0*/  HADD2.F32 R26, -RZ, R26.H0_H0 ;  /* 0x2000001aff1a7230 */ /* 0x000fe20000004100 */
[----:B------:R-:W-:Y:S01]  /*36e0*/  F2FP.F16.F32.PACK_AB R28, R36, R35 ;  /* 0x00000023241c723e */ /* 0x000fe200000000ff */
[----:B------:R-:W-:Y:S01]  /*36f0*/  HADD2.F32 R32, -RZ, R32.H0_H0 ;  /* 0x20000020ff207230 */ /* 0x000fe20000004100 */
[----:B------:R-:W2:Y:S01]  /*3700*/  LDS.U16 R34, [R21+0x1e] ;  /* 0x00001e0015227984 */ /* 0x000ea20000000400 */
[----:B------:R-:W-:Y:S01]  /*3710*/  F2FP.F16.F32.PACK_AB R31, RZ, R31 ;  /* 0x0000001fff1f723e */ /* 0x000fe200000000ff */
[----:B------:R-:W-:Y:S01]  /*3720*/  FMUL.FTZ R33, R33, R26 ;  /* 0x0000001a21217220 */ /* 0x000fe20000410000 */
[----:B------:R-:W-:-:S02]  /*3730*/  HADD2.F32 R30, -RZ, R30.H0_H0 ;  /* 0x2000001eff1e7230 */ /* 0x000fc40000004100 */
[----:B------:R-:W-:Y:S01]  /*3740*/  FADD.FTZ R29, R29, R32 ;  /* 0x000000201d1d7221 */ /* 0x000fe20000010000 */
[--C-:B------:R-:W-:Y:S02]  /*3750*/  HADD2.F32 R32, -RZ, R28.reuse.H1_H1 ;  /* 0x3000001cff207230 */ /* 0x100fe40000004100 */
[----:B------:R-:W-:Y:S01]  /*3760*/  HADD2.F32 R35, -RZ, R28.H0_H0 ;  /* 0x2000001cff237230 */ /* 0x000fe20000004100 */
[----:B------:R-:W-:Y:S01]  /*3770*/  F2FP.F16.F32.PACK_AB R33, RZ, R33 ;  /* 0x00000021ff21723e */ /* 0x000fe200000000ff */
[----:B------:R-:W-:Y:S02]  /*3780*/  HADD2.F32 R26, -RZ, R31.H0_H0 ;  /* 0x2000001fff1a7230 */ /* 0x000fe40000004100 */
[----:B------:R-:W-:Y:S01]  /*3790*/  FADD.FTZ R29, R29, R30 ;  /* 0x0000001e1d1d7221 */ /* 0x000fe20000010000 */
[----:B------:R-:W3:Y:S01]  /*37a0*/  LDS.U16 R28, [R21+0x16] ;  /* 0x00001600151c7984 */ /* 0x000ee20000000400 */
[----:B------:R-:W-:Y:S01]  /*37b0*/  FMUL.FTZ R32, R32, R35 ;  /* 0x0000002320207220 */ /* 0x000fe20000410000 */
[----:B------:R-:W-:-:S02]  /*37c0*/  HADD2.F32 R30, -RZ, R33.H0_H0 ;  /* 0x20000021ff1e7230 */ /* 0x000fc40000004100 */
[----:B------:R-:W-:Y:S01]  /*37d0*/  FADD.FTZ R29, R29, R26 ;  /* 0x0000001a1d1d7221 */ /* 0x000fe20000010000 */
[----:B------:R-:W4:Y:S01]  /*37e0*/  LDS.U16 R33, [R18+0x1e] ;  /* 0x00001e0012217984 */ /* 0x000f220000000400 */
[----:B------:R-:W-:Y:S02]  /*37f0*/  F2FP.F16.F32.PACK_AB R32, RZ, R32 ;  /* 0x00000020ff20723e */ /* 0x000fe400000000ff */
[----:B------:R-:W-:Y:S01]  /*3800*/  FADD.FTZ R35, R29, R30 ;  /* 0x0000001e1d237221 */ /* 0x000fe20000010000 */
[----:B------:R-:W5:Y:S02]  /*3810*/  LDS.U16 R26, [R18+0x16] ;  /* 0x00001600121a7984 */ /* 0x000f640000000400 */
[----:B------:R-:W-:Y:S02]  /*3820*/  HADD2.F32 R32, -RZ, R32.H0_H0 ;  /* 0x20000020ff207230 */ /* 0x000fe40000004100 */
[----:B------:R-:W5:Y:S01]  /*3830*/  LDS.U16 R30, [R21+0x18] ;  /* 0x00001800151e7984 */ /* 0x000f620000000400 */
[----:B0-----:R-:W-:-:S02]  /*3840*/  HADD2.F32 R22, -RZ, R22.H0_H0 ;  /* 0x20000016ff167230 */ /* 0x001fc40000004100 */
[----:B-1----:R-:W-:Y:S01]  /*3850*/  HADD2.F32 R23, -RZ, R23.H0_H0 ;  /* 0x20000017ff177230 */ /* 0x002fe20000004100 */
[----:B------:R-:W0:Y:S01]  /*3860*/  LDS.U16 R29, [R21+0x1a] ;  /* 0x00001a00151d7984 */ /* 0x000e220000000400 */
[----:B------:R-:W-:-:S03]  /*3870*/  FADD.FTZ R35, R35, R32 ;  /* 0x0000002023237221 */ /* 0x000fc60000010000 */
[----:B------:R-:W-:Y:S01]  /*3880*/  F2FP.F16.F32.PACK_AB R31, R22, R23 ;  /* 0x00000017161f723e */ /* 0x000fe200000000ff */
[----:B------:R-:W1:Y:S04]  /*3890*/  LDS.U16 R32, [R21+0x1c] ;  /* 0x00001c0015207984 */ /* 0x000e680000000400 */
[----:B------:R-:W1:Y:S01]  /*38a0*/  LDS.U16 R23, [R18+0x18] ;  /* 0x0000180012177984 */ /* 0x000e620000000400 */
[--C-:B------:R-:W-:Y:S02]  /*38b0*/  HADD2.F32 R36, -RZ, R31.reuse.H1_H1 ;  /* 0x3000001fff247230 */ /* 0x100fe40000004100 */
[----:B------:R-:W-:Y:S01]  /*38c0*/  HADD2.F32 R31, -RZ, R31.H0_H0 ;  /* 0x2000001fff1f7230 */ /* 0x000fe20000004100 */
[----:B------:R-:W1:Y:S01]  /*38d0*/  LDS.U16 R22, [R18+0x1a] ;  /* 0x00001a0012167984 */ /* 0x000e620000000400 */
[----:B--2---:R-:W-:-:S03]  /*38e0*/  HADD2.F32 R34, -RZ, R34.H0_H0 ;  /* 0x20000022ff227230 */ /* 0x004fc60000004100 */
[----:B------:R-:W-:Y:S02]  /*38f0*/  FMUL.FTZ R36, R36, R31 ;  /* 0x0000001f24247220 */ /* 0x000fe40000410000 */
[----:B------:R2:W2:Y:S03]  /*3900*/  LDS.U16 R31, [R18+0x1c] ;  /* 0x00001c00121f7984 */ /* 0x0004a60000000400 */
[----:B------:R-:W-:Y:S01]  /*3910*/  F2FP.F16.F32.PACK_AB R36, RZ, R36 ;  /* 0x00000024ff24723e */ /* 0x000fe200000000ff */
[----:B---3--:R-:W-:Y:S02]  /*3920*/  HADD2.F32 R37, -RZ, R28.H0_H0 ;  /* 0x2000001cff257230 */ /* 0x008fe40000004100 */
[----:B----4-:R-:W-:Y:S02]  /*3930*/  HADD2.F32 R33, -RZ, R33.H0_H0 ;  /* 0x20000021ff217230 */ /* 0x010fe40000004100 */
[----:B------:R-:W-:-:S02]  /*3940*/  HADD2.F32 R36, -RZ, R36.H0_H0 ;  /* 0x20000024ff247230 */ /* 0x000fc40000004100 */
[----:B-----5:R-:W-:Y:S01]  /*3950*/  HADD2.F32 R26, -RZ, R26.H0_H0 ;  /* 0x2000001aff1a7230 */ /* 0x020fe20000004100 */
[----:B------:R-:W-:Y:S02]  /*3960*/  F2FP.F16.F32.PACK_AB R33, R34, R33 ;  /* 0x000000212221723e */ /* 0x000fe400000000ff */
[----:B------:R-:W-:Y:S01]  /*3970*/  FADD.FTZ R35, R35, R36 ;  /* 0x0000002423237221 */ /* 0x000fe20000010000 */
[----:B------:R-:W-:Y:S01]  /*3980*/  HADD2.F32 R30, -RZ, R30.H0_H0 ;  /* 0x2000001eff1e7230 */ /* 0x000fe20000004100 */
[----:B------:R-:W-:Y:S01]  /*3990*/  F2FP.F16.F32.PACK_AB R26, R37, R26 ;  /* 0x0000001a251a723e */ /* 0x000fe200000000ff */
[----:B------:R-:W-:Y:S02]  /*39a0*/  HADD2.F32 R28, -RZ, R33.H0_H0 ;  /* 0x20000021ff1c7230 */ /* 0x000fe40000004100 */
[----:B0-----:R-:W-:Y:S02]  /*39b0*/  HADD2.F32 R29, -RZ, R29.H0_H0 ;  /* 0x2000001dff1d7230 */ /* 0x001fe40000004100 */
[----:B-1----:R-:W-:-:S02]  /*39c0*/  HADD2.F32 R32, -RZ, R32.H0_H0 ;  /* 0x20000020ff207230 */ /* 0x002fc40000004100 */
[----:B------:R-:W-:Y:S02]  /*39d0*/  HADD2.F32 R23, -RZ, R23.H0_H0 ;  /* 0x20000017ff177230 */ /* 0x000fe40000004100 */
[----:B------:R-:W-:-:S03]  /*39e0*/  HADD2.F32 R22, -RZ, R22.H0_H0 ;  /* 0x20000016ff167230 */ /* 0x000fc60000004100 */
[----:B------:R-:W-:Y:S01]  /*39f0*/  F2FP.F16.F32.PACK_AB R21, R30, R23 ;  /* 0x000000171e15723e */ /* 0x000fe200000000ff */
[--C-:B------:R-:W-:Y:S01]  /*3a00*/  HADD2.F32 R23, -RZ, R26.reuse.H0_H0 ;  /* 0x2000001aff177230 */ /* 0x100fe20000004100 */
[----:B--2---:R-:W-:Y:S01]  /*3a10*/  F2FP.F16.F32.PACK_AB R18, R29, R22 ;  /* 0x000000161d12723e */ /* 0x004fe200000000ff */
[----:B------:R-:W-:Y:S02]  /*3a20*/  HADD2.F32 R22, -RZ, R26.H1_H1 ;  /* 0x3000001aff167230 */ /* 0x000fe40000004100 */
[----:B------:R-:W-:Y:S02]  /*3a30*/  HADD2.F32 R31, -RZ, R31.H0_H0 ;  /* 0x2000001fff1f7230 */ /* 0x000fe40000004100 */
[--C-:B------:R-:W-:Y:S02]  /*3a40*/  HADD2.F32 R29, -RZ, R21.reuse.H0_H0 ;  /* 0x20000015ff1d7230 */ /* 0x100fe40000004100 */
[----:B------:R-:W-:Y:S01]  /*3a50*/  FMUL.FTZ R23, R22, R23 ;  /* 0x0000001716177220 */ /* 0x000fe20000410000 */
[----:B------:R-:W-:Y:S01]  /*3a60*/  HADD2.F32 R22, -RZ, R21.H1_H1 ;  /* 0x30000015ff167230 */ /* 0x000fe20000004100 */
[----:B------:R-:W-:Y:S01]  /*3a70*/  F2FP.F16.F32.PACK_AB R21, R32, R31 ;  /* 0x0000001f2015723e */ /* 0x000fe200000000ff */
[----:B------:R-:W-:-:S02]  /*3a80*/  HADD2.F32 R26, -RZ, R18.H1_H1 ;  /* 0x30000012ff1a7230 */ /* 0x000fc40000004100 */
[----:B------:R-:W-:Y:S01]  /*3a90*/  HADD2.F32 R31, -RZ, R18.H0_H0 ;  /* 0x20000012ff1f7230 */ /* 0x000fe20000004100 */
[----:B------:R-:W-:Y:S01]  /*3aa0*/  F2FP.F16.F32.PACK_AB R23, RZ, R23 ;  /* 0x00000017ff17723e */ /* 0x000fe200000000ff */
[----:B------:R-:W-:-:S03]  /*3ab0*/  FMUL.FTZ R29, R22, R29 ;  /* 0x0000001d161d7220 */ /* 0x000fc60000410000 */
[----:B------:R-:W-:Y:S01]  /*3ac0*/  FMUL.FTZ R18, R26, R31 ;  /* 0x0000001f1a127220 */ /* 0x000fe20000410000 */
[----:B------:R-:W-:Y:S01]  /*3ad0*/  HADD2.F32 R22, -RZ, R23.H0_H0 ;  /* 0x20000017ff167230 */ /* 0x000fe20000004100 */
[----:B------:R-:W-:Y:S01]  /*3ae0*/  F2FP.F16.F32.PACK_AB R29, RZ, R29 ;  /* 0x0000001dff1d723e */ /* 0x000fe200000000ff */
[--C-:B------:R-:W-:Y:S02]  /*3af0*/  HADD2.F32 R23, -RZ, R21.reuse.H1_H1 ;  /* 0x30000015ff177230 */ /* 0x100fe40000004100 */
[----:B------:R-:W-:Y:S01]  /*3b00*/  HADD2.F32 R26, -RZ, R21.H0_H0 ;  /* 0x20000015ff1a7230 */ /* 0x000fe20000004100 */
[----:B------:R-:W-:Y:S01]  /*3b10*/  F2FP.F16.F32.PACK_AB R18, RZ, R18 ;  /* 0x00000012ff12723e */ /* 0x000fe200000000ff */
[----:B------:R-:W-:Y:S02]  /*3b20*/  HADD2.F32 R21, -RZ, R33.H1_H1 ;  /* 0x30000021ff157230 */ /* 0x000fe40000004100 */
[----:B------:R-:W-:Y:S01]  /*3b30*/  FADD.FTZ R22, R35, R22 ;  /* 0x0000001623167221 */ /* 0x000fe20000010000 */
[----:B------:R-:W-:-:S02]  /*3b40*/  HADD2.F32 R29, -RZ, R29.H0_H0 ;  /* 0x2000001dff1d7230 */ /* 0x000fc40000004100 */
[----:B------:R-:W-:Y:S01]  /*3b50*/  FMUL.FTZ R23, R23, R26 ;  /* 0x0000001a17177220 */ /* 0x000fe20000410000 */
[----:B------:R-:W-:Y:S01]  /*3b60*/  FMUL.FTZ R28, R21, R28 ;  /* 0x0000001c151c7220 */ /* 0x000fe20000410000 */
[----:B------:R-:W-:Y:S02]  /*3b70*/  HADD2.F32 R21, -RZ, R18.H0_H0 ;  /* 0x20000012ff157230 */ /* 0x000fe40000004100 */
[----:B------:R-:W-:Y:S01]  /*3b80*/  FADD.FTZ R22, R22, R29 ;  /* 0x0000001d16167221 */ /* 0x000fe20000010000 */
[----:B------:R-:W-:Y:S02]  /*3b90*/  F2FP.F16.F32.PACK_AB R23, RZ, R23 ;  /* 0x00000017ff17723e */ /* 0x000fe400000000ff */
[----:B------:R-:W-:Y:S01]  /*3ba0*/  F2FP.F16.F32.PACK_AB R28, RZ, R28 ;  /* 0x0000001cff1c723e */ /* 0x000fe200000000ff */
[----:B------:R-:W-:Y:S02]  /*3bb0*/  FADD.FTZ R21, R22, R21 ;  /* 0x0000001516157221 */ /* 0x000fe40000010000 */
[----:B------:R-:W-:-:S02]  /*3bc0*/  HADD2.F32 R18, -RZ, R23.H0_H0 ;  /* 0x20000017ff127230 */ /* 0x000fc40000004100 */
[----:B------:R-:W-:-:S03]  /*3bd0*/  HADD2.F32 R23, -RZ, R28.H0_H0 ;  /* 0x2000001cff177230 */ /* 0x000fc60000004100 */
[----:B------:R-:W-:-:S04]  /*3be0*/  FADD.FTZ R18, R21, R18 ;  /* 0x0000001215127221 */ /* 0x000fc80000010000 */
[----:B------:R-:W-:Y:S01]  /*3bf0*/  FADD.FTZ R22, R18, R23 ;  /* 0x0000001712167221 */ /* 0x000fe20000010000 */
[----:B------:R-:W-:Y:S06]  /*3c00*/  @P3 BRA `(.L_x_1312) ;  /* 0xfffffff400283947 */ /* 0x000fec000383ffff */
.L_x_1311:
[----:B------:R-:W-:Y:S05]  /*3c10*/  BSYNC B3 ;  /* 0x0000000000037941 */ /* 0x000fea0003800000 */
.L_x_1310:
[----:B------:R-:W-:Y:S01]  /*3c20*/  ISETP.GT.AND P3, PT, R20, 0x4, PT ;  /* 0x000000041400780c */ /* 0x000fe20003f64270 */
[----:B------:R-:W-:-:S12]  /*3c30*/  BSSY B3, `(.L_x_1313) ;  /* 0x000005f000037945 */ /* 0x000fd80003800000 */
[----:B------:R-:W-:Y:S05]  /*3c40*/  @!P3 BRA `(.L_x_1314) ;  /* 0x000000040074b947 */ /* 0x000fea0003800000 */
[C---:B------:R-:W-:Y:S01]  /*3c50*/  IMAD R26, R19.reuse, 0x2, R12 ;  /* 0x00000002131a7824 */ /* 0x040fe200078e020c */
[C---:B------:R-:W-:Y:S02]  /*3c60*/  LEA R23, R19.reuse, R13, 0x1 ;  /* 0x0000000d13177211 */ /* 0x040fe400078e08ff */
[----:B------:R-:W-:Y:S02]  /*3c70*/  PLOP3.LUT P0, PT, PT, PT, PT, 0x8, 0x0 ;  /* 0x000000000000781c */ /* 0x000fe40003f0e170 */
        /* <DEDUP_REMOVED lines=21> */
[--C-:B------:R-:W-:Y:S02]  /*3dd0*/  HADD2.F32 R21, -RZ, R30.reuse.H1_H1 ;  /* 0x3000001eff157230 */ /* 0x100fe40000004100 */
[----:B------:R-:W-:Y:S01]  /*3de0*/  HADD2.F32 R30, -RZ, R30.H0_H0 ;  /* 0x2000001eff1e7230 */ /* 0x000fe20000004100 */
[----:B------:R-:W-:Y:S01]  /*3df0*/  F2FP.F16.F32.PACK_AB R31, R28, R29 ;  /* 0x0000001d1c1f723e */ /* 0x000fe200000000ff */
[----:B------:R-:W-:Y:S01]  /*3e00*/  HADD2.F32 R33, -RZ, R33.H0_H0 ;  /* 0x20000021ff217230 */ /* 0x000fe20000004100 */
[----:B------:R-:W-:Y:S01]  /*3e10*/  F2FP.F16.F32.PACK_AB R18, RZ, R18 ;  /* 0x00000012ff12723e */ /* 0x000fe200000000ff */
[----:B------:R-:W0:Y:S01]  /*3e20*/  LDS.U16 R28, [R26+0xa] ;  /* 0x00000a001a1c7984 */ /* 0x000e220000000400 */
[----:B------:R-:W-:Y:S01]  /*3e30*/  FMUL.FTZ R21, R21, R30 ;  /* 0x0000001e15157220 */ /* 0x000fe20000410000 */
[----:B------:R-:W-:-:S02]  /*3e40*/  HADD2.F32 R36, -RZ, R31.H1_H1 ;  /* 0x3000001fff247230 */ /* 0x000fc40000004100 */
[----:B------:R-:W-:Y:S01]  /*3e50*/  HADD2.F32 R35, -RZ, R18.H0_H0 ;  /* 0x20000012ff237230 */ /* 0x000fe20000004100 */
[----:B------:R-:W1:Y:S01]  /*3e60*/  LDS.U16 R29, [R23+0xa] ;  /* 0x00000a00171d7984 */ /* 0x000e620000000400 */
[----:B------:R-:W-:Y:S01]  /*3e70*/  F2FP.F16.F32.PACK_AB R30, RZ, R21 ;  /* 0x00000015ff1e723e */ /* 0x000fe200000000ff */
[----:B------:R-:W-:Y:S02]  /*3e80*/  HADD2.F32 R31, -RZ, R31.H0_H0 ;  /* 0x2000001fff1f7230 */ /* 0x000fe40000004100 */
[----:B------:R-:W2:Y:S01]  /*3e90*/  LDS.U16 R21, [R26+0x6] ;  /* 0x000006001a157984 */ /* 0x000ea20000000400 */
[----:B------:R-:W-:Y:S01]  /*3ea0*/  FADD.FTZ R35, R22, R35 ;  /* 0x0000002316237221 */ /* 0x000fe20000010000 */
[----:B------:R-:W-:Y:S02]  /*3eb0*/  HADD2.F32 R32, -RZ, R30.H0_H0 ;  /* 0x2000001eff207230 */ /* 0x000fe40000004100 */
[----:B------:R-:W-:Y:S01]  /*3ec0*/  FMUL.FTZ R36, R36, R31 ;  /* 0x0000001f24247220 */ /* 0x000fe20000410000 */
[----:B------:R-:W3:Y:S01]  /*3ed0*/  LDS.U16 R18, [R23+0x6] ;  /* 0x0000060017127984 */ /* 0x000ee20000000400 */
[----:B------:R-:W-:-:S02]  /*3ee0*/  HADD2.F32 R34, -RZ, R34.H0_H0 ;  /* 0x20000022ff227230 */ /* 0x000fc40000004100 */
[----:B------:R-:W-:Y:S01]  /*3ef0*/  FADD.FTZ R35, R35, R32 ;  /* 0x0000002023237221 */ /* 0x000fe20000010000 */
[----:B------:R-:W4:Y:S01]  /*3f00*/  LDS.U16 R22, [R26+0x8] ;  /* 0x000008001a167984 */ /* 0x000f220000000400 */
[----:B------:R-:W-:Y:S02]  /*3f10*/  F2FP.F16.F32.PACK_AB R36, RZ, R36 ;  /* 0x00000024ff24723e */ /* 0x000fe400000000ff */
[----:B------:R-:W-:Y:S01]  /*3f20*/  F2FP.F16.F32.PACK_AB R33, R34, R33 ;  /* 0x000000212221723e */ /* 0x000fe200000000ff */
[----:B------:R-:W5:Y:S02]  /*3f30*/  LDS.U16 R30, [R23+0x8] ;  /* 0x00000800171e7984 */ /* 0x000f640000000400 */
[----:B------:R-:W-:Y:S02]  /*3f40*/  HADD2.F32 R36, -RZ, R36.H0_H0 ;  /* 0x20000024ff247230 */ /* 0x000fe40000004100 */
[----:B------:R-:W5:Y:S03]  /*3f50*/  LDS.U16 R31, [R26+0xc] ;  /* 0x00000c001a1f7984 */ /* 0x000f660000000400 */
[----:B------:R-:W-:Y:S01]  /*3f60*/  FADD.FTZ R35, R35, R36 ;  /* 0x0000002423237221 */ /* 0x000fe20000010000 */
[----:B------:R5:W5:Y:S01]  /*3f70*/  LDS.U16 R32, [R23+0xc] ;  /* 0x00000c0017207984 */ /* 0x000b620000000400 */
[----:B0-----:R-:W-:-:S02]  /*3f80*/  HADD2.F32 R28, -RZ, R28.H0_H0 ;  /* 0x2000001cff1c7230 */ /* 0x001fc40000004100 */
[----:B-1----:R-:W-:Y:S02]  /*3f90*/  HADD2.F32 R29, -RZ, R29.H0_H0 ;  /* 0x2000001dff1d7230 */ /* 0x002fe40000004100 */
[----:B--2---:R-:W-:Y:S02]  /*3fa0*/  HADD2.F32 R21, -RZ, R21.H0_H0 ;  /* 0x20000015ff157230 */ /* 0x004fe40000004100 */
[----:B---3--:R-:W-:Y:S02]  /*3fb0*/  HADD2.F32 R18, -RZ, R18.H0_H0 ;  /* 0x20000012ff127230 */ /* 0x008fe40000004100 */
[----:B----4-:R-:W-:-:S03]  /*3fc0*/  HADD2.F32 R22, -RZ, R22.H0_H0 ;  /* 0x20000016ff167230 */ /* 0x010fc60000004100 */
[----:B------:R-:W-:Y:S01]  /*3fd0*/  F2FP.F16.F32.PACK_AB R18, R18, R21 ;  /* 0x000000151212723e */ /* 0x000fe200000000ff */
[----:B-----5:R-:W-:-:S04]  /*3fe0*/  HADD2.F32 R21, -RZ, R30.H0_H0 ;  /* 0x2000001eff157230 */ /* 0x020fc80000004100 */
[--C-:B------:R-:W-:Y:S02]  /*3ff0*/  HADD2.F32 R23, -RZ, R18.reuse.H1_H1 ;  /* 0x30000012ff177230 */ /* 0x100fe40000004100 */
[----:B------:R-:W-:Y:S01]  /*4000*/  HADD2.F32 R18, -RZ, R18.H0_H0 ;  /* 0x20000012ff127230 */ /* 0x000fe20000004100 */
[----:B------:R-:W-:Y:S01]  /*4010*/  F2FP.F16.F32.PACK_AB R22, R21, R22 ;  /* 0x000000161516723e */ /* 0x000fe200000000ff */
[----:B------:R-:W-:Y:S01]  /*4020*/  HADD2.F32 R31, -RZ, R31.H0_H0 ;  /* 0x2000001fff1f7230 */ /* 0x000fe20000004100 */
[----:B------:R-:W-:Y:S01]  /*4030*/  F2FP.F16.F32.PACK_AB R21, R29, R28 ;  /* 0x0000001c1d15723e */ /* 0x000fe200000000ff */
[----:B------:R-:W-:Y:S02]  /*4040*/  HADD2.F32 R32, -RZ, R32.H0_H0 ;  /* 0x20000020ff207230 */ /* 0x000fe40000004100 */
[----:B------:R-:W-:Y:S01]  /*4050*/  FMUL.FTZ R26, R23, R18 ;  /* 0x00000012171a7220 */ /* 0x000fe20000410000 */
[--C-:B------:R-:W-:Y:S02]  /*4060*/  HADD2.F32 R23, -RZ, R22.reuse.H1_H1 ;  /* 0x30000016ff177230 */ /* 0x100fe40000004100 */
[----:B------:R-:W-:Y:S01]  /*4070*/  HADD2.F32 R22, -RZ, R22.H0_H0 ;  /* 0x20000016ff167230 */ /* 0x000fe20000004100 */
[----:B------:R-:W-:Y:S01]  /*4080*/  F2FP.F16.F32.PACK_AB R18, R32, R31 ;  /* 0x0000001f2012723e */ /* 0x000fe200000000ff */
[--C-:B------:R-:W-:Y:S01]  /*4090*/  HADD2.F32 R28, -RZ, R21.reuse.H1_H1 ;  /* 0x30000015ff1c7230 */ /* 0x100fe20000004100 */
[----:B------:R-:W-:Y:S01]  /*40a0*/  F2FP.F16.F32.PACK_AB R26, RZ, R26 ;  /* 0x0000001aff1a723e */ /* 0x000fe200000000ff */
[----:B------:R-:W-:-:S02]  /*40b0*/  HADD2.F32 R21, -RZ, R21.H0_H0 ;  /* 0x20000015ff157230 */ /* 0x000fc40000004100 */
[----:B------:R-:W-:Y:S01]  /*40c0*/  FMUL.FTZ R22, R23, R22 ;  /* 0x0000001617167220 */ /* 0x000fe20000410000 */
[--C-:B------:R-:W-:Y:S02]  /*40d0*/  HADD2.F32 R23, -RZ, R18.reuse.H1_H1 ;  /* 0x30000012ff177230 */ /* 0x100fe40000004100 */
[----:B------:R-:W-:Y:S02]  /*40e0*/  HADD2.F32 R18, -RZ, R18.H0_H0 ;  /* 0x20000012ff127230 */ /* 0x000fe40000004100 */
[----:B------:R-:W-:Y:S01]  /*40f0*/  FMUL.FTZ R21, R28, R21 ;  /* 0x000000151c157220 */ /* 0x000fe20000410000 */
[----:B------:R-:W-:Y:S01]  /*4100*/  F2FP.F16.F32.PACK_AB R22, RZ, R22 ;  /* 0x00000016ff16723e */ /* 0x000fe200000000ff */
[----:B------:R-:W-:Y:S02]  /*4110*/  HADD2.F32 R26, -RZ, R26.H0_H0 ;  /* 0x2000001aff1a7230 */ /* 0x000fe40000004100 */
[--C-:B------:R-:W-:Y:S02]  /*4120*/  HADD2.F32 R28, -RZ, R33.reuse.H1_H1 ;  /* 0x30000021ff1c7230 */ /* 0x100fe40000004100 */
[----:B------:R-:W-:Y:S01]  /*4130*/  FMUL.FTZ R23, R23, R18 ;  /* 0x0000001217177220 */ /* 0x000fe20000410000 */
[----:B------:R-:W-:Y:S01]  /*4140*/  HADD2.F32 R33, -RZ, R33.H0_H0 ;  /* 0x20000021ff217230 */ /* 0x000fe20000004100 */
[----:B------:R-:W-:Y:S01]  /*4150*/  F2FP.F16.F32.PACK_AB R18, RZ, R21 ;  /* 0x00000015ff12723e */ /* 0x000fe200000000ff */
[----:B------:R-:W-:-:S02]  /*4160*/  HADD2.F32 R21, -RZ, R22.H0_H0 ;  /* 0x20000016ff157230 */ /* 0x000fc40000004100 */
[----:B------:R-:W-:Y:S01]  /*4170*/  FADD.FTZ R26, R35, R26 ;  /* 0x0000001a231a7221 */ /* 0x000fe20000010000 */
[----:B------:R-:W-:Y:S01]  /*4180*/  F2FP.F16.F32.PACK_AB R23, RZ, R23 ;  /* 0x00000017ff17723e */ /* 0x000fe200000000ff */
[----:B------:R-:W-:Y:S01]  /*4190*/  FMUL.FTZ R28, R28, R33 ;  /* 0x000000211c1c7220 */ /* 0x000fe20000410000 */
[----:B------:R-:W-:Y:S02]  /*41a0*/  HADD2.F32 R18, -RZ, R18.H0_H0 ;  /* 0x20000012ff127230 */ /* 0x000fe40000004100 */
[----:B------:R-:W-:Y:S01]  /*41b0*/  FADD.FTZ R21, R26, R21 ;  /* 0x000000151a157221 */ /* 0x000fe20000010000 */
[----:B------:R-:W-:Y:S01]  /*41c0*/  HADD2.F32 R23, -RZ, R23.H0_H0 ;  /* 0x20000017ff177230 */ /* 0x000fe20000004100 */
[----:B------:R-:W-:Y:S02]  /*41d0*/  F2FP.F16.F32.PACK_AB R28, RZ, R28 ;  /* 0x0000001cff1c723e */ /* 0x000fe400000000ff */
[----:B------:R-:W-:-:S03]  /*41e0*/  FADD.FTZ R18, R21, R18 ;  /* 0x0000001215127221 */ /* 0x000fc60000010000 */
[----:B------:R-:W-:Y:S02]  /*41f0*/  HADD2.F32 R21, -RZ, R28.H0_H0 ;  /* 0x2000001cff157230 */ /* 0x000fe40000004100 */
[----:B------:R-:W-:-:S04]  /*4200*/  FADD.FTZ R18, R18, R23 ;  /* 0x0000001712127221 */ /* 0x000fc80000010000 */
[----:B------:R-:W-:-:S07]  /*4210*/  FADD.FTZ R22, R18, R21 ;  /* 0x0000001512167221 */ /* 0x000fce0000010000 */
.L_x_1314:
[----:B------:R-:W-:Y:S05]  /*4220*/  BSYNC B3 ;  /* 0x0000000000037941 */ /* 0x000fea0003800000 */
.L_x_1313:
[----:B------:R-:W-:-:S13]  /*4230*/  ISETP.NE.OR P0, PT, R20, RZ, P0 ;  /* 0x000000ff1400720c */ /* 0x000fda0000705670 */
[----:B------:R-:W-:Y:S05]  /*4240*/  @!P0 BREAK B0 ;  /* 0x0000000000008942 */ /* 0x000fea0003800000 */
[----:B------:R-:W-:Y:S05]  /*4250*/  @!P0 BRA `(.L_x_1307) ;  /* 0x0000000000cc8947 */ /* 0x000fea0003800000 */
.L_x_1309:
[----:B------:R-:W-:Y:S05]  /*4260*/  BSYNC B0 ;  /* 0x0000000000007941 */ /* 0x000fea0003800000 */
.L_x_1308:
        /* <DEDUP_REMOVED lines=11> */
[----:B------:R5:W5:Y:S04]  /*4320*/  LDS.U16 R23, [R32+0x6] ;  /* 0x0000060020177984 */ /* 0x000b680000000400 */
        /* <DEDUP_REMOVED lines=17> */
[----:B------:R-:W-:-:S03]  /*4440*/  HADD2.F32 R26, -RZ, R26.H0_H0 ;  /* 0x2000001aff1a7230 */ /* 0x000fc60000004100 */
[----:B------:R-:W-:Y:S01]  /*4450*/  FMUL.FTZ R18, R18, R21 ;  /* 0x0000001512127220 */ /* 0x000fe20000410000 */
[--C-:B------:R-:W-:Y:S01]  /*4460*/  HADD2.F32 R21, -RZ, R31.reuse.H1_H1 ;  /* 0x3000001fff157230 */ /* 0x100fe20000004100 */
[----:B------:R-:W-:Y:S01]  /*4470*/  F2FP.F16.F32.PACK_AB R23, R26, R23 ;  /* 0x000000171a17723e */ /* 0x000fe200000000ff */
[----:B------:R-:W-:Y:S02]  /*4480*/  HADD2.F32 R26, -RZ, R31.H0_H0 ;  /* 0x2000001fff1a7230 */ /* 0x000fe40000004100 */
[----:B------:R-:W-:Y:S02]  /*4490*/  F2FP.F16.F32.PACK_AB R18, RZ, R18 ;  /* 0x00000012ff12723e */ /* 0x000fe400000000ff */
[--C-:B------:R-:W-:Y:S02]  /*44a0*/  HADD2.F32 R29, -RZ, R23.reuse.H1_H1 ;  /* 0x30000017ff1d7230 */ /* 0x100fe40000004100 */
[----:B------:R-:W-:Y:S01]  /*44b0*/  FMUL.FTZ R26, R21, R26 ;  /* 0x0000001a151a7220 */ /* 0x000fe20000410000 */
[----:B------:R-:W-:-:S02]  /*44c0*/  HADD2.F32 R30, -RZ, R23.H0_H0 ;  /* 0x20000017ff1e7230 */ /* 0x000fc40000004100 */
[----:B------:R-:W-:Y:S02]  /*44d0*/  HADD2.F32 R21, -RZ, R28.H0_H0 ;  /* 0x2000001cff157230 */ /* 0x000fe40000004100 */
        /* <DEDUP_REMOVED lines=11> */
.L_x_1307:
[----:B------:R-:W-:Y:S05]  /*4590*/  BSYNC B1 ;  /* 0x0000000000017941 */ /* 0x000fea0003800000 */
.L_x_1306:
[----:B------:R-:W-:-:S13]  /*45a0*/  ISETP.NE.AND P0, PT, R2, RZ, PT ;  /* 0x000000ff0200720c */ /* 0x000fda0003f05270 */
[----:B------:R-:W-:Y:S05]  /*45b0*/  @!P0 BRA `(.L_x_1305) ;  /* 0x00000000009c8947 */ /* 0x000fea0003800000 */
[C---:B------:R-:W-:Y:S01]  /*45c0*/  IMAD R18, R19.reuse, 0x2, R12 ;  /* 0x0000000213127824 */ /* 0x040fe200078e020c */
[----:B------:R-:W-:Y:S02]  /*45d0*/  LEA R19, R19, R13, 0x1 ;  /* 0x0000000d13137211 */ /* 0x000fe400078e08ff */
[----:B------:R-:W-:Y:S02]  /*45e0*/  ISETP.NE.AND P0, PT, R2, 0x1, PT ;  /* 0x000000010200780c */ /* 0x000fe40003f05270 */
        /* <DEDUP_REMOVED lines=36> */
.L_x_1305:
[----:B------:R-:W-:Y:S05]  /*4830*/  BSYNC B2 ;  /* 0x0000000000027941 */ /* 0x000fea0003800000 */
.L_x_1304:
[----:B------:R-:W-:Y:S05]  /*4840*/  WARPSYNC.ALL ;  /* 0x0000000000007948 */ /* 0x000fea0003800000 */
[----:B------:R-:W-:Y:S01]  /*4850*/  SHF.R.S32.HI R20, RZ, 0x1f, R27 ;  /* 0x0000001fff147819 */ /* 0x000fe2000001141b */
[----:B------:R-:W-:Y:S01]  /*4860*/  ULDC.64 UR8, c[0x0][0x288] ;  /* 0x0000a20000087ab9 */ /* 0x000fe20000000a00 */
[----:B------:R-:W-:Y:S01]  /*4870*/  MOV R18, R4 ;  /* 0x0000000400127202 */ /* 0x000fe20000000f00 */
[----:B------:R-:W0:Y:S01]  /*4880*/  LDC R23, c[0x0][0x14] ;  /* 0x00000500ff177b82 */ /* 0x000e220000000800 */
[----:B------:R-:W-:Y:S01]  /*4890*/  MOV R19, R7 ;  /* 0x0000000700137202 */ /* 0x000fe20000000f00 */
[----:B------:R-:W-:Y:S01]  /*48a0*/  IMAD R20, R20, UR8, RZ ;  /* 0x0000000814147c24 */ /* 0x000fe2000f8e02ff */
[----:B------:R-:W-:-:S02]  /*48b0*/  SHF.R.S32.HI R21, RZ, 0x1f, R25 ;  /* 0x0000001fff157819 */ /* 0x000fc40000011419 */
        /* <DEDUP_REMOVED lines=8> */
[----:B------:R-:W-:Y:S01]  /*4940*/  ULDC.64 UR8, c[0x0][0x260] ;  /* 0x0000980000087ab9 */ /* 0x000fe20000000a00 */
[----:B0-----:R-:W-:-:S03]  /*4950*/  IADD3 R0, R23, R0, RZ ;  /* 0x0000000017007210 */ /* 0x001fc60007ffe0ff */
[----:B------:R-:W-:Y:S02]  /*4960*/  IADD3 R19, R19, R21, RZ ;  /* 0x0000001513137210 */ /* 0x000fe40007ffe0ff */
[----:B------:R-:W-:-:S04]  /*4970*/  LEA R20, P0, R18, UR8, 0x1 ;  /* 0x0000000812147c11 */ /* 0x000fc8000f8008ff */
[----:B------:R-:W-:Y:S02]  /*4980*/  LEA.HI.X R21, R18, UR9, R19, 0x1, P0 ;  /* 0x0000000912157c11 */ /* 0x000fe400080f0c13 */
[----:B------:R-:W-:-:S03]  /*4990*/  ISETP.GE.AND P0, PT, R0, UR4, PT ;  /* 0x0000000400007c0c */ /* 0x000fc6000bf06270 */
[----:B------:R0:W-:Y:S10]  /*49a0*/  STG.E.U16 desc[UR6][R20.64], R22 ;  /* 0x0000001614007986 */ /* 0x0001f4000c101506 */
[----:B------:R-:W-:Y:S05]  /*49b0*/  @!P0 BRA `(.L_x_1315) ;  /* 0xffffffd800888947 */ /* 0x000fea000383ffff */
[----:B------:R-:W-:Y:S05]  /*49c0*/  EXIT ;  /* 0x000000000000794d */ /* 0x000fea0003800000 */
        .weak           $__internal_16_$__cuda_sm20_dblrcp_rn_slowpath_v3
        .type           $__internal_16_$__cuda_sm20_dblrcp_rn_slowpath_v3,@function
        .size           $__internal_16_$__cuda_sm20_dblrcp_rn_slowpath_v3,(.L_x_1795 - $__internal_16_$__cuda_sm20_dblrcp_rn_slowpath_v3)
$__internal_16_$__cuda_sm20_dblrcp_rn_slowpath_v3:
        /* <DEDUP_REMOVED lines=25> */
.L_x_1319:
        /* <DEDUP_REMOVED lines=10> */
.L_x_1317:
[----:B------:R-:W-:Y:S02]  /*4c00*/  LOP3.LUT R21, R17, 0x80000, RZ, 0xfc, !PT ;  /* 0x0008000011157812 */ /* 0x000fe400078efcff */
[----:B------:R-:W-:-:S07]  /*4c10*/  MOV R20, R16 ;  /* 0x0000001000147202 */ /* 0x000fce0000000f00 */
.L_x_1318:
[----:B------:R-:W-:Y:S05]  /*4c20*/  BSYNC B1 ;  /* 0x0000000000017941 */ /* 0x000fea0003800000 */
.L_x_1316:
[----:B------:R-:W-:Y:S01]  /*4c30*/  HFMA2.MMA R17, -RZ, RZ, 0, 0 ;  /* 0x00000000ff117435 */ /* 0x000fe200000001ff */
[----:B------:R-:W-:-:S05]  /*4c40*/  MOV R16, R0 ;  /* 0x0000000000107202 */ /* 0x000fca0000000f00 */
[----:B------:R-:W-:Y:S05]  /*4c50*/  RET.REL.NODEC R16 `(_ZN2at6native54_GLOBAL__N__aa9a477a_21_UpSampleBilinear2d_cu_607db5e327upsample_gen2d_aa_out_frameIN3c104HalfEfNS0_18upsample_antialias21BilinearFilterFunctorEEEvT0_S7_NS_27GenericPackedTensorAccessorIKT_Lm4ENS_16DefaultPtrTraitsElEENS8_IS9_Lm4ESB_lEERKT1_) ;  /* 0xffffffb010e87950 */ /* 0x000fea0003c3ffff */
.L_x_1320:
        /* <DEDUP_REMOVED lines=10> */
.L_x_1795:


//--------------------- .text._ZN2at6native54_GLOBAL__N__aa9a477a_21_UpSampleBilinear2d_cu_607db5e327upsample_gen2d_aa_out_frameIffNS0_18upsample_antialias21BilinearFilterFunctorEEEvT0_S5_NS_27GenericPackedTensorAccessorIKT_Lm4ENS_16DefaultPtrTraitsElEENS6_IS7_Lm4ES9_lEERKT1_ --------------------------
	.section	.text._ZN2at6native54_GLOBAL__N__aa9a477a_21_UpSampleBilinear2d_cu_607db5e327upsample_gen2d_aa_out_frameIffNS0_18upsample_antialias21BilinearFilterFunctorEEEvT0_S5_NS_27GenericPackedTensorAccessorIKT_Lm4ENS_16DefaultPtrTraitsElEENS6_IS7_Lm4ES9_lEERKT1_,"ax",@progbits
	.align	128
.text._ZN2at6native54_GLOBAL__N__aa9a477a_21_UpSampleBilinear2d_cu_607db5e327upsample_gen2d_aa_out_frameIffNS0_18upsample_antialias21BilinearFilterFunctorEEEvT0_S5_NS_27GenericPackedTensorAccessorIKT_Lm4ENS_16DefaultPtrTraitsElEENS6_IS7_Lm4ES9_lEERKT1_:
        .type           _ZN2at6native54_GLOBAL__N__aa9a477a_21_UpSampleBilinear2d_cu_607db5e327upsample_gen2d_aa_out_frameIffNS0_18upsample_antialias21BilinearFilterFunctorEEEvT0_S5_NS_27GenericPackedTensorAccessorIKT_Lm4ENS_16DefaultPtrTraitsElEENS6_IS7_Lm4ES9_lEERKT1_,@function
        .size           _ZN2at6native54_GLOBAL__N__aa9a477a_21_UpSampleBilinear2d_cu_607db5e327upsample_gen2d_aa_out_frameIffNS0_18upsample_antialias21BilinearFilterFunctorEEEvT0_S5_NS_27GenericPackedTensorAccessorIKT_Lm4ENS_16DefaultPtrTraitsElEENS6_IS7_Lm4ES9_lEERKT1_,(.L_x_1797 - _ZN2at6native54_GLOBAL__N__aa9a477a_21_UpSampleBilinear2d_cu_607db5e327upsample_gen2d_aa_out_frameIffNS0_18upsample_antialias21BilinearFilterFunctorEEEvT0_S5_NS_27GenericPackedTensorAccessorIKT_Lm4ENS_16DefaultPtrTraitsElEENS6_IS7_Lm4ES9_lEERKT1_)
        .other          _ZN2at6native54_GLOBAL__N__aa9a477a_21_UpSampleBilinear2d_cu_607db5e327upsample_gen2d_aa_out_frameIffNS0_18upsample_antialias21BilinearFilterFunctorEEEvT0_S5_NS_27GenericPackedTensorAccessorIKT_Lm4ENS_16DefaultPtrTraitsElEENS6_IS7_Lm4ES9_lEERKT1_,@"STO_CUDA_ENTRY STV_DEFAULT"
_ZN2at6native54_GLOBAL__N__aa9a477a_21_UpSampleBilinear2d_cu_607db5e327upsample_gen2d_aa_out_frameIffNS0_18upsample_antialias21BilinearFilterFunctorEEEvT0_S5_NS_27GenericPackedTensorAccessorIKT_Lm4ENS_16DefaultPtrTraitsElEENS6_IS7_Lm4ES9_lEERKT1_:
        /* <DEDUP_REMOVED lines=16> */
[----:B------:R-:W-:Y:S01]  /*0100*/  UMOV UR4, 0x400 ;  /* 0x0000040000047882 */ /* 0x000fe20000000000 */
[----:B------:R-:W-:Y:S01]  /*0110*/  I2FP.F32.S32 R24, R0 ;  /* 0x0000000000187245 */ /* 0x000fe20000201400 */
[----:B------:R-:W-:Y:S01]  /*0120*/  ULDC UR8, c[0x0][0x238] ;  /* 0x00008e0000087ab9 */ /* 0x000fe20000000800 */
[----:B------:R-:W-:Y:S01]  /*0130*/  ISETP.NE.AND P0, PT, R11, RZ, PT ;  /* 0x000000ff0b00720c */ /* 0x000fe20003f05270 */
[----:B------:R-:W-:Y:S01]  /*0140*/  FADD.FTZ R3, R3, 0.5 ;  /* 0x3f00000003037421 */ /* 0x000fe20000010000 */
[----:B------:R-:W-:Y:S01]  /*0150*/  ULDC UR9, c[0x0][0x230] ;  /* 0x00008c0000097ab9 */ /* 0x000fe20000000800 */
[----:B------:R-:W-:Y:S01]  /*0160*/  FADD.FTZ R24, R24, 0.5 ;  /* 0x3f00000018187421 */ /* 0x000fe20000010000 */
[----:B------:R-:W1:Y:S01]  /*0170*/  S2UR UR5, SR_CgaCtaId ;  /* 0x00000000000579c3 */ /* 0x000e620000008800 */
[----:B------:R-:W-:Y:S01]  /*0180*/  BSSY B0, `(.L_x_1321) ;  /* 0x00000e1000007945 */ /* 0x000fe20003800000 */
[----:B0-----:R-:W-:-:S02]  /*0190*/  FMNMX.FTZ R6, R12, 1, !PT ;  /* 0x3f8000000c067809 */ /* 0x001fc40007810000 */
[----:B------:R-:W-:Y:S02]  /*01a0*/  FMNMX.FTZ R5, R13, 1, !PT ;  /* 0x3f8000000d057809 */ /* 0x000fe40007810000 */
[----:B------:R-:W0:Y:S01]  /*01b0*/  F2I.FTZ.CEIL.NTZ R7, R6 ;  /* 0x0000000600077305 */ /* 0x000e22000021b100 */
[CCC-:B------:R-:W-:Y:S01]  /*01c0*/  FFMA.FTZ R9, R3.reuse, R12.reuse, -R6.reuse ;  /* 0x0000000c03097223 */ /* 0x1c0fe20000010806 */
[----:B------:R-:W-:-:S03]  /*01d0*/  FFMA.FTZ R12, R3, R12, R6 ;  /* 0x0000000c030c7223 */ /* 0x000fc60000010006 */
[----:B------:R-:W-:Y:S01]  /*01e0*/  FADD.FTZ R14, R9, 0.5 ;  /* 0x3f000000090e7421 */ /* 0x000fe20000010000 */
[----:B------:R-:W-:Y:S01]  /*01f0*/  FFMA.FTZ R9, R24, R13, -R5 ;  /* 0x0000000d18097223 */ /* 0x000fe20000010805 */
[----:B------:R-:W-:Y:S01]  /*0200*/  FADD.FTZ R12, R12, 0.5 ;  /* 0x3f0000000c0c7421 */ /* 0x000fe20000010000 */
[----:B------:R2:W3:Y:S01]  /*0210*/  F2I.FTZ.CEIL.NTZ R8, R5 ;  /* 0x0000000500087305 */ /* 0x0004e2000021b100 */
[----:B-1----:R-:W-:Y:S01]  /*0220*/  ULEA UR4, UR5, UR4, 0x18 ;  /* 0x0000000405047291 */ /* 0x002fe2000f8ec03f */
[----:B------:R-:W-:Y:S01]  /*0230*/  FADD.FTZ R9, R9, 0.5 ;  /* 0x3f00000009097421 */ /* 0x000fe20000010000 */
[----:B0-----:R-:W-:-:S05]  /*0240*/  SHF.L.U32 R6, R7, 0x1, RZ ;  /* 0x0000000107067819 */ /* 0x001fca00000006ff */
[----:B------:R-:W0:Y:S01]  /*0250*/  F2I.FTZ.TRUNC.NTZ R9, R9 ;  /* 0x0000000900097305 */ /* 0x000e22000021f100 */
[----:B--2---:R-:W-:Y:S01]  /*0260*/  FFMA.FTZ R5, R24, R13, R5 ;  /* 0x0000000d18057223 */ /* 0x004fe20000010005 */
[----:B------:R-:W-:-:S03]  /*0270*/  IADD3 R15, R6, 0x1, RZ ;  /* 0x00000001060f7810 */ /* 0x000fc60007ffe0ff */
[----:B------:R-:W-:Y:S01]  /*0280*/  FADD.FTZ R10, R5, 0.5 ;  /* 0x3f000000050a7421 */ /* 0x000fe20000010000 */
[----:B---3--:R-:W-:Y:S02]  /*0290*/  SHF.L.U32 R5, R8, 0x1, RZ ;  /* 0x0000000108057819 */ /* 0x008fe400000006ff */
[----:B------:R1:W-:Y:S01]  /*02a0*/  F2I.FTZ.TRUNC.NTZ R16, R14 ;  /* 0x0000000e00107305 */ /* 0x0003e2000021f100 */
[----:B------:R-:W-:Y:S02]  /*02b0*/  VIADD R8, R4, UR7 ;  /* 0x0000000704087c36 */ /* 0x000fe40008000000 */
[----:B------:R-:W-:Y:S01]  /*02c0*/  VIADD R7, R5, 0x1 ;  /* 0x0000000105077836 */ /* 0x000fe20000000000 */
[----:B0-----:R-:W-:-:S04]  /*02d0*/  VIMNMX R9, RZ, R9, !PT ;  /* 0x00000009ff097248 */ /* 0x001fc80007fe0100 */
[----:B------:R-:W0:Y:S01]  /*02e0*/  F2I.FTZ.TRUNC.NTZ R10, R10 ;  /* 0x0000000a000a7305 */ /* 0x000e22000021f100 */
[----:B-1----:R-:W-:Y:S02]  /*02f0*/  IMAD R14, R11, UR6, R8 ;  /* 0x000000060b0e7c24 */ /* 0x002fe4000f8e0208 */
[----:B------:R-:W-:-:S05]  /*0300*/  IMAD R20, R7, R4, RZ ;  /* 0x0000000407147224 */ /* 0x000fca00078e02ff */
[----:B------:R1:W2:Y:S01]  /*0310*/  F2I.FTZ.TRUNC.NTZ R17, R12 ;  /* 0x0000000c00117305 */ /* 0x0002a2000021f100 */
[----:B------:R-:W-:Y:S02]  /*0320*/  LEA R20, R20, UR4, 0x2 ;  /* 0x0000000414147c11 */ /* 0x000fe4000f8e10ff */
[----:B0-----:R-:W-:Y:S01]  /*0330*/  VIMNMX R10, R10, UR8, PT ;  /* 0x000000080a0a7c48 */ /* 0x001fe2000bfe0100 */
[----:B-1----:R-:W-:Y:S01]  /*0340*/  IMAD R12, R7, UR6, RZ ;  /* 0x00000006070c7c24 */ /* 0x002fe2000f8e02ff */
[----:B------:R-:W-:-:S03]  /*0350*/  VIMNMX R7, RZ, R16, !PT ;  /* 0x00000010ff077248 */ /* 0x000fc60007fe0100 */
[----:B------:R-:W-:Y:S02]  /*0360*/  IMAD.IADD R21, R10, 0x1, -R9 ;  /* 0x000000010a157824 */ /* 0x000fe400078e0a09 */
[--C-:B------:R-:W-:Y:S01]  /*0370*/  IMAD R23, R15, R11, R12.reuse ;  /* 0x0000000b0f177224 */ /* 0x100fe200078e020c */
[----:B--2---:R-:W-:Y:S01]  /*0380*/  VIMNMX R8, R17, UR9, PT ;  /* 0x0000000911087c48 */ /* 0x004fe2000bfe0100 */
[----:B------:R-:W-:Y:S01]  /*0390*/  ULDC.64 UR8, c[0x0][0x208] ;  /* 0x0000820000087ab9 */ /* 0x000fe20000000a00 */
[----:B------:R-:W-:Y:S02]  /*03a0*/  IMAD R11, R15, R14, R12 ;  /* 0x0000000e0f0b7224 */ /* 0x000fe400078e020c */
[----:B------:R-:W-:Y:S02]  /*03b0*/  IADD3 R22, -R7, R8, RZ ;  /* 0x0000000807167210 */ /* 0x000fe40007ffe1ff */
[----:B------:R-:W-:Y:S01]  /*03c0*/  LEA R23, R23, UR4, 0x2 ;  /* 0x0000000417177c11 */ /* 0x000fe2000f8e10ff */
        /* <DEDUP_REMOVED lines=20> */
[----:B------:R-:W-:Y:S01]  /*0510*/  MOV R26, 0x540 ;  /* 0x00000540001a7802 */ /* 0x000fe20000000f00 */
[----:B------:R-:W-:-:S07]  /*0520*/  VIADD R19, R12, 0xfff00000 ;  /* 0xfff000000c137836 */ /* 0x000fce0000000000 */
[----:B------:R-:W-:Y:S05]  /*0530*/  CALL.REL.NOINC `($__internal_17_$__cuda_sm20_dblrcp_rn_slowpath_v3) ;  /* 0x0000003000747944 */ /* 0x000fea0003c00000 */
[----:B------:R-:W-:Y:S01]  /*0540*/  MOV R12, R14 ;  /* 0x0000000e000c7202 */ /* 0x000fe20000000f00 */
[----:B------:R-:W-:-:S07]  /*0550*/  IMAD.MOV.U32 R13, RZ, RZ, R15 ;  /* 0x000000ffff0d7224 */ /* 0x000fce00078e000f */
.L_x_1324:
[----:B------:R-:W-:Y:S01]  /*0560*/  UMOV UR6, 0xf0000000 ;  /* 0xf000000000067882 */ /* 0x000fe20000000000 */
[----:B------:R-:W-:Y:S01]  /*0570*/  UMOV UR7, 0x380fffff ;  /* 0x380fffff00077882 */ /* 0x000fe20000000000 */
[----:B------:R-:W0:Y:S01]  /*0580*/  F2F.F32.F64 R14, R12 ;  /* 0x0000000c000e7310 */ /* 0x000e220000301000 */
[----:B------:R-:W-:-:S14]  /*0590*/  DSETP.GEU.AND P0, PT, |R12|, UR6, PT ;  /* 0x000000060c007e2a */ /* 0x000fdc000bf0e200 */
[----:B0-----:R-:W-:-:S07]  /*05a0*/  @!P0 FMUL R14, R14, 1.175494350822287508e-38 ;  /* 0x008000000e0e8820 */ /* 0x001fce0000400000 */
.L_x_1323:
[----:B------:R-:W-:Y:S01]  /*05b0*/  ISETP.GE.AND P0, PT, R21, 0x1, PT ;  /* 0x000000011500780c */ /* 0x000fe20003f06270 */
[----:B------:R-:W-:Y:S01]  /*05c0*/  BSSY B1, `(.L_x_1325) ;  /* 0x0000053000017945 */ /* 0x000fe20003800000 */
[----:B------:R-:W-:-:S11]  /*05d0*/  MOV R12, RZ ;  /* 0x000000ff000c7202 */ /* 0x000fd60000000f00 */
[----:B------:R-:W-:Y:S05]  /*05e0*/  @!P0 BRA `(.L_x_1326) ;  /* 0x0000000400408947 */ /* 0x000fea0003800000 */
[----:B------:R-:W-:Y:S01]  /*05f0*/  LOP3.LUT R12, RZ, R10, RZ, 0x33, !PT ;  /* 0x0000000aff0c7212 */ /* 0x000fe200078e33ff */
[----:B------:R-:W-:Y:S01]  /*0600*/  BSSY B2, `(.L_x_1327) ;  /* 0x000003d000027945 */ /* 0x000fe20003800000 */
[----:B------:R-:W-:Y:S02]  /*0610*/  LOP3.LUT R16, R21, 0x3, RZ, 0xc0, !PT ;  /* 0x0000000315107812 */ /* 0x000fe400078ec0ff */
[----:B------:R-:W-:Y:S02]  /*0620*/  IADD3 R12, -R12, -0x2, -R9 ;  /* 0xfffffffe0c0c7810 */ /* 0x000fe40007ffe909 */
[----:B------:R-:W-:Y:S02]  /*0630*/  ISETP.NE.AND P1, PT, R16, RZ, PT ;  /* 0x000000ff1000720c */ /* 0x000fe40003f25270 */
[----:B------:R-:W-:Y:S02]  /*0640*/  ISETP.GE.U32.AND P2, PT, R12, 0x3, PT ;  /* 0x000000030c00780c */ /* 0x000fe40003f46070 */
[----:B------:R-:W-:-:S11]  /*0650*/  CS2R R12, SRZ ;  /* 0x00000000000c7805 */ /* 0x000fd6000001ff00 */
[----:B------:R-:W-:Y:S05]  /*0660*/  @!P2 BRA `(.L_x_1328) ;  /* 0x0000000000d8a947 */ /* 0x000fea0003800000 */
[----:B------:R-:W-:Y:S01]  /*0670*/  IMAD.IADD R15, R21, 0x1, -R16 ;  /* 0x00000001150f7824 */ /* 0x000fe200078e0a10 */
[----:B------:R-:W-:-:S07]  /*0680*/  CS2R R12, SRZ ;  /* 0x00000000000c7805 */ /* 0x000fce000001ff00 */
.L_x_1329:
[C---:B0-----:R-:W-:Y:S01]  /*0690*/  IADD3 R18, R13.reuse, 0x1, RZ ;  /* 0x000000010d127810 */ /* 0x041fe20007ffe0ff */
[C---:B------:R-:W-:Y:S01]  /*06a0*/  VIADD R25, R13.reuse, 0x2 ;  /* 0x000000020d197836 */ /* 0x040fe20000000000 */
[----:B------:R-:W-:Y:S02]  /*06b0*/  I2FP.F32.S32 R17, R13 ;  /* 0x0000000d00117245 */ /* 0x000fe40000201400 */
[----:B------:R-:W-:Y:S02]  /*06c0*/  I2FP.F32.S32 R19, R18 ;  /* 0x0000001200137245 */ /* 0x000fe40000201400 */
[----:B------:R-:W-:Y:S01]  /*06d0*/  IADD3 R18, R13, 0x3, RZ ;  /* 0x000000030d127810 */ /* 0x000fe20007ffe0ff */
[C---:B------:R-:W-:Y:S01]  /*06e0*/  FADD.FTZ R17, R24.reuse, R17 ;  /* 0x0000001118117221 */ /* 0x040fe20000010000 */
[----:B------:R-:W-:Y:S01]  /*06f0*/  I2FP.F32.S32 R25, R25 ;  /* 0x0000001900197245 */ /* 0x000fe20000201400 */
[----:B------:R-:W-:Y:S01]  /*0700*/  FADD.FTZ R19, R24, R19 ;  /* 0x0000001318137221 */ /* 0x000fe20000010000 */
[----:B------:R-:W-:Y:S01]  /*0710*/  I2FP.F32.S32 R27, R18 ;  /* 0x00000012001b7245 */ /* 0x000fe20000201400 */
[----:B------:R-:W-:Y:S01]  /*0720*/  FADD.FTZ R17, R17, 0.5 ;  /* 0x3f00000011117421 */ /* 0x000fe20000010000 */
[----:B------:R-:W-:-:S02]  /*0730*/  IMAD R18, R13, 0x4, R20 ;  /* 0x000000040d127824 */ /* 0x000fc400078e0214 */
[C---:B------:R-:W-:Y:S01]  /*0740*/  FADD.FTZ R25, R24.reuse, R25 ;  /* 0x0000001918197221 */ /* 0x040fe20000010000 */
[----:B------:R-:W-:Y:S01]  /*0750*/  FADD.FTZ R19, R19, 0.5 ;  /* 0x3f00000013137421 */ /* 0x000fe20000010000 */
[----:B------:R-:W-:Y:S01]  /*0760*/  FADD.FTZ R27, R24, R27 ;  /* 0x0000001b181b7221 */ /* 0x000fe20000010000 */
[-C--:B------:R-:W-:Y:S01]  /*0770*/  FMUL.FTZ R17, R17, R14.reuse ;  /* 0x0000000e11117220 */ /* 0x080fe20000410000 */
[----:B------:R-:W-:Y:S01]  /*0780*/  FADD.FTZ R25, R25, 0.5 ;  /* 0x3f00000019197421 */ /* 0x000fe20000010000 */
[-C--:B------:R-:W-:Y:S01]  /*0790*/  FMUL.FTZ R19, R19, R14.reuse ;  /* 0x0000000e13137220 */ /* 0x080fe20000410000 */
[----:B------:R-:W-:Y:S01]  /*07a0*/  FADD.FTZ R27, R27, 0.5 ;  /* 0x3f0000001b1b7421 */ /* 0x000fe20000010000 */
[----:B------:R-:W-:Y:S01]  /*07b0*/  IADD3 R15, R15, -0x4, RZ ;  /* 0xfffffffc0f0f7810 */ /* 0x000fe20007ffe0ff */
[-C--:B------:R-:W-:Y:S01]  /*07c0*/  FMUL.FTZ R25, R25, R14.reuse ;  /* 0x0000000e19197220 */ /* 0x080fe20000410000 */
[----:B------:R-:W-:Y:S01]  /*07d0*/  FSETP.GEU.FTZ.AND P5, PT, R17, RZ, PT ;  /* 0x000000ff1100720b */ /* 0x000fe20003fbe000 */
[----:B------:R-:W-:Y:S01]  /*07e0*/  FMUL.FTZ R27, R27, R14 ;  /* 0x0000000e1b1b7220 */ /* 0x000fe20000410000 */
[----:B------:R-:W-:Y:S01]  /*07f0*/  FSETP.GEU.FTZ.AND P4, PT, R19, RZ, PT ;  /* 0x000000ff1300720b */ /* 0x000fe20003f9e000 */
[----:B------:R-:W-:Y:S01]  /*0800*/  VIADD R13, R13, 0x4 ;  /* 0x000000040d0d7836 */ /* 0x000fe20000000000 */
[----:B------:R-:W-:-:S02]  /*0810*/  FSETP.GEU.FTZ.AND P3, PT, R25, RZ, PT ;  /* 0x000000ff1900720b */ /* 0x000fc40003f7e000 */
        /* <DEDUP_REMOVED lines=27> */
.L_x_1328:
[----:B------:R-:W-:Y:S05]  /*09d0*/  BSYNC B2 ;  /* 0x0000000000027941 */ /* 0x000fea0003800000 */
.L_x_1327:
[----:B------:R-:W-:Y:S05]  /*09e0*/  @!P1 BRA `(.L_x_1326) ;  /* 0x0000000000409947 */ /* 0x000fea0003800000 */
.L_x_1330:
[----:B------:R-:W-:Y:S01]  /*09f0*/  I2FP.F32.S32 R15, R13 ;  /* 0x0000000d000f7245 */ /* 0x000fe20000201400 */
[----:B------:R-:W-:Y:S01]  /*0a00*/  VIADD R16, R16, 0xffffffff ;  /* 0xffffffff10107836 */ /* 0x000fe20000000000 */
[C---:B0-----:R-:W-:Y:S02]  /*0a10*/  LEA R18, R13.reuse, R20, 0x2 ;  /* 0x000000140d127211 */ /* 0x041fe400078e10ff */
[----:B------:R-:W-:Y:S01]  /*0a20*/  IADD3 R13, R13, 0x1, RZ ;  /* 0x000000010d0d7810 */ /* 0x000fe20007ffe0ff */
[----:B------:R-:W-:-:S04]  /*0a30*/  FADD.FTZ R15, R24, R15 ;  /* 0x0000000f180f7221 */ /* 0x000fc80000010000 */
[----:B------:R-:W-:-:S04]  /*0a40*/  FADD.FTZ R15, R15, 0.5 ;  /* 0x3f0000000f0f7421 */ /* 0x000fc80000010000 */
[----:B------:R-:W-:-:S05]  /*0a50*/  FMUL.FTZ R15, R15, R14 ;  /* 0x0000000e0f0f7220 */ /* 0x000fca0000410000 */
        /* <DEDUP_REMOVED lines=8> */
[----:B-1----:R-:W-:Y:S05]  /*0ae0*/  @P1 BRA `(.L_x_1330) ;  /* 0xfffffffc00c01947 */ /* 0x002fea000383ffff */
.L_x_1326:
[----:B------:R-:W-:Y:S05]  /*0af0*/  BSYNC B1 ;  /* 0x0000000000017941 */ /* 0x000fea0003800000 */
.L_x_1325:
        /* <DEDUP_REMOVED lines=10> */
[----:B------:R-:W-:Y:S01]  /*0ba0*/  HFMA2.MMA R14, -RZ, RZ, 0, 0 ;  /* 0x00000000ff0e7435 */ /* 0x000fe200000001ff */
[----:B------:R-:W-:Y:S01]  /*0bb0*/  FSETP.NEU.FTZ.AND P0, PT, R12, RZ, PT ;  /* 0x000000ff0c00720b */ /* 0x000fe20003f1d000 */
[----:B0-----:R-:W-:-:S12]  /*0bc0*/  IMAD.IADD R27, R21, 0x1, -R16 ;  /* 0x00000001151b7824 */ /* 0x001fd800078e0a10 */
.L_x_1337:
        /* <DEDUP_REMOVED lines=18> */
.L_x_1336:
[----:B------:R-:W-:Y:S05]  /*0cf0*/  BSYNC B3 ;  /* 0x0000000000037941 */ /* 0x000fea0003800000 */
.L_x_1335:
[----:B------:R-:W-:Y:S01]  /*0d00*/  VIADD R14, R14, 0x4 ;  /* 0x000000040e0e7836 */ /* 0x000fe20000000000 */
[----:B------:R-:W-:Y:S06]  /*0d10*/  @P1 BRA `(.L_x_1337) ;  /* 0xfffffffc00ac1947 */ /* 0x000fec000383ffff */
.L_x_1334:
[----:B------:R-:W-:Y:S05]  /*0d20*/  BSYNC B2 ;  /* 0x0000000000027941 */ /* 0x000fea0003800000 */
.L_x_1333:
[----:B------:R-:W-:-:S13]  /*0d30*/  ISETP.NE.AND P0, PT, R16, RZ, PT ;  /* 0x000000ff1000720c */ /* 0x000fda0003f05270 */
[----:B------:R-:W-:Y:S05]  /*0d40*/  @!P0 BRA `(.L_x_1332) ;  /* 0x0000000000288947 */ /* 0x000fea0003800000 */
[----:B------:R-:W-:-:S13]  /*0d50*/  FSETP.NEU.FTZ.AND P1, PT, R12, RZ, PT ;  /* 0x000000ff0c00720b */ /* 0x000fda0003f3d000 */
[----:B0-----:R0:W1:Y:S02]  /*0d60*/  @P1 MUFU.RCP R18, R12 ;  /* 0x0000000c00121308 */ /* 0x0010640000001000 */
.L_x_1338:
[----:B0-2---:R-:W-:Y:S01]  /*0d70*/  @P1 LEA R12, R14, R20, 0x2 ;  /* 0x000000140e0c1211 */ /* 0x005fe200078e10ff */
[----:B------:R-:W-:Y:S01]  /*0d80*/  VIADD R16, R16, 0xffffffff ;  /* 0xffffffff10107836 */ /* 0x000fe20000000000 */
[----:B------:R-:W-:-:S03]  /*0d90*/  IADD3 R14, R14, 0x1, RZ ;  /* 0x000000010e0e7810 */ /* 0x000fc60007ffe0ff */
[----:B------:R-:W1:Y:S01]  /*0da0*/  @P1 LDS R13, [R12] ;  /* 0x000000000c0d1984 */ /* 0x000e620000000800 */
[----:B------:R-:W-:Y:S01]  /*0db0*/  ISETP.NE.AND P0, PT, R16, RZ, PT ;  /* 0x000000ff1000720c */ /* 0x000fe20003f05270 */
[----:B-1----:R-:W-:-:S05]  /*0dc0*/  @P1 FMUL.FTZ R13, R13, R18 ;  /* 0x000000120d0d1220 */ /* 0x002fca0000410000 */
[----:B------:R2:W-:Y:S07]  /*0dd0*/  @P1 STS [R12], R13 ;  /* 0x0000000d0c001388 */ /* 0x0005ee0000000800 */
[----:B------:R-:W-:Y:S05]  /*0de0*/  @P0 BRA `(.L_x_1338) ;  /* 0xfffffffc00e00947 */ /* 0x000fea000383ffff */
.L_x_1332:
[----:B------:R-:W-:Y:S05]  /*0df0*/  BSYNC B1 ;  /* 0x0000000000017941 */ /* 0x000fea0003800000 */
.L_x_1331:
[----:B------:R-:W-:-:S13]  /*0e00*/  ISETP.GE.AND P0, PT, R5, R14, PT ;  /* 0x0000000e0500720c */ /* 0x000fda0003f06270 */
[----:B------:R-:W-:Y:S05]  /*0e10*/  @!P0 BRA `(.L_x_1322) ;  /* 0x00000000005c8947 */ /* 0x000fea0003800000 */
[----:B--2---:R-:W-:Y:S01]  /*0e20*/  IADD3 R12, -R14, 0x1, R5 ;  /* 0x000000010e0c7810 */ /* 0x004fe20007ffe105 */
[----:B0-----:R-:W-:Y:S01]  /*0e30*/  IMAD.IADD R13, R5, 0x1, -R14 ;  /* 0x00000001050d7824 */ /* 0x001fe200078e0a0e */
[----:B------:R-:W-:Y:S02]  /*0e40*/  BSSY B1, `(.L_x_1339) ;  /* 0x000000a000017945 */ /* 0x000fe40003800000 */
[----:B------:R-:W-:Y:S02]  /*0e50*/  LOP3.LUT P0, R12, R12, 0x3, RZ, 0xc0, !PT ;  /* 0x000000030c0c7812 */ /* 0x000fe4000780c0ff */
[----:B------:R-:W-:-:S11]  /*0e60*/  ISETP.GE.U32.AND P1, PT, R13, 0x3, PT ;  /* 0x000000030d00780c */ /* 0x000fd60003f26070 */
[----:B------:R-:W-:Y:S05]  /*0e70*/  @!P0 BRA `(.L_x_1340) ;  /* 0x0000000000188947 */ /* 0x000fea0003800000 */
.L_x_1341:
[----:B------:R-:W-:Y:S01]  /*0e80*/  LEA R13, R14, R20, 0x2 ;  /* 0x000000140e0d7211 */ /* 0x000fe200078e10ff */
[----:B------:R-:W-:Y:S01]  /*0e90*/  VIADD R12, R12, 0xffffffff ;  /* 0xffffffff0c0c7836 */ /* 0x000fe20000000000 */
[----:B------:R-:W-:-:S03]  /*0ea0*/  IADD3 R14, R14, 0x1, RZ ;  /* 0x000000010e0e7810 */ /* 0x000fc60007ffe0ff */
[----:B------:R0:W-:Y:S01]  /*0eb0*/  STS [R13], RZ ;  /* 0x000000ff0d007388 */ /* 0x0001e20000000800 */
[----:B------:R-:W-:-:S13]  /*0ec0*/  ISETP.NE.AND P0, PT, R12, RZ, PT ;  /* 0x000000ff0c00720c */ /* 0x000fda0003f05270 */
[----:B0-----:R-:W-:Y:S05]  /*0ed0*/  @P0 BRA `(.L_x_1341) ;  /* 0xfffffffc00e80947 */ /* 0x001fea000383ffff */
.L_x_1340:
[----:B------:R-:W-:Y:S05]  /*0ee0*/  BSYNC B1 ;  /* 0x0000000000017941 */ /* 0x000fea0003800000 */
.L_x_1339:
[----:B------:R-:W-:Y:S05]  /*0ef0*/  @!P1 BRA `(.L_x_1322) ;  /* 0x0000000000249947 */ /* 0x000fea0003800000 */
.L_x_1342:
[C---:B-1----:R-:W-:Y:S01]  /*0f00*/  IMAD R13, R14.reuse, 0x4, R20 ;  /* 0x000000040e0d7824 */ /* 0x042fe200078e0214 */
        /* <DEDUP_REMOVED lines=8> */
.L_x_1322:
[----:B------:R-:W-:Y:S05]  /*0f90*/  BSYNC B0 ;  /* 0x0000000000007941 */ /* 0x000fea0003800000 */
.L_x_1321:
[----:B------:R-:W-:Y:S01]  /*0fa0*/  ISETP.NE.AND P0, PT, R4, RZ, PT ;  /* 0x000000ff0400720c */ /* 0x000fe20003f05270 */
[----:B------:R-:W-:-:S12]  /*0fb0*/  BSSY B0, `(.L_x_1343) ;  /* 0x00000be000007945 */ /* 0x000fd80003800000 */
[----:B------:R-:W-:Y:S05]  /*0fc0*/  @P0 BRA `(.L_x_1344) ;  /* 0x0000000800f00947 */ /* 0x000fea0003800000 */
[----:B------:R-:W3:Y:S01]  /*0fd0*/  LDC R16, c[0x0][0x210] ;  /* 0x00008400ff107b82 */ /* 0x000ee20000000800 */
[----:B------:R-:W-:Y:S02]  /*0fe0*/  I2FP.F32.S32 R4, R7 ;  /* 0x0000000700047245 */ /* 0x000fe40000201400 */
[----:B--2---:R-:W-:Y:S02]  /*0ff0*/  MOV R12, 0x3f800000 ;  /* 0x3f800000000c7802 */ /* 0x004fe40000000f00 */
[----:B---3--:R-:W-:Y:S01]  /*1000*/  FSETP.GE.FTZ.AND P0, PT, R16, 1, PT ;  /* 0x3f8000001000780b */ /* 0x008fe20003f16000 */
[----:B------:R-:W-:-:S12]  /*1010*/  FFMA.FTZ R3, -R3, R16, R4 ;  /* 0x0000001003037223 */ /* 0x000fd80000010104 */
[----:B------:R-:W-:Y:S05]  /*1020*/  @!P0 BRA `(.L_x_1345) ;  /* 0x0000000000588947 */ /* 0x000fea0003800000 */
[----:B------:R-:W-:-:S06]  /*1030*/  FMUL.FTZ R16, R16, 1 ;  /* 0x3f80000010107820 */ /* 0x000fcc0000410000 */
[----:B0-----:R-:W0:Y:S08]  /*1040*/  F2F.F64.F32 R16, R16 ;  /* 0x0000001000107310 */ /* 0x001e300000201800 */
[----:B0-----:R-:W1:Y:S01]  /*1050*/  MUFU.RCP64H R15, R17 ;  /* 0x00000011000f7308 */ /* 0x001e620000001800 */
[----:B------:R-:W-:-:S05]  /*1060*/  VIADD R14, R17, 0x300402 ;  /* 0x00300402110e7836 */ /* 0x000fca0000000000 */
[----:B------:R-:W-:Y:S01]  /*1070*/  FSETP.GEU.AND P0, PT, |R14|, 5.8789094863358348022e-39, PT ;  /* 0x004004020e00780b */ /* 0x000fe20003f0e200 */
[----:B-1----:R-:W-:-:S08]  /*1080*/  DFMA R12, -R16, R14, 1 ;  /* 0x3ff00000100c742b */ /* 0x002fd0000000010e */
[----:B------:R-:W-:-:S08]  /*1090*/  DFMA R12, R12, R12, R12 ;  /* 0x0000000c0c0c722b */ /* 0x000fd0000000000c */
[----:B------:R-:W-:-:S08]  /*10a0*/  DFMA R12, R14, R12, R14 ;  /* 0x0000000c0e0c722b */ /* 0x000fd0000000000e */
[----:B------:R-:W-:-:S08]  /*10b0*/  DFMA R4, -R16, R12, 1 ;  /* 0x3ff000001004742b */ /* 0x000fd0000000010c */
[----:B------:R-:W-:Y:S01]  /*10c0*/  DFMA R4, R12, R4, R12 ;  /* 0x000000040c04722b */ /* 0x000fe2000000000c */
[----:B------:R-:W-:Y:S10]  /*10d0*/  @P0 BRA `(.L_x_1346) ;  /* 0x0000000000180947 */ /* 0x000ff40003800000 */
[----:B------:R-:W-:Y:S02]  /*10e0*/  LOP3.LUT R19, R17, 0x7fffffff, RZ, 0xc0, !PT ;  /* 0x7fffffff11137812 */ /* 0x000fe400078ec0ff */
[----:B------:R-:W-:Y:S02]  /*10f0*/  MOV R26, 0x1120 ;  /* 0x00001120001a7802 */ /* 0x000fe40000000f00 */
[----:B------:R-:W-:-:S07]  /*1100*/  IADD3 R19, R19, -0x100000, RZ ;  /* 0xfff0000013137810 */ /* 0x000fce0007ffe0ff */
[----:B------:R-:W-:Y:S05]  /*1110*/  CALL.REL.NOINC `($__internal_17_$__cuda_sm20_dblrcp_rn_slowpath_v3) ;  /* 0x00000024007c7944 */ /* 0x000fea0003c00000 */
[----:B------:R-:W-:Y:S01]  /*1120*/  IMAD.MOV.U32 R4, RZ, RZ, R14 ;  /* 0x000000ffff047224 */ /* 0x000fe200078e000e */
[----:B------:R-:W-:-:S07]  /*1130*/  MOV R5, R15 ;  /* 0x0000000f00057202 */ /* 0x000fce0000000f00 */
.L_x_1346:
[----:B------:R-:W-:Y:S01]  /*1140*/  UMOV UR6, 0xf0000000 ;  /* 0xf000000000067882 */ /* 0x000fe20000000000 */
[----:B------:R-:W-:Y:S01]  /*1150*/  UMOV UR7, 0x380fffff ;  /* 0x380fffff00077882 */ /* 0x000fe20000000000 */
[----:B------:R-:W0:Y:S01]  /*1160*/  F2F.F32.F64 R12, R4 ;  /* 0x00000004000c7310 */ /* 0x000e220000301000 */
[----:B------:R-:W-:-:S14]  /*1170*/  DSETP.GEU.AND P0, PT, |R4|, UR6, PT ;  /* 0x0000000604007e2a */ /* 0x000fdc000bf0e200 */
[----:B0-----:R-:W-:-:S07]  /*1180*/  @!P0 FMUL R12, R12, 1.175494350822287508e-38 ;  /* 0x008000000c0c8820 */ /* 0x001fce0000400000 */
.L_x_1345:
        /* <DEDUP_REMOVED lines=11> */
[----:B------:R-:W-:-:S11]  /*1240*/  MOV R4, RZ ;  /* 0x000000ff00047202 */ /* 0x000fd60000000f00 */
[----:B------:R-:W-:Y:S05]  /*1250*/  @!P2 BRA `(.L_x_1350) ;  /* 0x0000000000dca947 */ /* 0x000fea0003800000 */
[----:B------:R-:W-:Y:S01]  /*1260*/  HFMA2.MMA R14, -RZ, RZ, 0, 0 ;  /* 0x00000000ff0e7435 */ /* 0x000fe200000001ff */
[----:B01----:R-:W-:Y:S01]  /*1270*/  IADD3 R13, R22, -R5, RZ ;  /* 0x80000005160d7210 */ /* 0x003fe20007ffe0ff */
[----:B------:R-:W-:-:S09]  /*1280*/  IMAD.MOV.U32 R4, RZ, RZ, RZ ;  /* 0x000000ffff047224 */ /* 0x000fd200078e00ff */
.L_x_1351:
[C---:B--2---:R-:W-:Y:S01]  /*1290*/  VIADD R15, R14.reuse, 0x1 ;  /* 0x000000010e0f7836 */ /* 0x044fe20000000000 */
        /* <DEDUP_REMOVED lines=18> */
[----:B------:R-:W-:Y:S01]  /*13c0*/  LEA R16, R14, R23, 0x2 ;  /* 0x000000170e107211 */ /* 0x000fe200078e10ff */
[----:B------:R-:W-:Y:S01]  /*13d0*/  FMUL.FTZ R25, R25, R12 ;  /* 0x0000000c19197220 */ /* 0x000fe20000410000 */
[----:B------:R-:W-:-:S02]  /*13e0*/  FSETP.GEU.FTZ.AND P4, PT, R15, RZ, PT ;  /* 0x000000ff0f00720b */ /* 0x000fc40003f9e000 */
[----:B------:R-:W-:Y:S02]  /*13f0*/  FSETP.GEU.FTZ.AND P5, PT, R17, RZ, PT ;  /* 0x000000ff1100720b */ /* 0x000fe40003fbe000 */
[----:B------:R-:W-:Y:S02]  /*1400*/  FSETP.GEU.FTZ.AND P2, PT, R19, RZ, PT ;  /* 0x000000ff1300720b */ /* 0x000fe40003f5e000 */
[----:B------:R-:W-:Y:S02]  /*1410*/  FSETP.GEU.FTZ.AND P3, PT, R25, RZ, PT ;  /* 0x000000ff1900720b */ /* 0x000fe40003f7e000 */
[----:B------:R-:W-:-:S05]  /*1420*/  IADD3 R14, R14, 0x4, RZ ;  /* 0x000000040e0e7810 */ /* 0x000fca0007ffe0ff */
        /* <DEDUP_REMOVED lines=26> */
.L_x_1350:
[----:B------:R-:W-:Y:S05]  /*15d0*/  BSYNC B2 ;  /* 0x0000000000027941 */ /* 0x000fea0003800000 */
.L_x_1349:
[----:B------:R-:W-:Y:S05]  /*15e0*/  @!P1 BRA `(.L_x_1348) ;  /* 0x0000000000409947 */ /* 0x000fea0003800000 */
.L_x_1352:
[----:B--2---:R-:W-:Y:S02]  /*15f0*/  I2FP.F32.S32 R16, R14 ;  /* 0x0000000e00107245 */ /* 0x004fe40000201400 */
[----:B------:R-:W-:-:S03]  /*1600*/  IADD3 R5, R5, -0x1, RZ ;  /* 0xffffffff05057810 */ /* 0x000fc60007ffe0ff */
[----:B------:R-:W-:-:S04]  /*1610*/  FADD.FTZ R16, R3, R16 ;  /* 0x0000001003107221 */ /* 0x000fc80000010000 */
[----:B01----:R-:W-:Y:S01]  /*1620*/  FADD.FTZ R13, R16, 0.5 ;  /* 0x3f000000100d7421 */ /* 0x003fe20000010000 */
[C---:B------:R-:W-:Y:S02]  /*1630*/  IMAD R16, R14.reuse, 0x4, R23 ;  /* 0x000000040e107824 */ /* 0x040fe400078e0217 */
[----:B------:R-:W-:Y:S02]  /*1640*/  VIADD R14, R14, 0x1 ;  /* 0x000000010e0e7836 */ /* 0x000fe40000000000 */
        /* <DEDUP_REMOVED lines=9> */
[----:B---3--:R-:W-:Y:S05]  /*16e0*/  @P1 BRA `(.L_x_1352) ;  /* 0xfffffffc00c01947 */ /* 0x008fea000383ffff */
.L_x_1348:
[----:B------:R-:W-:Y:S05]  /*16f0*/  BSYNC B1 ;  /* 0x0000000000017941 */ /* 0x000fea0003800000 */
.L_x_1347:
        /* <DEDUP_REMOVED lines=12> */
[----:B0-----:R-:W-:-:S11]  /*17c0*/  IADD3 R24, R22, -R5, RZ ;  /* 0x8000000516187210 */ /* 0x001fd60007ffe0ff */
.L_x_1359:
[----:B------:R-:W-:Y:S01]  /*17d0*/  IADD3 R24, R24, -0x4, RZ ;  /* 0xfffffffc18187810 */ /* 0x000fe20007ffe0ff */
[----:B------:R-:W-:Y:S03]  /*17e0*/  BSSY B3, `(.L_x_1357) ;  /* 0x0000011000037945 */ /* 0x000fe60003800000 */
[----:B------:R-:W-:Y:S01]  /*17f0*/  ISETP.NE.AND P1, PT, R24, RZ, PT ;  /* 0x000000ff1800720c */ /* 0x000fe20003f25270 */
[----:B0-----:R-:W-:-:S12]  /*1800*/  @!P0 BRA `(.L_x_1358) ;  /* 0x0000000000388947 */ /* 0x001fd80003800000 */
[----:B------:R-:W-:Y:S01]  /*1810*/  IMAD R12, R3, 0x4, R23 ;  /* 0x00000004030c7824 */ /* 0x000fe200078e0217 */
[----:B--2---:R-:W0:Y:S04]  /*1820*/  MUFU.RCP R19, R4 ;  /* 0x0000000400137308 */ /* 0x004e280000001000 */
[----:B-1----:R-:W0:Y:S04]  /*1830*/  LDS R13, [R12] ;  /* 0x000000000c0d7984 */ /* 0x002e280000000800 */
        /* <DEDUP_REMOVED lines=11> */
.L_x_1358:
[----:B------:R-:W-:Y:S05]  /*18f0*/  BSYNC B3 ;  /* 0x0000000000037941 */ /* 0x000fea0003800000 */
.L_x_1357:
[----:B------:R-:W-:Y:S01]  /*1900*/  IADD3 R3, R3, 0x4, RZ ;  /* 0x0000000403037810 */ /* 0x000fe20007ffe0ff */
[----:B------:R-:W-:Y:S06]  /*1910*/  @P1 BRA `(.L_x_1359) ;  /* 0xfffffffc00ac1947 */ /* 0x000fec000383ffff */
.L_x_1356:
[----:B------:R-:W-:Y:S05]  /*1920*/  BSYNC B2 ;  /* 0x0000000000027941 */ /* 0x000fea0003800000 */
.L_x_1355:
[----:B------:R-:W-:-:S13]  /*1930*/  ISETP.NE.AND P0, PT, R5, RZ, PT ;  /* 0x000000ff0500720c */ /* 0x000fda0003f05270 */
[----:B------:R-:W-:Y:S05]  /*1940*/  @!P0 BRA `(.L_x_1354) ;  /* 0x0000000000288947 */ /* 0x000fea0003800000 */
[----:B------:R-:W-:-:S13]  /*1950*/  FSETP.NEU.FTZ.AND P1, PT, R4, RZ, PT ;  /* 0x000000ff0400720b */ /* 0x000fda0003f3d000 */
[----:B0-2---:R0:W2:Y:S02]  /*1960*/  @P1 MUFU.RCP R15, R4 ;  /* 0x00000004000f1308 */ /* 0x0050a40000001000 */
.L_x_1360:
[----:B0--3--:R-:W-:Y:S01]  /*1970*/  @P1 IMAD R4, R3, 0x4, R23 ;  /* 0x0000000403041824 */ /* 0x009fe200078e0217 */
[----:B------:R-:W-:Y:S01]  /*1980*/  IADD3 R5, R5, -0x1, RZ ;  /* 0xffffffff05057810 */ /* 0x000fe20007ffe0ff */
[----:B------:R-:W-:-:S03]  /*1990*/  VIADD R3, R3, 0x1 ;  /* 0x0000000103037836 */ /* 0x000fc60000000000 */
[----:B------:R-:W1:Y:S01]  /*19a0*/  @P1 LDS R12, [R4] ;  /* 0x00000000040c1984 */ /* 0x000e620000000800 */
[----:B------:R-:W-:Y:S01]  /*19b0*/  ISETP.NE.AND P0, PT, R5, RZ, PT ;  /* 0x000000ff0500720c */ /* 0x000fe20003f05270 */
[----:B-12---:R-:W-:-:S05]  /*19c0*/  @P1 FMUL.FTZ R13, R12, R15 ;  /* 0x0000000f0c0d1220 */ /* 0x006fca0000410000 */
[----:B------:R3:W-:Y:S07]  /*19d0*/  @P1 STS [R4], R13 ;  /* 0x0000000d04001388 */ /* 0x0007ee0000000800 */
[----:B------:R-:W-:Y:S05]  /*19e0*/  @P0 BRA `(.L_x_1360) ;  /* 0xfffffffc00e00947 */ /* 0x000fea000383ffff */
.L_x_1354:
[----:B------:R-:W-:Y:S05]  /*19f0*/  BSYNC B1 ;  /* 0x0000000000017941 */ /* 0x000fea0003800000 */
.L_x_1353:
        /* <DEDUP_REMOVED lines=8> */
.L_x_1363:
[C---:B------:R-:W-:Y:S01]  /*1a80*/  IMAD R5, R3.reuse, 0x4, R23 ;  /* 0x0000000403057824 */ /* 0x040fe200078e0217 */
[----:B------:R-:W-:Y:S01]  /*1a90*/  IADD3 R4, R4, -0x1, RZ ;  /* 0xffffffff04047810 */ /* 0x000fe20007ffe0ff */
[----:B------:R-:W-:-:S03]  /*1aa0*/  VIADD R3, R3, 0x1 ;  /* 0x0000000103037836 */ /* 0x000fc60000000000 */
[----:B------:R3:W-:Y:S01]  /*1ab0*/  STS [R5], RZ ;  /* 0x000000ff05007388 */ /* 0x0007e20000000800 */
[----:B------:R-:W-:-:S13]  /*1ac0*/  ISETP.NE.AND P0, PT, R4, RZ, PT ;  /* 0x000000ff0400720c */ /* 0x000fda0003f05270 */
[----:B---3--:R-:W-:Y:S05]  /*1ad0*/  @P0 BRA `(.L_x_1363) ;  /* 0xfffffffc00e80947 */ /* 0x008fea000383ffff */
.L_x_1362:
[----:B------:R-:W-:Y:S05]  /*1ae0*/  BSYNC B1 ;  /* 0x0000000000017941 */ /* 0x000fea0003800000 */
.L_x_1361:
[----:B------:R-:W-:Y:S05]  /*1af0*/  @!P1 BRA `(.L_x_1344) ;  /* 0x0000000000249947 */ /* 0x000fea0003800000 */
.L_x_1364:
[C---:B----4-:R-:W-:Y:S01]  /*1b00*/  LEA R4, R3.reuse, R23, 0x2 ;  /* 0x0000001703047211 */ /* 0x050fe200078e10ff */
        /* <DEDUP_REMOVED lines=8> */
.L_x_1344:
[----:B------:R-:W-:Y:S05]  /*1b90*/  BSYNC B0 ;  /* 0x0000000000007941 */ /* 0x000fea0003800000 */
.L_x_1343:
        /* <DEDUP_REMOVED lines=8> */
[----:B------:R-:W-:Y:S01]  /*1c20*/  SHF.R.S32.HI R3, RZ, 0x1f, R2 ;  /* 0x0000001fff037819 */ /* 0x000fe20000011402 */
[----:B------:R-:W-:Y:S01]  /*1c30*/  ULDC.64 UR10, c[0x0][0x298] ;  /* 0x0000a600000a7ab9 */ /* 0x000fe20000000a00 */
[----:B------:R-:W-:Y:S01]  /*1c40*/  LOP3.LUT R10, RZ, R10, RZ, 0x33, !PT ;  /* 0x0000000aff0a7212 */ /* 0x000fe200078e33ff */
[----:B0123--:R-:W-:Y:S01]  /*1c50*/  IMAD.WIDE.U32 R12, R2, UR10, RZ ;  /* 0x0000000a020c7c25 */ /* 0x00ffe2000f8e00ff */
[----:B------:R-:W-:Y:S01]  /*1c60*/  LOP3.LUT R8, RZ, R8, RZ, 0x33, !PT ;  /* 0x00000008ff087212 */ /* 0x000fe200078e33ff */
[----:B------:R-:W-:Y:S01]  /*1c70*/  ULDC.64 UR12, c[0x0][0x2a0] ;  /* 0x0000a800000c7ab9 */ /* 0x000fe20000000a00 */
[----:B------:R-:W-:Y:S01]  /*1c80*/  IADD3 R6, -R10, -0x2, -R9 ;  /* 0xfffffffe0a067810 */ /* 0x000fe20007ffe909 */
[----:B------:R-:W-:Y:S01]  /*1c90*/  IMAD R3, R3, UR10, RZ ;  /* 0x0000000a03037c24 */ /* 0x000fe2000f8e02ff */
[C-C-:B----4-:R-:W-:Y:S01]  /*1ca0*/  IADD3 R4, -R8.reuse, -0x3, -R7.reuse ;  /* 0xfffffffd08047810 */ /* 0x150fe20007ffe907 */
[----:B------:R-:W-:Y:S01]  /*1cb0*/  UMOV UR5, UR6 ;  /* 0x0000000600057c82 */ /* 0x000fe20008000000 */
[----:B------:R-:W-:Y:S01]  /*1cc0*/  IADD3 R17, -R8, -0x2, -R7 ;  /* 0xfffffffe08117810 */ /* 0x000fe20007ffe907 */
[----:B------:R-:W-:Y:S01]  /*1cd0*/  IMAD R3, R2, UR11, R3 ;  /* 0x0000000b02037c24 */ /* 0x000fe2000f8e0203 */
[----:B------:R-:W-:Y:S01]  /*1ce0*/  IADD3 R2, -R10, -0x3, -R9 ;  /* 0xfffffffd0a027810 */ /* 0x000fe20007ffe909 */
[----:B------:R-:W-:Y:S01]  /*1cf0*/  ULDC.64 UR10, c[0x0][0x258] ;  /* 0x00009600000a7ab9 */ /* 0x000fe20000000a00 */
[----:B------:R-:W-:Y:S01]  /*1d00*/  ISETP.GE.U32.AND P2, PT, R4, 0x3, PT ;  /* 0x000000030400780c */ /* 0x000fe20003f46070 */
[----:B------:R-:W-:Y:S01]  /*1d10*/  IMAD.IADD R13, R13, 0x1, R3 ;  /* 0x000000010d0d7824 */ /* 0x000fe200078e0203 */
[----:B------:R-:W-:Y:S01]  /*1d20*/  ISETP.GE.U32.AND P1, PT, R2, 0x3, PT ;  /* 0x000000030200780c */ /* 0x000fe20003f26070 */
[----:B------:R-:W-:Y:S01]  /*1d30*/  IMAD.WIDE.U32 R4, R9, UR10, RZ ;  /* 0x0000000a09047c25 */ /* 0x000fe2000f8e00ff */
[----:B------:R-:W-:-:S02]  /*1d40*/  SHF.R.S32.HI R3, RZ, 0x1f, R0 ;  /* 0x0000001fff037819 */ /* 0x000fc40000011400 */
[----:B------:R-:W-:Y:S01]  /*1d50*/  SHF.R.S32.HI R2, RZ, 0x1f, R9 ;  /* 0x0000001fff027819 */ /* 0x000fe20000011409 */
[----:B------:R-:W-:Y:S01]  /*1d60*/  IMAD.WIDE.U32 R12, R0, UR12, R12 ;  /* 0x0000000c000c7c25 */ /* 0x000fe2000f8e000c */
[----:B------:R-:W-:-:S03]  /*1d70*/  LEA R11, R11, UR4, 0x2 ;  /* 0x000000040b0b7c11 */ /* 0x000fc6000f8e10ff */
[----:B------:R-:W-:Y:S02]  /*1d80*/  IMAD R15, R3, UR12, RZ ;  /* 0x0000000c030f7c24 */ /* 0x000fe4000f8e02ff */
[----:B------:R-:W-:Y:S02]  /*1d90*/  IMAD R2, R2, UR10, RZ ;  /* 0x0000000a02027c24 */ /* 0x000fe4000f8e02ff */
[----:B------:R-:W-:Y:S01]  /*1da0*/  IMAD R15, R0, UR13, R15 ;  /* 0x0000000d000f7c24 */ /* 0x000fe2000f8e020f */
[----:B------:R-:W-:Y:S01]  /*1db0*/  LOP3.LUT R0, R17, 0x3, RZ, 0xc0, !PT ;  /* 0x0000000311007812 */ /* 0x000fe200078ec0ff */
[----:B------:R-:W-:Y:S01]  /*1dc0*/  IMAD R3, R9, UR11, R2 ;  /* 0x0000000b09037c24 */ /* 0x000fe2000f8e0202 */
[----:B------:R-:W-:Y:S02]  /*1dd0*/  LOP3.LUT R2, R6, 0x3, RZ, 0xc0, !PT ;  /* 0x0000000306027812 */ /* 0x000fe400078ec0ff */
[----:B------:R-:W-:Y:S01]  /*1de0*/  IADD3 R19, R13, R15, RZ ;  /* 0x0000000f0d137210 */ /* 0x000fe20007ffe0ff */
[----:B------:R-:W-:Y:S01]  /*1df0*/  IMAD.IADD R6, R17, 0x1, -R0 ;  /* 0x0000000111067824 */ /* 0x000fe200078e0a00 */
[----:B------:R-:W-:-:S02]  /*1e00*/  IADD3 R9, R2, R10, R9 ;  /* 0x0000000a02097210 */ /* 0x000fc40007ffe009 */
[----:B------:R-:W-:-:S07]  /*1e10*/  IADD3 R3, R5, R3, RZ ;  /* 0x0000000305037210 */ /* 0x000fce0007ffe0ff */
.L_x_1390:
[----:B------:R-:W0:Y:S01]  /*1e20*/  LDC R25, c[0x0][0x228] ;  /* 0x00008a00ff197b82 */ /* 0x000e220000000800 */
        /* <DEDUP_REMOVED lines=20> */
[----:B------:R-:W-:-:S04]  /*1f70*/  LOP3.LUT R8, R25, UR5, RZ, 0x3c, !PT ;  /* 0x0000000519087c12 */ /* 0x000fc8000f8e3cff */
[----:B------:R-:W-:-:S07]  /*1f80*/  ISETP.GE.AND P4, PT, R8, RZ, PT ;  /* 0x000000ff0800720c */ /* 0x000fce0003f86270 */
[----:B------:R-:W-:Y:S02]  /*1f90*/  @P0 IADD3 R15, R15, 0x1, RZ ;  /* 0x000000010f0f0810 */ /* 0x000fe40007ffe0ff */
[----:B------:R-:W-:-:S03]  /*1fa0*/  ISETP.GE.AND P0, PT, R22, 0x1, PT ;  /* 0x000000011600780c */ /* 0x000fc60003f06270 */
[----:B------:R-:W-:-:S05]  /*1fb0*/  IMAD.MOV.U32 R8, RZ, RZ, R15 ;  /* 0x000000ffff087224 */ /* 0x000fca00078e000f */
[----:B------:R-:W-:Y:S02]  /*1fc0*/  @!P4 IADD3 R8, -R8, RZ, RZ ;  /* 0x000000ff0808c210 */ /* 0x000fe40007ffe1ff */
[----:B------:R-:W-:-:S05]  /*1fd0*/  @!P3 LOP3.LUT R8, RZ, R25, RZ, 0x33, !PT ;  /* 0x00000019ff08b212 */ /* 0x000fca00078e33ff */
[----:B------:R-:W-:-:S04]  /*1fe0*/  IMAD.MOV R10, RZ, RZ, -R8 ;  /* 0x000000ffff0a7224 */ /* 0x000fc800078e0a08 */
[----:B------:R-:W-:Y:S01]  /*1ff0*/  IMAD R25, R25, R10, UR5 ;  /* 0x0000000519197e24 */ /* 0x000fe2000f8e020a */
[----:B------:R-:W-:Y:S06]  /*2000*/  @!P0 BRA `(.L_x_1366) ;  /* 0x0000000c00008947 */ /* 0x000fec0003800000 */
[----:B------:R-:W-:-:S11]  /*2010*/  HFMA2.MMA R10, -RZ, RZ, 0, 0 ;  /* 0x00000000ff0a7435 */ /* 0x000fd600000001ff */
.L_x_1378:
[----:B------:R-:W-:Y:S01]  /*2020*/  SHF.R.S32.HI R14, RZ, 0x1f, R8 ;  /* 0x0000001fff0e7819 */ /* 0x000fe20000011408 */
[----:B------:R-:W-:Y:S01]  /*2030*/  ULDC.64 UR6, c[0x0][0x240] ;  /* 0x0000900000067ab9 */ /* 0x000fe20000000a00 */
[----:B------:R-:W-:Y:S02]  /*2040*/  MOV R15, R3 ;  /* 0x00000003000f7202 */ /* 0x000fe40000000f00 */
[----:B------:R-:W-:Y:S01]  /*2050*/  SHF.R.S32.HI R16, RZ, 0x1f, R25 ;  /* 0x0000001fff107819 */ /* 0x000fe20000011419 */
[----:B------:R-:W-:Y:S02]  /*2060*/  IMAD R17, R14, UR6, RZ ;  /* 0x000000060e117c24 */ /* 0x000fe4000f8e02ff */
[----:B------:R-:W-:Y:S02]  /*2070*/  IMAD.MOV.U32 R14, RZ, RZ, R4 ;  /* 0x000000ffff0e7224 */ /* 0x000fe400078e0004 */
[C---:B------:R-:W-:Y:S02]  /*2080*/  IMAD R17, R8.reuse, UR7, R17 ;  /* 0x0000000708117c24 */ /* 0x040fe4000f8e0211 */
[----:B------:R-:W-:Y:S01]  /*2090*/  IMAD.WIDE.U32 R14, R8, UR6, R14 ;  /* 0x00000006080e7c25 */ /* 0x000fe2000f8e000e */
[----:B------:R-:W-:-:S03]  /*20a0*/  ULDC.64 UR6, c[0x0][0x248] ;  /* 0x0000920000067ab9 */ /* 0x000fc60000000a00 */
[----:B------:R-:W-:Y:S01]  /*20b0*/  IMAD.IADD R15, R15, 0x1, R17 ;  /* 0x000000010f0f7824 */ /* 0x000fe200078e0211 */
[----:B------:R-:W-:Y:S01]  /*20c0*/  IADD3 R17, R7, R10, RZ ;  /* 0x0000000a07117210 */ /* 0x000fe20007ffe0ff */
[----:B------:R-:W-:Y:S02]  /*20d0*/  IMAD R18, R16, UR6, RZ ;  /* 0x0000000610127c24 */ /* 0x000fe4000f8e02ff */
[----:B------:R-:W-:Y:S01]  /*20e0*/  IMAD.WIDE.U32 R14, R25, UR6, R14 ;  /* 0x00000006190e7c25 */ /* 0x000fe2000f8e000e */
[----:B------:R-:W-:-:S03]  /*20f0*/  SHF.R.S32.HI R16, RZ, 0x1f, R17 ;  /* 0x0000001fff107819 */ /* 0x000fc60000011411 */
[----:B------:R-:W-:Y:S01]  /*2100*/  IMAD R27, R25, UR7, R18 ;  /* 0x00000007191b7c24 */ /* 0x000fe2000f8e0212 */
[----:B------:R-:W-:Y:S01]  /*2110*/  ULDC.64 UR6, c[0x0][0x250] ;  /* 0x0000940000067ab9 */ /* 0x000fe20000000a00 */
[----:B------:R-:W0:Y:S01]  /*2120*/  LDS R18, [R20] ;  /* 0x0000000014127984 */ /* 0x000e220000000800 */
[----:B------:R-:W-:Y:S02]  /*2130*/  IMAD R16, R16, UR6, RZ ;  /* 0x0000000610107c24 */ /* 0x000fe4000f8e02ff */
[----:B------:R-:W-:Y:S02]  /*2140*/  IMAD.IADD R15, R15, 0x1, R27 ;  /* 0x000000010f0f7824 */ /* 0x000fe400078e021b */
[C---:B------:R-:W-:Y:S02]  /*2150*/  IMAD R27, R17.reuse, UR7, R16 ;  /* 0x00000007111b7c24 */ /* 0x040fe4000f8e0210 */
[----:B------:R-:W-:Y:S01]  /*2160*/  IMAD.WIDE.U32 R16, R17, UR6, R14 ;  /* 0x0000000611107c25 */ /* 0x000fe2000f8e000e */
[----:B------:R-:W-:-:S04]  /*2170*/  ULDC.64 UR6, c[0x0][0x218] ;  /* 0x0000860000067ab9 */ /* 0x000fc80000000a00 */
[----:B------:R-:W-:Y:S02]  /*2180*/  IADD3 R15, R17, R27, RZ ;  /* 0x0000001b110f7210 */ /* 0x000fe40007ffe0ff */
[----:B------:R-:W-:-:S04]  /*2190*/  LEA R14, P0, R16, UR6, 0x2 ;  /* 0x00000006100e7c11 */ /* 0x000fc8000f8010ff */
[----:B------:R-:W-:-:S05]  /*21a0*/  LEA.HI.X R15, R16, UR7, R15, 0x2, P0 ;  /* 0x00000007100f7c11 */ /* 0x000fca00080f140f */
[----:B------:R-:W0:Y:S01]  /*21b0*/  LDG.E R17, desc[UR8][R14.64] ;  /* 0x000000080e117981 */ /* 0x000e22000c1e1900 */
[----:B------:R-:W-:Y:S01]  /*21c0*/  ISETP.GE.AND P0, PT, R21, 0x2, PT ;  /* 0x000000021500780c */ /* 0x000fe20003f06270 */
[----:B------:R-:W-:Y:S01]  /*21d0*/  BSSY B2, `(.L_x_1367) ;  /* 0x000009e000027945 */ /* 0x000fe20003800000 */
[----:B0-----:R-:W-:-:S11]  /*21e0*/  FMUL.FTZ R18, R18, R17 ;  /* 0x0000001112127220 */ /* 0x001fd60000410000 */
[----:B------:R-:W-:Y:S05]  /*21f0*/  @!P0 BRA `(.L_x_1368) ;  /* 0x00000008006c8947 */ /* 0x000fea0003800000 */
[----:B------:R-:W-:Y:S01]  /*2200*/  BSSY B1, `(.L_x_1369) ;  /* 0x000008a000017945 */ /* 0x000fe20003800000 */
[----:B------:R-:W-:-:S03]  /*2210*/  IMAD.MOV.U32 R27, RZ, RZ, 0x1 ;  /* 0x00000001ff1b7424 */ /* 0x000fc600078e00ff */
[----:B------:R-:W-:Y:S05]  /*2220*/  @!P1 BRA `(.L_x_1370) ;  /* 0x00000008001c9947 */ /* 0x000fea0003800000 */
[----:B------:R-:W-:Y:S01]  /*2230*/  IADD3 R17, -R9, RZ, RZ ;  /* 0x000000ff09117210 */ /* 0x000fe20007ffe1ff */
[----:B------:R-:W-:Y:S01]  /*2240*/  BSSY B0, `(.L_x_1371) ;  /* 0x0000070000007945 */ /* 0x000fe20003800000 */
[----:B------:R-:W-:Y:S01]  /*2250*/  IADD3 R16, P3, R14, 0x10, RZ ;  /* 0x000000100e107810 */ /* 0x000fe20007f7e0ff */
[----:B------:R-:W-:Y:S01]  /*2260*/  VIADD R26, R20, 0x8 ;  /* 0x00000008141a7836 */ /* 0x000fe20000000000 */
[----:B------:R-:W-:Y:S02]  /*2270*/  ISETP.GT.AND P0, PT, R17, 0x2, PT ;  /* 0x000000021100780c */ /* 0x000fe40003f04270 */
[----:B------:R-:W-:Y:S01]  /*2280*/  IADD3 R24, -R9, RZ, RZ ;  /* 0x000000ff09187210 */ /* 0x000fe20007ffe1ff */
[----:B------:R-:W-:Y:S01]  /*2290*/  IMAD.X R17, RZ, RZ, R15, P3 ;  /* 0x000000ffff117224 */ /* 0x000fe200018e060f */
[----:B------:R-:W-:-:S09]  /*22a0*/  MOV R27, 0x1 ;  /* 0x00000001001b7802 */ /* 0x000fd20000000f00 */
[----:B------:R-:W-:Y:S05]  /*22b0*/  @!P0 BRA `(.L_x_1372) ;  /* 0x0000000400a08947 */ /* 0x000fea0003800000 */
[----:B------:R-:W-:Y:S01]  /*22c0*/  VIADD R28, R24, 0xfffffffe ;  /* 0xfffffffe181c7836 */ /* 0x000fe20000000000 */
[----:B------:R-:W-:Y:S01]  /*22d0*/  BSSY B4, `(.L_x_1373) ;  /* 0x000003e000047945 */ /* 0x000fe20003800000 */
[----:B------:R-:W-:-:S03]  /*22e0*/  PLOP3.LUT P0, PT, PT, PT, PT, 0x80, 0x0 ;  /* 0x000000000000781c */ /* 0x000fc60003f0f070 */
[----:B------:R-:W-:-:S13]  /*22f0*/  ISETP.GT.AND P3, PT, R28, 0xc, PT ;  /* 0x0000000c1c00780c */ /* 0x000fda0003f64270 */
[----:B------:R-:W-:Y:S05]  /*2300*/  @!P3 BRA `(.L_x_1374) ;  /* 0x0000000000e8b947 */ /* 0x000fea0003800000 */
[----:B------:R-:W-:-:S13]  /*2310*/  PLOP3.LUT P0, PT, PT, PT, PT, 0x8, 0x0 ;  /* 0x000000000000781c */ /* 0x000fda0003f0e170 */
.L_x_1375:
        /* <DEDUP_REMOVED lines=47> */
[----:B------:R-:W-:Y:S02]  /*2610*/  ISETP.GT.AND P3, PT, R24, 0xe, PT ;  /* 0x0000000e1800780c */ /* 0x000fe40003f64270 */
[----:B------:R-:W-:Y:S01]  /*2620*/  IADD3 R27, R27, 0x10, RZ ;  /* 0x000000101b1b7810 */ /* 0x000fe20007ffe0ff */
[----:B------:R0:W2:Y:S02]  /*2630*/  LDS R28, [R26+0x38] ;  /* 0x000038001a1c7984 */ /* 0x0000a40000000800 */
[----:B0-----:R-:W-:-:S02]  /*2640*/  VIADD R26, R26, 0x40 ;  /* 0x000000401a1a7836 */ /* 0x001fc40000000000 */
[----:B--2---:R-:W-:Y:S01]  /*2650*/  FFMA.FTZ R18, R29, R28, R18 ;  /* 0x0000001c1d127223 */ /* 0x004fe20000010012 */
[----:B------:R-:W-:-:S04]  /*2660*/  IADD3 R28, P4, R16, 0x40, RZ ;  /* 0x00000040101c7810 */ /* 0x000fc80007f9e0ff */
[----:B------:R-:W-:Y:S01]  /*2670*/  MOV R16, R28 ;  /* 0x0000001c00107202 */ /* 0x000fe20000000f00 */
[----:B------:R-:W-:-:S04]  /*2680*/  IMAD.X R29, RZ, RZ, R17, P4 ;  /* 0x000000ffff1d7224 */ /* 0x000fc800020e0611 */
[----:B------:R-:W-:Y:S01]  /*2690*/  IMAD.MOV.U32 R17, RZ, RZ, R29 ;  /* 0x000000ffff117224 */ /* 0x000fe200078e001d */
[----:B------:R-:W-:Y:S06]  /*26a0*/  @P3 BRA `(.L_x_1375) ;  /* 0xfffffffc001c3947 */ /* 0x000fec000383ffff */
.L_x_1374:
[----:B------:R-:W-:Y:S05]  /*26b0*/  BSYNC B4 ;  /* 0x0000000000047941 */ /* 0x000fea0003800000 */
.L_x_1373:
        /* <DEDUP_REMOVED lines=28> */
[----:B------:R-:W-:Y:S01]  /*2880*/  IADD3 R27, R27, 0x8, RZ ;  /* 0x000000081b1b7810 */ /* 0x000fe20007ffe0ff */
[----:B------:R0:W2:Y:S02]  /*2890*/  LDS R28, [R26+0x18] ;  /* 0x000018001a1c7984 */ /* 0x0000a40000000800 */
[----:B0-----:R-:W-:Y:S01]  /*28a0*/  IADD3 R26, R26, 0x20, RZ ;  /* 0x000000201a1a7810 */ /* 0x001fe20007ffe0ff */
[----:B--2---:R-:W-:Y:S01]  /*28b0*/  FFMA.FTZ R18, R29, R28, R18 ;  /* 0x0000001c1d127223 */ /* 0x004fe20000010012 */
[----:B------:R-:W-:-:S05]  /*28c0*/  IADD3 R28, P3, R16, 0x20, RZ ;  /* 0x00000020101c7810 */ /* 0x000fca0007f7e0ff */
[----:B------:R-:W-:Y:S02]  /*28d0*/  IMAD.X R29, RZ, RZ, R17, P3 ;  /* 0x000000ffff1d7224 */ /* 0x000fe400018e0611 */
[----:B------:R-:W-:-:S03]  /*28e0*/  IMAD.MOV.U32 R16, RZ, RZ, R28 ;  /* 0x000000ffff107224 */ /* 0x000fc600078e001c */
[----:B------:R-:W-:-:S07]  /*28f0*/  MOV R17, R29 ;  /* 0x0000001d00117202 */ /* 0x000fce0000000f00 */
.L_x_1377:
[----:B------:R-:W-:Y:S05]  /*2900*/  BSYNC B4 ;  /* 0x0000000000047941 */ /* 0x000fea0003800000 */
.L_x_1376:
[----:B------:R-:W-:-:S13]  /*2910*/  ISETP.NE.OR P0, PT, R24, 0x2, P0 ;  /* 0x000000021800780c */ /* 0x000fda0000705670 */
[----:B------:R-:W-:Y:S05]  /*2920*/  @!P0 BREAK B0 ;  /* 0x0000000000008942 */ /* 0x000fea0003800000 */
[----:B------:R-:W-:Y:S05]  /*2930*/  @!P0 BRA `(.L_x_1370) ;  /* 0x0000000000588947 */ /* 0x000fea0003800000 */
.L_x_1372:
[----:B------:R-:W-:Y:S05]  /*2940*/  BSYNC B0 ;  /* 0x0000000000007941 */ /* 0x000fea0003800000 */
.L_x_1371:
        /* <DEDUP_REMOVED lines=8> */
[----:B------:R-:W-:Y:S02]  /*29d0*/  VIADD R24, R24, 0xfffffffc ;  /* 0xfffffffc18187836 */ /* 0x000fe40000000000 */
[----:B--2---:R-:W-:Y:S02]  /*29e0*/  FFMA.FTZ R18, R29, R28, R18 ;  /* 0x0000001c1d127223 */ /* 0x004fe40000010012 */
[----:B------:R-:W2:Y:S01]  /*29f0*/  LDG.E R29, desc[UR8][R16.64] ;  /* 0x00000008101d7981 */ /* 0x000ea2000c1e1900 */
[----:B------:R-:W-:Y:S01]  /*2a00*/  ISETP.NE.AND P0, PT, R24, 0x2, PT ;  /* 0x000000021800780c */ /* 0x000fe20003f05270 */
[----:B------:R-:W-:-:S02]  /*2a10*/  VIADD R27, R27, 0x4 ;  /* 0x000000041b1b7836 */ /* 0x000fc40000000000 */
[----:B------:R0:W2:Y:S02]  /*2a20*/  LDS R28, [R26+0x8] ;  /* 0x000008001a1c7984 */ /* 0x0000a40000000800 */
[----:B0-----:R-:W-:Y:S01]  /*2a30*/  IADD3 R26, R26, 0x10, RZ ;  /* 0x000000101a1a7810 */ /* 0x001fe20007ffe0ff */
[----:B--2---:R-:W-:Y:S01]  /*2a40*/  FFMA.FTZ R18, R29, R28, R18 ;  /* 0x0000001c1d127223 */ /* 0x004fe20000010012 */
[----:B------:R-:W-:-:S04]  /*2a50*/  IADD3 R28, P3, R16, 0x10, RZ ;  /* 0x00000010101c7810 */ /* 0x000fc80007f7e0ff */
[----:B------:R-:W-:Y:S01]  /*2a60*/  IADD3.X R29, RZ, R17, RZ, P3, !PT ;  /* 0x00000011ff1d7210 */ /* 0x000fe20001ffe4ff */
[----:B------:R-:W-:-:S03]  /*2a70*/  IMAD.MOV.U32 R16, RZ, RZ, R28 ;  /* 0x000000ffff107224 */ /* 0x000fc600078e001c */
[----:B------:R-:W-:Y:S01]  /*2a80*/  MOV R17, R29 ;  /* 0x0000001d00117202 */ /* 0x000fe20000000f00 */
[----:B------:R-:W-:Y:S06]  /*2a90*/  @P0 BRA `(.L_x_1371) ;  /* 0xfffffffc00ac0947 */ /* 0x000fec000383ffff */
.L_x_1370:
[----:B------:R-:W-:Y:S05]  /*2aa0*/  BSYNC B1 ;  /* 0x0000000000017941 */ /* 0x000fea0003800000 */
.L_x_1369:
[----:B------:R-:W-:-:S13]  /*2ab0*/  ISETP.NE.AND P0, PT, R2, RZ, PT ;  /* 0x000000ff0200720c */ /* 0x000fda0003f05270 */
[----:B------:R-:W-:Y:S05]  /*2ac0*/  @!P0 BRA `(.L_x_1368) ;  /* 0x0000000000388947 */ /* 0x000fea0003800000 */
[----:B------:R-:W-:-:S05]  /*2ad0*/  IMAD.WIDE R14, R27, 0x4, R14 ;  /* 0x000000041b0e7825 */ /* 0x000fca00078e020e */
[----:B------:R-:W2:Y:S01]  /*2ae0*/  LDG.E R17, desc[UR8][R14.64] ;  /* 0x000000080e117981 */ /* 0x000ea2000c1e1900 */
[----:B------:R-:W-:Y:S01]  /*2af0*/  IMAD R26, R27, 0x4, R20 ;  /* 0x000000041b1a7824 */ /* 0x000fe200078e0214 */
[----:B------:R-:W-:-:S04]  /*2b00*/  ISETP.NE.AND P0, PT, R2, 0x1, PT ;  /* 0x000000010200780c */ /* 0x000fc80003f05270 */
[----:B------:R-:W2:Y:S02]  /*2b10*/  LDS R16, [R26] ;  /* 0x000000001a107984 */ /* 0x000ea40000000800 */
[----:B--2---:R-:W-:-:S07]  /*2b20*/  FFMA.FTZ R18, R17, R16, R18 ;  /* 0x0000001011127223 */ /* 0x004fce0000010012 */
        /* <DEDUP_REMOVED lines=8> */
.L_x_1368:
[----:B------:R-:W-:Y:S05]  /*2bb0*/  BSYNC B2 ;  /* 0x0000000000027941 */ /* 0x000fea0003800000 */
.L_x_1367:
[C---:B------:R-:W-:Y:S01]  /*2bc0*/  LEA R15, R10.reuse, R11, 0x2 ;  /* 0x0000000b0a0f7211 */ /* 0x040fe200078e10ff */
[----:B------:R-:W-:-:S04]  /*2bd0*/  VIADD R10, R10, 0x1 ;  /* 0x000000010a0a7836 */ /* 0x000fc80000000000 */
[----:B------:R0:W-:Y:S01]  /*2be0*/  STS [R15], R18 ;  /* 0x000000120f007388 */ /* 0x0001e20000000800 */
[----:B------:R-:W-:-:S13]  /*2bf0*/  ISETP.GE.AND P0, PT, R10, R22, PT ;  /* 0x000000160a00720c */ /* 0x000fda0003f06270 */
[----:B0-----:R-:W-:Y:S05]  /*2c00*/  @!P0 BRA `(.L_x_1378) ;  /* 0xfffffff400048947 */ /* 0x001fea000383ffff */
.L_x_1366:
[----:B------:R-:W-:Y:S05]  /*2c10*/  BSYNC B3 ;  /* 0x0000000000037941 */ /* 0x000fea0003800000 */
.L_x_1365:
        /* <DEDUP_REMOVED lines=20> */
.L_x_1387:
[C---:B------:R-:W-:Y:S01]  /*2d60*/  IMAD R15, R10.reuse, 0x4, R11 ;  /* 0x000000040a0f7824 */ /* 0x040fe200078e020b */
[----:B------:R-:W-:Y:S01]  /*2d70*/  LEA R16, R10, R23, 0x2 ;  /* 0x000000170a107211 */ /* 0x000fe200078e10ff */
[----:B------:R-:W-:Y:S01]  /*2d80*/  VIADD R14, R14, 0xfffffff0 ;  /* 0xfffffff00e0e7836 */ /* 0x000fe20000000000 */
[----:B------:R-:W-:Y:S02]  /*2d90*/  IADD3 R10, R10, 0x10, RZ ;  /* 0x000000100a0a7810 */ /* 0x000fe40007ffe0ff */
[----:B------:R-:W-:Y:S02]  /*2da0*/  LDS R18, [R15] ;  /* 0x000000000f127984 */ /* 0x000fe40000000800 */
[----:B------:R-:W-:Y:S02]  /*2db0*/  ISETP.GT.AND P3, PT, R14, 0xc, PT ;  /* 0x0000000c0e00780c */ /* 0x000fe40003f64270 */
[----:B------:R-:W0:Y:S04]  /*2dc0*/  LDS R17, [R16] ;  /* 0x0000000010117984 */ /* 0x000e280000000800 */
[----:B------:R-:W-:Y:S04]  /*2dd0*/  LDS R24, [R16+0x4] ;  /* 0x0000040010187984 */ /* 0x000fe80000000800 */
[----:B------:R-:W-:Y:S01]  /*2de0*/  LDS R26, [R15+0x3c] ;  /* 0x00003c000f1a7984 */ /* 0x000fe20000000800 */
[----:B0-----:R-:W-:-:S03]  /*2df0*/  FFMA.FTZ R17, R18, R17, R27 ;  /* 0x0000001112117223 */ /* 0x001fc6000001001b */
[----:B------:R-:W0:Y:S04]  /*2e00*/  LDS R18, [R15+0x4] ;  /* 0x000004000f127984 */ /* 0x000e280000000800 */
        /* <DEDUP_REMOVED lines=40> */
[----:B0-----:R-:W-:-:S04]  /*3090*/  FFMA.FTZ R17, R18, R24, R17 ;  /* 0x0000001812117223 */ /* 0x001fc80000010011 */
[----:B------:R-:W-:Y:S01]  /*30a0*/  FFMA.FTZ R27, R26, R27, R17 ;  /* 0x0000001b1a1b7223 */ /* 0x000fe20000010011 */
[----:B------:R-:W-:Y:S06]  /*30b0*/  @P3 BRA `(.L_x_1387) ;  /* 0xfffffffc00283947 */ /* 0x000fec000383ffff */
.L_x_1386:
[----:B------:R-:W-:Y:S05]  /*30c0*/  BSYNC B3 ;  /* 0x0000000000037941 */ /* 0x000fea0003800000 */
.L_x_1385:
[----:B------:R-:W-:Y:S01]  /*30d0*/  ISETP.GT.AND P3, PT, R14, 0x4, PT ;  /* 0x000000040e00780c */ /* 0x000fe20003f64270 */
[----:B------:R-:W-:-:S12]  /*30e0*/  BSSY B3, `(.L_x_1388) ;  /* 0x000001f000037945 */ /* 0x000fd80003800000 */
[----:B------:R-:W-:Y:S05]  /*30f0*/  @!P3 BRA `(.L_x_1389) ;  /* 0x000000000074b947 */ /* 0x000fea0003800000 */
[C---:B------:R-:W-:Y:S01]  /*3100*/  IMAD R16, R10.reuse, 0x4, R11 ;  /* 0x000000040a107824 */ /* 0x040fe200078e020b */
[----:B------:R-:W-:Y:S01]  /*3110*/  LEA R15, R10, R23, 0x2 ;  /* 0x000000170a0f7211 */ /* 0x000fe200078e10ff */
[----:B------:R-:W-:Y:S01]  /*3120*/  VIADD R14, R14, 0xfffffff8 ;  /* 0xfffffff80e0e7836 */ /* 0x000fe20000000000 */
[----:B------:R-:W-:Y:S02]  /*3130*/  PLOP3.LUT P0, PT, PT, PT, PT, 0x8, 0x0 ;  /* 0x000000000000781c */ /* 0x000fe40003f0e170 */
[----:B------:R-:W-:Y:S01]  /*3140*/  LDS R18, [R16] ;  /* 0x0000000010127984 */ /* 0x000fe20000000800 */
[----:B------:R-:W-:-:S03]  /*3150*/  IADD3 R10, R10, 0x8, RZ ;  /* 0x000000080a0a7810 */ /* 0x000fc60007ffe0ff */
        /* <DEDUP_REMOVED lines=22> */
[----:B------:R-:W-:-:S07]  /*32c0*/  FFMA.FTZ R27, R26, R27, R17 ;  /* 0x0000001b1a1b7223 */ /* 0x000fce0000010011 */
.L_x_1389:
[----:B------:R-:W-:Y:S05]  /*32d0*/  BSYNC B3 ;  /* 0x0000000000037941 */ /* 0x000fea0003800000 */
.L_x_1388:
[----:B------:R-:W-:-:S13]  /*32e0*/  ISETP.NE.OR P0, PT, R14, RZ, P0 ;  /* 0x000000ff0e00720c */ /* 0x000fda0000705670 */
[----:B------:R-:W-:Y:S05]  /*32f0*/  @!P0 BREAK B2 ;  /* 0x0000000000028942 */ /* 0x000fea0003800000 */
[----:B------:R-:W-:Y:S05]  /*3300*/  @!P0 BRA `(.L_x_1382) ;  /* 0x00000000004c8947 */ /* 0x000fea0003800000 */
.L_x_1384:
[----:B------:R-:W-:Y:S05]  /*3310*/  BSYNC B2 ;  /* 0x0000000000027941 */ /* 0x000fea0003800000 */
.L_x_1383:
[C---:B------:R-:W-:Y:S01]  /*3320*/  IMAD R16, R10.reuse, 0x4, R11 ;  /* 0x000000040a107824 */ /* 0x040fe200078e020b */
[----:B------:R-:W-:Y:S01]  /*3330*/  LEA R15, R10, R23, 0x2 ;  /* 0x000000170a0f7211 */ /* 0x000fe200078e10ff */
[----:B------:R-:W-:Y:S01]  /*3340*/  VIADD R14, R14, 0xfffffffc ;  /* 0xfffffffc0e0e7836 */ /* 0x000fe20000000000 */
[----:B------:R-:W-:Y:S02]  /*3350*/  IADD3 R10, R10, 0x4, RZ ;  /* 0x000000040a0a7810 */ /* 0x000fe40007ffe0ff */
[----:B------:R-:W-:Y:S02]  /*3360*/  LDS R18, [R16] ;  /* 0x0000000010127984 */ /* 0x000fe40000000800 */
[----:B------:R-:W-:Y:S02]  /*3370*/  ISETP.NE.AND P0, PT, R14, RZ, PT ;  /* 0x000000ff0e00720c */ /* 0x000fe40003f05270 */
        /* <DEDUP_REMOVED lines=9> */
[----:B0-----:R-:W-:-:S04]  /*3410*/  FFMA.FTZ R17, R18, R24, R17 ;  /* 0x0000001812117223 */ /* 0x001fc80000010011 */
[----:B------:R-:W-:Y:S01]  /*3420*/  FFMA.FTZ R27, R26, R27, R17 ;  /* 0x0000001b1a1b7223 */ /* 0x000fe20000010011 */
[----:B------:R-:W-:Y:S06]  /*3430*/  @P0 BRA `(.L_x_1383) ;  /* 0xfffffffc00b80947 */ /* 0x000fec000383ffff */
.L_x_1382:
[----:B------:R-:W-:Y:S05]  /*3440*/  BSYNC B1 ;  /* 0x0000000000017941 */ /* 0x000fea0003800000 */
.L_x_1381:
[----:B------:R-:W-:-:S13]  /*3450*/  ISETP.NE.AND P0, PT, R0, RZ, PT ;  /* 0x000000ff0000720c */ /* 0x000fda0003f05270 */
[----:B------:R-:W-:Y:S05]  /*3460*/  @!P0 BRA `(.L_x_1380) ;  /* 0x0000000000388947 */ /* 0x000fea0003800000 */
[C---:B------:R-:W-:Y:S01]  /*3470*/  IMAD R17, R10.reuse, 0x4, R11 ;  /* 0x000000040a117824 */ /* 0x040fe200078e020b */
[----:B------:R-:W-:Y:S02]  /*3480*/  LEA R18, R10, R23, 0x2 ;  /* 0x000000170a127211 */ /* 0x000fe400078e10ff */
[----:B------:R-:W-:Y:S02]  /*3490*/  ISETP.NE.AND P0, PT, R0, 0x1, PT ;  /* 0x000000010000780c */ /* 0x000fe40003f05270 */
[----:B------:R-:W-:Y:S04]  /*34a0*/  LDS R10, [R17] ;  /* 0x00000000110a7984 */ /* 0x000fe80000000800 */
[----:B------:R-:W0:Y:S02]  /*34b0*/  LDS R14, [R18] ;  /* 0x00000000120e7984 */ /* 0x000e240000000800 */
[----:B0-----:R-:W-:-:S05]  /*34c0*/  FFMA.FTZ R27, R10, R14, R27 ;  /* 0x0000000e0a1b7223 */ /* 0x001fca000001001b */
        /* <DEDUP_REMOVED lines=8> */
.L_x_1380:
[----:B------:R-:W-:Y:S05]  /*3550*/  BSYNC B0 ;  /* 0x0000000000007941 */ /* 0x000fea0003800000 */
.L_x_1379:
[----:B------:R-:W-:Y:S05]  /*3560*/  WARPSYNC.ALL ;  /* 0x0000000000007948 */ /* 0x000fea0003800000 */
[----:B------:R-:W-:Y:S01]  /*3570*/  SHF.R.S32.HI R17, RZ, 0x1f, R8 ;  /* 0x0000001fff117819 */ /* 0x000fe20000011408 */
[----:B------:R-:W-:Y:S01]  /*3580*/  ULDC.64 UR6, c[0x0][0x288] ;  /* 0x0000a20000067ab9 */ /* 0x000fe20000000a00 */
[----:B------:R-:W-:Y:S01]  /*3590*/  IMAD.MOV.U32 R18, RZ, RZ, R12 ;  /* 0x000000ffff127224 */ /* 0x000fe200078e000c */
[----:B------:R-:W-:Y:S01]  /*35a0*/  SHF.R.S32.HI R10, RZ, 0x1f, R25 ;  /* 0x0000001fff0a7819 */ /* 0x000fe20000011419 */
[----:B------:R-:W-:Y:S01]  /*35b0*/  ULDC UR4, c[0x0][0x14] ;  /* 0x0000050000047ab9 */ /* 0x000fe20000000800 */
[----:B------:R-:W-:Y:S01]  /*35c0*/  IMAD R17, R17, UR6, RZ ;  /* 0x0000000611117c24 */ /* 0x000fe2000f8e02ff */
[----:B------:R-:W-:Y:S01]  /*35d0*/  UIADD3 UR5, UR4, UR5, URZ ;  /* 0x0000000504057290 */ /* 0x000fe2000fffe03f */
[----:B------:R-:W-:-:S04]  /*35e0*/  IMAD.WIDE.U32 R14, R8, UR6, R18 ;  /* 0x00000006080e7c25 */ /* 0x000fc8000f8e0012 */
[----:B------:R-:W-:Y:S01]  /*35f0*/  IMAD R17, R8, UR7, R17 ;  /* 0x0000000708117c24 */ /* 0x000fe2000f8e0211 */
[----:B------:R-:W-:Y:S02]  /*3600*/  ULDC.64 UR6, c[0x0][0x290] ;  /* 0x0000a40000067ab9 */ /* 0x000fe40000000a00 */
[----:B------:R-:W-:Y:S02]  /*3610*/  IMAD R8, R10, UR6, RZ ;  /* 0x000000060a087c24 */ /* 0x000fe4000f8e02ff */
[----:B------:R-:W-:Y:S02]  /*3620*/  IADD3 R15, R15, R17, RZ ;  /* 0x000000110f0f7210 */ /* 0x000fe40007ffe0ff */
[C---:B------:R-:W-:Y:S02]  /*3630*/  IMAD R29, R25.reuse, UR7, R8 ;  /* 0x00000007191d7c24 */ /* 0x040fe4000f8e0208 */
[----:B------:R-:W-:Y:S01]  /*3640*/  IMAD.WIDE.U32 R16, R25, UR6, R14 ;  /* 0x0000000619107c25 */ /* 0x000fe2000f8e000e */
[----:B------:R-:W-:-:S03]  /*3650*/  ULDC.64 UR6, c[0x0][0x260] ;  /* 0x0000980000067ab9 */ /* 0x000fc60000000a00 */
[----:B------:R-:W-:Y:S01]  /*3660*/  IMAD.IADD R15, R17, 0x1, R29 ;  /* 0x00000001110f7824 */ /* 0x000fe200078e021d */
[----:B------:R-:W-:Y:S01]  /*3670*/  LEA R14, P0, R16, UR6, 0x2 ;  /* 0x00000006100e7c11 */ /* 0x000fe2000f8010ff */
[----:B------:R-:W-:-:S03]  /*3680*/  ULDC UR6, c[0x0][0x220] ;  /* 0x0000880000067ab9 */ /* 0x000fc60000000800 */
[----:B------:R-:W-:Y:S01]  /*3690*/  LEA.HI.X R15, R16, UR7, R15, 0x2, P0 ;  /* 0x00000007100f7c11 */ /* 0x000fe200080f140f */
[----:B------:R-:W-:Y:S02]  /*36a0*/  ULDC UR7, c[0x0][0x228] ;  /* 0x00008a0000077ab9 */ /* 0x000fe40000000800 */
[----:B------:R-:W-:Y:S02]  /*36b0*/  UIMAD UR6, UR6, UR7, URZ ;  /* 0x00000007060672a4 */ /* 0x000fe4000f8e023f */
[----:B------:R0:W-:Y:S02]  /*36c0*/  STG.E desc[UR8][R14.64], R27 ;  /* 0x0000001b0e007986 */ /* 0x0001e4000c101908 */
[----:B------:R-:W-:-:S06]  /*36d0*/  UISETP.GE.AND UP0, UPT, UR5, UR6, UPT ;  /* 0x000000060500728c */ /* 0x000fcc000bf06270 */
[----:B------:R-:W-:-:S13]  /*36e0*/  PLOP3.LUT P0, PT, PT, PT, UP0, 0x80, 0x0 ;  /* 0x000000000000781c */ /* 0x000fda0003f0f008 */
[----:B0-----:R-:W-:Y:S05]  /*36f0*/  @!P0 BRA `(.L_x_1390) ;  /* 0xffffffe400c88947 */ /* 0x001fea000383ffff */
[----:B------:R-:W-:Y:S05]  /*3700*/  EXIT ;  /* 0x000000000000794d */ /* 0x000fea0003800000 */
        .weak           $__internal_17_$__cuda_sm20_dblrcp_rn_slowpath_v3
        .type           $__internal_17_$__cuda_sm20_dblrcp_rn_slowpath_v3,@function
        .size           $__internal_17_$__cuda_sm20_dblrcp_rn_slowpath_v3,(.L_x_1797 - $__internal_17_$__cuda_sm20_dblrcp_rn_slowpath_v3)
$__internal_17_$__cuda_sm20_dblrcp_rn_slowpath_v3:
[----:B------:R-:W-:Y:S01]  /*3710*/  MOV R12, R16 ;  /* 0x00000010000c7202 */ /* 0x000fe20000000f00 */
[----:B------:R-:W-:Y:S01]  /*3720*/  IMAD.MOV.U32 R13, RZ, RZ, R17 ;  /* 0x000000ffff0d7224 */ /* 0x000fe200078e0011 */
[----:B------:R-:W-:Y:S05]  /*3730*/  BSSY B1, `(.L_x_1391) ;  /* 0x0000025000017945 */ /* 0x000fea0003800000 */
[----:B------:R-:W-:-:S14]  /*3740*/  DSETP.GTU.AND P0, PT, |R12|, +INF , PT ;  /* 0x7ff000000c00742a */ /* 0x000fdc0003f0c200 */
        /* <DEDUP_REMOVED lines=23> */
.L_x_1394:
        /* <DEDUP_REMOVED lines=10> */
.L_x_1392:
[----:B------:R-:W-:Y:S02]  /*3960*/  LOP3.LUT R15, R13, 0x80000, RZ, 0xfc, !PT ;  /* 0x000800000d0f7812 */ /* 0x000fe400078efcff */
[----:B------:R-:W-:-:S07]  /*3970*/  MOV R14, R12 ;  /* 0x0000000c000e7202 */ /* 0x000fce0000000f00 */
.L_x_1393:
[----:B------:R-:W-:Y:S05]  /*3980*/  BSYNC B1 ;  /* 0x0000000000017941 */ /* 0x000fea0003800000 */
.L_x_1391:
[----:B------:R-:W-:-:S04]  /*3990*/  MOV R27, 0x0 ;  /* 0x00000000001b7802 */ /* 0x000fc80000000f00 */
[----:B------:R-:W-:Y:S05]  /*39a0*/  RET.REL.NODEC R26 `(_ZN2at6native54_GLOBAL__N__aa9a477a_21_UpSampleBilinear2d_cu_607db5e327upsample_gen2d_aa_out_frameIffNS0_18upsample_antialias21BilinearFilterFunctorEEEvT0_S5_NS_27GenericPackedTensorAccessorIKT_Lm4ENS_16DefaultPtrTraitsElEENS6_IS7_Lm4ES9_lEERKT1_) ;  /* 0xffffffc41a947950 */ /* 0x000fea0003c3ffff */
.L_x_1395:
        /* <DEDUP_REMOVED lines=13> */
.L_x_1797:


//--------------------- .text._ZN2at6native54_GLOBAL__N__aa9a477a_21_UpSampleBilinear2d_cu_607db5e327upsample_gen2d_aa_out_frameIddNS0_18upsample_antialias21BilinearFilterFunctorEEEvT0_S5_NS_27GenericPackedTensorAccessorIKT_Lm4ENS_16DefaultPtrTraitsElEENS6_IS7_Lm4ES9_lEERKT1_ --------------------------
	.section	.text._ZN2at6native54_GLOBAL__N__aa9a477a_21_UpSampleBilinear2d_cu_607db5e327upsample_gen2d_aa_out_frameIddNS0_18upsample_antialias21BilinearFilterFunctorEEEvT0_S5_NS_27GenericPackedTensorAccessorIKT_Lm4ENS_16DefaultPtrTraitsElEENS6_IS7_Lm4ES9_lEERKT1_,"ax",@progbits
	.align	128
.text._ZN2at6native54_GLOBAL__N__aa9a477a_21_UpSampleBilinear2d_cu_607db5e327upsample_gen2d_aa_out_frameIddNS0_18upsample_antialias21BilinearFilterFunctorEEEvT0_S5_NS_27GenericPackedTensorAccessorIKT_Lm4ENS_16DefaultPtrTraitsElEENS6_IS7_Lm4ES9_lEERKT1_:
        .type           _ZN2at6native54_GLOBAL__N__aa9a477a_21_UpSampleBilinear2d_cu_607db5e327upsample_gen2d_aa_out_frameIddNS0_18upsample_antialias21BilinearFilterFunctorEEEvT0_S5_NS_27GenericPackedTensorAccessorIKT_Lm4ENS_16DefaultPtrTraitsElEENS6_IS7_Lm4ES9_lEERKT1_,@function
        .size           _ZN2at6native54_GLOBAL__N__aa9a477a_21_UpSampleBilinear2d_cu_607db5e327upsample_gen2d_aa_out_frameIddNS0_18upsample_antialias21BilinearFilterFunctorEEEvT0_S5_NS_27GenericPackedTensorAccessorIKT_Lm4ENS_16DefaultPtrTraitsElEENS6_IS7_Lm4ES9_lEERKT1_,(.L_x_1799 - _ZN2at6native54_GLOBAL__N__aa9a477a_21_UpSampleBilinear2d_cu_607db5e327upsample_gen2d_aa_out_frameIddNS0_18upsample_antialias21BilinearFilterFunctorEEEvT0_S5_NS_27GenericPackedTensorAccessorIKT_Lm4ENS_16DefaultPtrTraitsElEENS6_IS7_Lm4ES9_lEERKT1_)
        .other          _ZN2at6native54_GLOBAL__N__aa9a477a_21_UpSampleBilinear2d_cu_607db5e327upsample_gen2d_aa_out_frameIddNS0_18upsample_antialias21BilinearFilterFunctorEEEvT0_S5_NS_27GenericPackedTensorAccessorIKT_Lm4ENS_16DefaultPtrTraitsElEENS6_IS7_Lm4ES9_lEERKT1_,@"STO_CUDA_ENTRY STV_DEFAULT"
_ZN2at6native54_GLOBAL__N__aa9a477a_21_UpSampleBilinear2d_cu_607db5e327upsample_gen2d_aa_out_frameIddNS0_18upsample_antialias21BilinearFilterFunctorEEEvT0_S5_NS_27GenericPackedTensorAccessorIKT_Lm4ENS_16DefaultPtrTraitsElEENS6_IS7_Lm4ES9_lEERKT1_:
        /* <DEDUP_REMOVED lines=16> */
[----:B------:R-:W-:Y:S01]  /*0100*/  IMAD.MOV.U32 R6, RZ, RZ, 0x80000 ;  /* 0x00080000ff067424 */ /* 0x000fe200078e00ff */
[----:B------:R-:W-:Y:S01]  /*0110*/  UMOV UR4, 0xf0000000 ;  /* 0xf000000000047882 */ /* 0x000fe20000000000 */
[----:B------:R-:W-:Y:S01]  /*0120*/  UMOV UR5, 0x380fffff ;  /* 0x380fffff00057882 */ /* 0x000fe20000000000 */
[----:B------:R-:W-:Y:S01]  /*0130*/  ULDC UR7, c[0x0][0x240] ;  /* 0x0000900000077ab9 */ /* 0x000fe20000000800 */
[----:B------:R-:W-:Y:S01]  /*0140*/  ULDC UR8, c[0x0][0x238] ;  /* 0x00008e0000087ab9 */ /* 0x000fe20000000800 */
[----:B------:R-:W-:Y:S01]  /*0150*/  BSSY B0, `(.L_x_1396) ;  /* 0x0000168000007945 */ /* 0x000fe20003800000 */
[----:B------:R-:W2:Y:S01]  /*0160*/  LDC.64 R18, c[0x0][0x218] ;  /* 0x00008600ff127b82 */ /* 0x000ea20000000a00 */
[----:B------:R-:W3:Y:S01]  /*0170*/  I2F.F64 R14, R14 ;  /* 0x0000000e000e7312 */ /* 0x000ee20000201c00 */
[----:B-1----:R-:W-:-:S02]  /*0180*/  DADD R22, R22, 0.5 ;  /* 0x3fe0000016167429 */ /* 0x002fc40000000000 */
[----:B0-----:R-:W-:Y:S01]  /*0190*/  DSETP.MAX.AND P0, P1, R10, 1, PT ;  /* 0x3ff000000a00742a */ /* 0x001fe2000390f000 */
[----:B------:R-:W-:Y:S01]  /*01a0*/  IMAD.MOV.U32 R4, RZ, RZ, R11 ;  /* 0x000000ffff047224 */ /* 0x000fe200078e000b */
[----:B---3--:R-:W-:-:S04]  /*01b0*/  DADD R14, R14, 0.5 ;  /* 0x3fe000000e0e7429 */ /* 0x008fc80000000000 */
[----:B------:R-:W-:Y:S01]  /*01c0*/  FSEL R5, R4, 1.875, P0 ;  /* 0x3ff0000004057808 */ /* 0x000fe20000000000 */
[----:B------:R-:W-:Y:S02]  /*01d0*/  IMAD.MOV.U32 R4, RZ, RZ, R10 ;  /* 0x000000ffff047224 */ /* 0x000fe400078e000a */
[----:B--2---:R-:W-:-:S03]  /*01e0*/  IMAD.MOV.U32 R2, RZ, RZ, R19 ;  /* 0x000000ffff027224 */ /* 0x004fc600078e0013 */
[----:B------:R-:W-:Y:S02]  /*01f0*/  SEL R4, R4, RZ, P0 ;  /* 0x000000ff04047207 */ /* 0x000fe40000000000 */
[----:B------:R-:W-:Y:S01]  /*0200*/  @P1 LOP3.LUT R5, R6, 0x3ff00000, RZ, 0xfc, !PT ;  /* 0x3ff0000006051812 */ /* 0x000fe200078efcff */
[----:B------:R-:W-:-:S05]  /*0210*/  DSETP.MAX.AND P0, P1, R18, 1, PT ;  /* 0x3ff000001200742a */ /* 0x000fca000390f000 */
[CCC-:B------:R-:W-:Y:S02]  /*0220*/  DFMA R6, R22.reuse, R10.reuse, -R4.reuse ;  /* 0x0000000a1606722b */ /* 0x1c0fe40000000804 */
[----:B------:R-:W-:-:S06]  /*0230*/  DFMA R10, R22, R10, R4 ;  /* 0x0000000a160a722b */ /* 0x000fcc0000000004 */
[----:B------:R-:W-:Y:S01]  /*0240*/  DADD R8, R6, 0.5 ;  /* 0x3fe0000006087429 */ /* 0x000fe20000000000 */
[----:B------:R-:W-:Y:S01]  /*0250*/  IMAD.MOV.U32 R6, RZ, RZ, 0x80000 ;  /* 0x00080000ff067424 */ /* 0x000fe200078e00ff */
[----:B------:R-:W-:Y:S01]  /*0260*/  FSEL R7, R2, 1.875, P0 ;  /* 0x3ff0000002077808 */ /* 0x000fe20000000000 */
[----:B------:R-:W-:Y:S01]  /*0270*/  DADD R10, R10, 0.5 ;  /* 0x3fe000000a0a7429 */ /* 0x000fe20000000000 */
[----:B------:R0:W1:Y:S02]  /*0280*/  F2F.F32.F64 R2, R4 ;  /* 0x0000000400027310 */ /* 0x0000640000301000 */
[----:B------:R-:W-:Y:S01]  /*0290*/  @P1 LOP3.LUT R7, R6, 0x3ff00000, RZ, 0xfc, !PT ;  /* 0x3ff0000006071812 */ /* 0x000fe200078efcff */
[----:B------:R-:W-:-:S05]  /*02a0*/  IMAD.MOV.U32 R6, RZ, RZ, R18 ;  /* 0x000000ffff067224 */ /* 0x000fca00078e0012 */
[----:B------:R-:W-:Y:S01]  /*02b0*/  SEL R6, R6, RZ, P0 ;  /* 0x000000ff06067207 */ /* 0x000fe20000000000 */
[----:B------:R-:W-:Y:S01]  /*02c0*/  DSETP.GEU.AND P0, PT, |R4|, UR4, PT ;  /* 0x0000000404007e2a */ /* 0x000fe2000bf0e200 */
[----:B------:R2:W-:Y:S04]  /*02d0*/  F2I.F64.TRUNC R16, R8 ;  /* 0x0000000800107311 */ /* 0x0005e8000030d100 */
[----:B------:R-:W-:Y:S01]  /*02e0*/  DSETP.GEU.AND P1, PT, |R6|, UR4, PT ;  /* 0x0000000406007e2a */ /* 0x000fe2000bf2e200 */
[----:B------:R-:W3:Y:S01]  /*02f0*/  S2UR UR5, SR_CgaCtaId ;  /* 0x00000000000579c3 */ /* 0x000ee20000008800 */
[CCC-:B0-----:R-:W-:Y:S01]  /*0300*/  DFMA R4, R14.reuse, R18.reuse, -R6.reuse ;  /* 0x000000120e04722b */ /* 0x1c1fe20000000806 */
[----:B------:R-:W-:Y:S01]  /*0310*/  UMOV UR4, 0x400 ;  /* 0x0000040000047882 */ /* 0x000fe20000000000 */
[----:B------:R-:W0:Y:S01]  /*0320*/  F2F.F32.F64 R12, R6 ;  /* 0x00000006000c7310 */ /* 0x000e220000301000 */
[----:B--2---:R-:W-:-:S04]  /*0330*/  DFMA R8, R14, R18, R6 ;  /* 0x000000120e08722b */ /* 0x004fc80000000006 */
[----:B-1----:R-:W-:Y:S01]  /*0340*/  @!P0 FMUL R2, R2, 1.175494350822287508e-38 ;  /* 0x0080000002028820 */ /* 0x002fe20000400000 */
[----:B------:R-:W-:Y:S01]  /*0350*/  DADD R4, R4, 0.5 ;  /* 0x3fe0000004047429 */ /* 0x000fe20000000000 */
[----:B------:R-:W-:Y:S01]  /*0360*/  ISETP.NE.AND P0, PT, R0, RZ, PT ;  /* 0x000000ff0000720c */ /* 0x000fe20003f05270 */
[----:B------:R1:W2:Y:S02]  /*0370*/  F2I.F64.TRUNC R17, R10 ;  /* 0x0000000a00117311 */ /* 0x0002a4000030d100 */
[----:B0-----:R-:W-:-:S06]  /*0380*/  @!P1 FMUL R12, R12, 1.175494350822287508e-38 ;  /* 0x008000000c0c9820 */ /* 0x001fcc0000400000 */
[----:B------:R-:W0:Y:S01]  /*0390*/  F2I.FTZ.CEIL.NTZ R2, R2 ;  /* 0x0000000200027305 */ /* 0x000e22000021b100 */
[----:B-1----:R-:W-:Y:S01]  /*03a0*/  DADD R10, R8, 0.5 ;  /* 0x3fe00000080a7429 */ /* 0x002fe20000000000 */
[----:B---3--:R-:W-:Y:S01]  /*03b0*/  ULEA UR4, UR5, UR4, 0x18 ;  /* 0x0000000405047291 */ /* 0x008fe2000f8ec03f */
[----:B--2---:R-:W-:-:S05]  /*03c0*/  VIMNMX R9, R17, UR8, PT ;  /* 0x0000000811097c48 */ /* 0x004fca000bfe0100 */
[----:B------:R-:W1:Y:S01]  /*03d0*/  F2I.FTZ.CEIL.NTZ R7, R12 ;  /* 0x0000000c00077305 */ /* 0x000e62000021b100 */
[----:B0-----:R-:W-:-:S07]  /*03e0*/  IMAD.SHL.U32 R8, R2, 0x2, RZ ;  /* 0x0000000202087824 */ /* 0x001fce00078e00ff */
[----:B------:R0:W2:Y:S01]  /*03f0*/  F2I.F64.TRUNC R13, R4 ;  /* 0x00000004000d7311 */ /* 0x0000a2000030d100 */
[----:B------:R-:W-:Y:S01]  /*0400*/  VIMNMX R2, RZ, R16, !PT ;  /* 0x00000010ff027248 */ /* 0x000fe20007fe0100 */
[----:B-1----:R-:W-:-:S06]  /*0410*/  IMAD.SHL.U32 R7, R7, 0x2, RZ ;  /* 0x0000000207077824 */ /* 0x002fcc00078e00ff */
[----:B------:R-:W1:Y:S01]  /*0420*/  F2I.F64.TRUNC R11, R10 ;  /* 0x0000000a000b7311 */ /* 0x000e62000030d100 */
[----:B0-----:R-:W-:Y:S02]  /*0430*/  VIADD R4, R8, 0x1 ;  /* 0x0000000108047836 */ /* 0x001fe40000000000 */
[----:B------:R-:W-:Y:S01]  /*0440*/  VIADD R6, R7, 0x1 ;  /* 0x0000000107067836 */ /* 0x000fe20000000000 */
[----:B--2---:R-:W-:-:S03]  /*0450*/  VIMNMX R12, RZ, R13, !PT ;  /* 0x0000000dff0c7248 */ /* 0x004fc60007fe0100 */
[C---:B------:R-:W-:Y:S02]  /*0460*/  IMAD R5, R6.reuse, R3, RZ ;  /* 0x0000000306057224 */ /* 0x040fe400078e02ff */
[----:B------:R-:W-:-:S03]  /*0470*/  IMAD R3, R6, UR6, RZ ;  /* 0x0000000606037c24 */ /* 0x000fc6000f8e02ff */
[----:B------:R-:W-:Y:S01]  /*0480*/  LEA R5, R5, UR4, 0x3 ;  /* 0x0000000405057c11 */ /* 0x000fe2000f8e18ff */
[----:B------:R-:W-:Y:S01]  /*0490*/  IMAD R6, R4, R0, R3 ;  /* 0x0000000004067224 */ /* 0x000fe200078e0203 */
[----:B-1----:R-:W-:Y:S02]  /*04a0*/  VIMNMX R11, R11, UR7, PT ;  /* 0x000000070b0b7c48 */ /* 0x002fe4000bfe0100 */
[----:B------:R-:W-:Y:S02]  /*04b0*/  IADD3 R3, -R2, R9, RZ ;  /* 0x0000000902037210 */ /* 0x000fe40007ffe1ff */
[----:B------:R-:W-:Y:S01]  /*04c0*/  LEA R6, R6, UR4, 0x3 ;  /* 0x0000000406067c11 */ /* 0x000fe2000f8e18ff */
[----:B------:R-:W-:Y:S01]  /*04d0*/  IMAD.IADD R4, R11, 0x1, -R12 ;  /* 0x000000010b047824 */ /* 0x000fe200078e0a0c */
[----:B------:R-:W-:Y:S06]  /*04e0*/  @P0 BRA `(.L_x_1397) ;  /* 0x0000001000b80947 */ /* 0x000fec0003800000 */
[----:B------:R-:W0:Y:S01]  /*04f0*/  I2F.F64 R16, R12 ;  /* 0x0000000c00107312 */ /* 0x000e220000201c00 */
[----:B------:R-:W-:Y:S02]  /*0500*/  DSETP.GE.AND P0, PT, R18, 1, PT ;  /* 0x3ff000001200742a */ /* 0x000fe40003f06000 */
[----:B0-----:R-:W-:Y:S01]  /*0510*/  DFMA R14, -R14, R18, R16 ;  /* 0x000000120e0e722b */ /* 0x001fe20000000110 */
[----:B------:R-:W-:Y:S02]  /*0520*/  IMAD.MOV.U32 R16, RZ, RZ, 0x0 ;  /* 0x00000000ff107424 */ /* 0x000fe400078e00ff */
[----:B------:R-:W-:-:S09]  /*0530*/  IMAD.MOV.U32 R17, RZ, RZ, 0x3ff00000 ;  /* 0x3ff00000ff117424 */ /* 0x000fd200078e00ff */
        /* <DEDUP_REMOVED lines=17> */
[----:B------:R-:W-:Y:S05]  /*0650*/  CALL.REL.NOINC `($__internal_18_$__cuda_sm20_dblrcp_rn_slowpath_v3) ;  /* 0x0000004000447944 */ /* 0x000fea0003c00000 */
[----:B------:R-:W-:Y:S02]  /*0660*/  IMAD.MOV.U32 R16, RZ, RZ, R20 ;  /* 0x000000ffff107224 */ /* 0x000fe400078e0014 */
[----:B------:R-:W-:-:S07]  /*0670*/  IMAD.MOV.U32 R17, RZ, RZ, R21 ;  /* 0x000000ffff117224 */ /* 0x000fce00078e0015 */
.L_x_1398:
[----:B------:R-:W-:Y:S01]  /*0680*/  ISETP.GE.AND P0, PT, R4, 0x1, PT ;  /* 0x000000010400780c */ /* 0x000fe20003f06270 */
[----:B------:R-:W-:Y:S01]  /*0690*/  BSSY B1, `(.L_x_1399) ;  /* 0x0000064000017945 */ /* 0x000fe20003800000 */
[----:B------:R-:W-:-:S11]  /*06a0*/  CS2R R24, SRZ ;  /* 0x0000000000187805 */ /* 0x000fd6000001ff00 */
[----:B------:R-:W-:Y:S05]  /*06b0*/  @!P0 BRA `(.L_x_1400) ;  /* 0x0000000400848947 */ /* 0x000fea0003800000 */
[----:B------:R-:W-:Y:S01]  /*06c0*/  LOP3.LUT R13, RZ, R11, RZ, 0x33, !PT ;  /* 0x0000000bff0d7212 */ /* 0x000fe200078e33ff */
[----:B------:R-:W-:Y:S01]  /*06d0*/  BSSY B2, `(.L_x_1401) ;  /* 0x000004b000027945 */ /* 0x000fe20003800000 */
[----:B------:R-:W-:Y:S02]  /*06e0*/  CS2R R24, SRZ ;  /* 0x0000000000187805 */ /* 0x000fe4000001ff00 */
[----:B------:R-:W-:Y:S02]  /*06f0*/  IADD3 R0, -R13, -0x2, -R12 ;  /* 0xfffffffe0d007810 */ /* 0x000fe40007ffe90c */
[----:B------:R-:W-:Y:S02]  /*0700*/  LOP3.LUT R13, R4, 0x3, RZ, 0xc0, !PT ;  /* 0x00000003040d7812 */ /* 0x000fe400078ec0ff */
[----:B------:R-:W-:Y:S01]  /*0710*/  ISETP.GE.U32.AND P2, PT, R0, 0x3, PT ;  /* 0x000000030000780c */ /* 0x000fe20003f46070 */
[----:B------:R-:W-:Y:S01]  /*0720*/  IMAD.MOV.U32 R0, RZ, RZ, RZ ;  /* 0x000000ffff007224 */ /* 0x000fe200078e00ff */
[----:B------:R-:W-:-:S11]  /*0730*/  ISETP.NE.AND P1, PT, R13, RZ, PT ;  /* 0x000000ff0d00720c */ /* 0x000fd60003f25270 */
[----:B------:R-:W-:Y:S05]  /*0740*/  @!P2 BRA `(.L_x_1402) ;  /* 0x00000004000ca947 */ /* 0x000fea0003800000 */
[----:B------:R-:W-:Y:S01]  /*0750*/  IADD3 R10, R4, -R13, RZ ;  /* 0x8000000d040a7210 */ /* 0x000fe20007ffe0ff */
[----:B------:R-:W-:Y:S01]  /*0760*/  IMAD.MOV.U32 R0, RZ, RZ, RZ ;  /* 0x000000ffff007224 */ /* 0x000fe200078e00ff */
[----:B------:R-:W-:-:S07]  /*0770*/  CS2R R24, SRZ ;  /* 0x0000000000187805 */ /* 0x000fce000001ff00 */
.L_x_1403:
[----:B0-----:R-:W0:Y:S01]  /*0780*/  I2F.F64 R34, R0 ;  /* 0x0000000000227312 */ /* 0x001e220000201c00 */
[C---:B------:R-:W-:Y:S02]  /*0790*/  VIADD R20, R0.reuse, 0x1 ;  /* 0x0000000100147836 */ /* 0x040fe40000000000 */
[C---:B------:R-:W-:Y:S02]  /*07a0*/  VIADD R21, R0.reuse, 0x2 ;  /* 0x0000000200157836 */ /* 0x040fe40000000000 */
[----:B------:R-:W-:Y:S02]  /*07b0*/  VIADD R30, R0, 0x3 ;  /* 0x00000003001e7836 */ /* 0x000fe40000000000 */
[----:B------:R-:W-:Y:S01]  /*07c0*/  VIADD R10, R10, 0xfffffffc ;  /* 0xfffffffc0a0a7836 */ /* 0x000fe20000000000 */
[----:B------:R-:W1:Y:S01]  /*07d0*/  I2F.F64 R26, R20 ;  /* 0x00000014001a7312 */ /* 0x000e620000201c00 */
[----:B0-----:R-:W-:-:S07]  /*07e0*/  DADD R34, R14, R34 ;  /* 0x000000000e227229 */ /* 0x001fce0000000022 */
[----:B------:R-:W0:Y:S01]  /*07f0*/  I2F.F64 R28, R21 ;  /* 0x00000015001c7312 */ /* 0x000e220000201c00 */
[----:B-1----:R-:W-:-:S07]  /*0800*/  DADD R26, R14, R26 ;  /* 0x000000000e1a7229 */ /* 0x002fce000000001a */
[----:B------:R-:W1:Y:S01]  /*0810*/  I2F.F64 R18, R30 ;  /* 0x0000001e00127312 */ /* 0x000e620000201c00 */
[----:B------:R-:W-:Y:S02]  /*0820*/  DADD R34, R34, 0.5 ;  /* 0x3fe0000022227429 */ /* 0x000fe40000000000 */
[----:B0-----:R-:W-:Y:S02]  /*0830*/  DADD R28, R14, R28 ;  /* 0x000000000e1c7229 */ /* 0x001fe4000000001c */
[----:B------:R-:W-:-:S04]  /*0840*/  DADD R26, R26, 0.5 ;  /* 0x3fe000001a1a7429 */ /* 0x000fc80000000000 */
[-C--:B------:R-:W-:Y:S02]  /*0850*/  DMUL R34, R34, R16.reuse ;  /* 0x0000001022227228 */ /* 0x080fe40000000000 */
[----:B-1----:R-:W-:Y:S02]  /*0860*/  DADD R18, R14, R18 ;  /* 0x000000000e127229 */ /* 0x002fe40000000012 */
        /* <DEDUP_REMOVED lines=16> */
[----:B------:R-:W-:Y:S02]  /*0970*/  FSEL R33, R33, R27, !P3 ;  /* 0x0000001b21217208 */ /* 0x000fe40005800000 */
[----:B------:R-:W-:Y:S02]  /*0980*/  FSEL R26, R30, R28, !P4 ;  /* 0x0000001c1e1a7208 */ /* 0x000fe40006000000 */
[----:B------:R-:W-:Y:S01]  /*0990*/  FSEL R27, R31, R29, !P4 ;  /* 0x0000001d1f1b7208 */ /* 0x000fe20006000000 */
[----:B------:R-:W-:Y:S01]  /*09a0*/  DADD R28, -R34, 1 ;  /* 0x3ff00000221c7429 */ /* 0x000fe20000000100 */
[----:B------:R-:W-:Y:S01]  /*09b0*/  FSEL R18, R20, R18, !P2 ;  /* 0x0000001214127208 */ /* 0x000fe20005000000 */
[----:B------:R-:W-:Y:S01]  /*09c0*/  DSETP.GEU.AND P3, PT, R32, 1, PT ;  /* 0x3ff000002000742a */ /* 0x000fe20003f6e000 */
[----:B------:R-:W-:Y:S01]  /*09d0*/  FSEL R19, R21, R19, !P2 ;  /* 0x0000001315137208 */ /* 0x000fe20005000000 */
[----:B------:R-:W-:-:S02]  /*09e0*/  DSETP.GEU.AND P2, PT, R34, 1, PT ;  /* 0x3ff000002200742a */ /* 0x000fc40003f4e000 */
[----:B------:R-:W-:Y:S02]  /*09f0*/  DADD R20, -R32, 1 ;  /* 0x3ff0000020147429 */ /* 0x000fe40000000100 */
[C---:B------:R-:W-:Y:S01]  /*0a00*/  DSETP.GEU.AND P4, PT, R26.reuse, 1, PT ;  /* 0x3ff000001a00742a */ /* 0x040fe20003f8e000 */
[----:B------:R-:W-:Y:S01]  /*0a10*/  IMAD R33, R0, 0x8, R5 ;  /* 0x0000000800217824 */ /* 0x000fe200078e0205 */
[----:B------:R-:W-:Y:S01]  /*0a20*/  DADD R26, -R26, 1 ;  /* 0x3ff000001a1a7429 */ /* 0x000fe20000000100 */
[----:B------:R-:W-:Y:S01]  /*0a30*/  FSEL R28, R28, RZ, !P2 ;  /* 0x000000ff1c1c7208 */ /* 0x000fe20005000000 */
[C---:B------:R-:W-:Y:S01]  /*0a40*/  DADD R30, -R18.reuse, 1 ;  /* 0x3ff00000121e7429 */ /* 0x040fe20000000100 */
[----:B------:R-:W-:Y:S01]  /*0a50*/  FSEL R29, R29, RZ, !P2 ;  /* 0x000000ff1d1d7208 */ /* 0x000fe20005000000 */
[----:B------:R-:W-:Y:S01]  /*0a60*/  DSETP.GEU.AND P2, PT, R18, 1, PT ;  /* 0x3ff000001200742a */ /* 0x000fe20003f4e000 */
[----:B------:R-:W-:Y:S01]  /*0a70*/  VIADD R0, R0, 0x4 ;  /* 0x0000000400007836 */ /* 0x000fe20000000000 */
[----:B------:R-:W-:-:S02]  /*0a80*/  FSEL R18, R20, RZ, !P3 ;  /* 0x000000ff14127208 */ /* 0x000fc40005800000 */
        /* <DEDUP_REMOVED lines=9> */
[----:B------:R-:W-:Y:S01]  /*0b20*/  ISETP.NE.AND P2, PT, R10, RZ, PT ;  /* 0x000000ff0a00720c */ /* 0x000fe20003f45270 */
[----:B------:R0:W-:Y:S04]  /*0b30*/  STS.64 [R33+0x10], R20 ;  /* 0x0000101421007388 */ /* 0x0001e80000000a00 */
[----:B------:R0:W-:Y:S02]  /*0b40*/  STS.64 [R33+0x18], R26 ;  /* 0x0000181a21007388 */ /* 0x0001e40000000a00 */
[----:B------:R-:W-:-:S08]  /*0b50*/  DADD R24, R24, R20 ;  /* 0x0000000018187229 */ /* 0x000fd00000000014 */
[----:B------:R-:W-:Y:S01]  /*0b60*/  DADD R24, R24, R26 ;  /* 0x0000000018187229 */ /* 0x000fe2000000001a */
[----:B------:R-:W-:Y:S10]  /*0b70*/  @P2 BRA `(.L_x_1403) ;  /* 0xfffffffc00002947 */ /* 0x000ff4000383ffff */
.L_x_1402:
[----:B------:R-:W-:Y:S05]  /*0b80*/  BSYNC B2 ;  /* 0x0000000000027941 */ /* 0x000fea0003800000 */
.L_x_1401:
[----:B------:R-:W-:Y:S05]  /*0b90*/  @!P1 BRA `(.L_x_1400) ;  /* 0x00000000004c9947 */ /* 0x000fea0003800000 */
.L_x_1404:
[----:B01----:R-:W0:Y:S01]  /*0ba0*/  I2F.F64 R18, R0 ;  /* 0x0000000000127312 */ /* 0x003e220000201c00 */
[----:B------:R-:W-:Y:S01]  /*0bb0*/  VIADD R13, R13, 0xffffffff ;  /* 0xffffffff0d0d7836 */ /* 0x000fe20000000000 */
[----:B0-----:R-:W-:-:S08]  /*0bc0*/  DADD R18, R14, R18 ;  /* 0x000000000e127229 */ /* 0x001fd00000000012 */
        /* <DEDUP_REMOVED lines=10> */
[----:B------:R-:W-:Y:S01]  /*0c70*/  FSEL R18, R20, RZ, !P1 ;  /* 0x000000ff14127208 */ /* 0x000fe20004800000 */
[----:B------:R-:W-:Y:S01]  /*0c80*/  VIADD R0, R0, 0x1 ;  /* 0x0000000100007836 */ /* 0x000fe20000000000 */
[----:B------:R-:W-:-:S03]  /*0c90*/  ISETP.NE.AND P1, PT, R13, RZ, PT ;  /* 0x000000ff0d00720c */ /* 0x000fc60003f25270 */
[----:B------:R1:W-:Y:S01]  /*0ca0*/  STS.64 [R21], R18 ;  /* 0x0000001215007388 */ /* 0x0003e20000000a00 */
[----:B------:R-:W-:-:S09]  /*0cb0*/  DADD R24, R18, R24 ;  /* 0x0000000012187229 */ /* 0x000fd20000000018 */
[----:B------:R-:W-:Y:S05]  /*0cc0*/  @P1 BRA `(.L_x_1404) ;  /* 0xfffffffc00b41947 */ /* 0x000fea000383ffff */
.L_x_1400:
[----:B------:R-:W-:Y:S05]  /*0cd0*/  BSYNC B1 ;  /* 0x0000000000017941 */ /* 0x000fea0003800000 */
.L_x_1399:
[----:B------:R-:W-:Y:S01]  /*0ce0*/  BSSY B2, `(.L_x_1405) ;  /* 0x0000095000027945 */ /* 0x000fe20003800000 */
[----:B------:R-:W-:-:S03]  /*0cf0*/  MOV R32, RZ ;  /* 0x000000ff00207202 */ /* 0x000fc60000000f00 */
        /* <DEDUP_REMOVED lines=8> */
[----:B0-----:R-:W-:Y:S02]  /*0d80*/  IMAD.IADD R33, R4, 0x1, -R13 ;  /* 0x0000000104217824 */ /* 0x001fe400078e0a0d */
[----:B------:R-:W-:-:S07]  /*0d90*/  IMAD.MOV.U32 R32, RZ, RZ, RZ ;  /* 0x000000ffff207224 */ /* 0x000fce00078e00ff */
.L_x_1419:
        /* <DEDUP_REMOVED lines=9> */
[----:B-1----:R-:W1:Y:S01]  /*0e30*/  LDS.64 R18, [R34] ;  /* 0x0000000022127984 */ /* 0x002e620000000a00 */
        /* <DEDUP_REMOVED lines=15> */
[----:B------:R-:W-:Y:S05]  /*0f30*/  CALL.REL.NOINC `($__internal_19_$__cuda_sm20_div_rn_f64_full) ;  /* 0x0000003800ac7944 */ /* 0x000fea0003c00000 */
.L_x_1412:
[----:B------:R-:W-:Y:S05]  /*0f40*/  BSYNC B5 ;  /* 0x0000000000057941 */ /* 0x000fea0003800000 */
.L_x_1411:
        /* <DEDUP_REMOVED lines=20> */
[----:B------:R-:W-:Y:S05]  /*1090*/  CALL.REL.NOINC `($__internal_19_$__cuda_sm20_div_rn_f64_full) ;  /* 0x0000003800547944 */ /* 0x000fea0003c00000 */
[----:B------:R-:W-:Y:S02]  /*10a0*/  IMAD.MOV.U32 R14, RZ, RZ, R16 ;  /* 0x000000ffff0e7224 */ /* 0x000fe400078e0010 */
[----:B------:R-:W-:-:S07]  /*10b0*/  IMAD.MOV.U32 R15, RZ, RZ, R17 ;  /* 0x000000ffff0f7224 */ /* 0x000fce00078e0011 */
.L_x_1414:
[----:B------:R-:W-:Y:S05]  /*10c0*/  BSYNC B5 ;  /* 0x0000000000057941 */ /* 0x000fea0003800000 */
.L_x_1413:
        /* <DEDUP_REMOVED lines=20> */
[----:B------:R-:W-:Y:S05]  /*1210*/  CALL.REL.NOINC `($__internal_19_$__cuda_sm20_div_rn_f64_full) ;  /* 0x0000003400f47944 */ /* 0x000fea0003c00000 */
.L_x_1416:
[----:B------:R-:W-:Y:S05]  /*1220*/  BSYNC B5 ;  /* 0x0000000000057941 */ /* 0x000fea0003800000 */
.L_x_1415:
        /* <DEDUP_REMOVED lines=21> */
[----:B------:R-:W-:Y:S02]  /*1380*/  IMAD.MOV.U32 R14, RZ, RZ, R16 ;  /* 0x000000ffff0e7224 */ /* 0x000fe400078e0010 */
[----:B------:R-:W-:-:S07]  /*1390*/  IMAD.MOV.U32 R15, RZ, RZ, R17 ;  /* 0x000000ffff0f7224 */ /* 0x000fce00078e0011 */
.L_x_1418:
[----:B------:R-:W-:Y:S05]  /*13a0*/  BSYNC B5 ;  /* 0x0000000000057941 */ /* 0x000fea0003800000 */
.L_x_1417:
[----:B------:R0:W-:Y:S02]  /*13b0*/  STS.64 [R34+0x18], R14 ;  /* 0x0000180e22007388 */ /* 0x0001e40000000a00 */
.L_x_1410:
[----:B------:R-:W-:Y:S05]  /*13c0*/  BSYNC B4 ;  /* 0x0000000000047941 */ /* 0x000fea0003800000 */
.L_x_1409:
[----:B------:R-:W-:Y:S01]  /*13d0*/  IADD3 R32, R32, 0x4, RZ ;  /* 0x0000000420207810 */ /* 0x000fe20007ffe0ff */
[----:B------:R-:W-:Y:S06]  /*13e0*/  @P1 BRA `(.L_x_1419) ;  /* 0xfffffff8006c1947 */ /* 0x000fec000383ffff */
.L_x_1408:
[----:B------:R-:W-:Y:S05]  /*13f0*/  BSYNC B3 ;  /* 0x0000000000037941 */ /* 0x000fea0003800000 */
.L_x_1407:
[----:B------:R-:W-:-:S13]  /*1400*/  ISETP.NE.AND P0, PT, R13, RZ, PT ;  /* 0x000000ff0d00720c */ /* 0x000fda0003f05270 */
[----:B------:R-:W-:Y:S05]  /*1410*/  @!P0 BRA `(.L_x_1406) ;  /* 0x0000000000848947 */ /* 0x000fea0003800000 */
.L_x_1424:
[----:B------:R-:W-:Y:S01]  /*1420*/  DSETP.NEU.AND P0, PT, R24, RZ, PT ;  /* 0x000000ff1800722a */ /* 0x000fe20003f0d000 */
[----:B------:R-:W-:-:S13]  /*1430*/  BSSY B3, `(.L_x_1420) ;  /* 0x000001b000037945 */ /* 0x000fda0003800000 */
[----:B--2---:R-:W-:Y:S05]  /*1440*/  @!P0 BRA `(.L_x_1421) ;  /* 0x0000000000648947 */ /* 0x004fea0003800000 */
[----:B0-----:R-:W0:Y:S01]  /*1450*/  MUFU.RCP64H R15, R25 ;  /* 0x00000019000f7308 */ /* 0x001e220000001800 */
        /* <DEDUP_REMOVED lines=20> */
[----:B------:R-:W-:Y:S02]  /*15a0*/  IMAD.MOV.U32 R14, RZ, RZ, R16 ;  /* 0x000000ffff0e7224 */ /* 0x000fe400078e0010 */
[----:B------:R-:W-:-:S07]  /*15b0*/  IMAD.MOV.U32 R15, RZ, RZ, R17 ;  /* 0x000000ffff0f7224 */ /* 0x000fce00078e0011 */
.L_x_1423:
[----:B------:R-:W-:Y:S05]  /*15c0*/  BSYNC B4 ;  /* 0x0000000000047941 */ /* 0x000fea0003800000 */
.L_x_1422:
[----:B------:R2:W-:Y:S02]  /*15d0*/  STS.64 [R33], R14 ;  /* 0x0000000e21007388 */ /* 0x0005e40000000a00 */
.L_x_1421:
[----:B------:R-:W-:Y:S05]  /*15e0*/  BSYNC B3 ;  /* 0x0000000000037941 */ /* 0x000fea0003800000 */
.L_x_1420:
[----:B------:R-:W-:Y:S02]  /*15f0*/  VIADD R13, R13, 0xffffffff ;  /* 0xffffffff0d0d7836 */ /* 0x000fe40000000000 */
[----:B------:R-:W-:-:S03]  /*1600*/  VIADD R32, R32, 0x1 ;  /* 0x0000000120207836 */ /* 0x000fc60000000000 */
[----:B------:R-:W-:-:S13]  /*1610*/  ISETP.NE.AND P0, PT, R13, RZ, PT ;  /* 0x000000ff0d00720c */ /* 0x000fda0003f05270 */
[----:B------:R-:W-:Y:S05]  /*1620*/  @P0 BRA `(.L_x_1424) ;  /* 0xfffffffc007c0947 */ /* 0x000fea000383ffff */
.L_x_1406:
[----:B------:R-:W-:Y:S05]  /*1630*/  BSYNC B2 ;  /* 0x0000000000027941 */ /* 0x000fea0003800000 */
.L_x_1405:
        /* <DEDUP_REMOVED lines=8> */
.L_x_1427:
[----:B------:R-:W-:Y:S01]  /*16c0*/  IMAD R10, R32, 0x8, R5 ;  /* 0x00000008200a7824 */ /* 0x000fe200078e0205 */
[----:B------:R-:W-:Y:S01]  /*16d0*/  IADD3 R0, R0, -0x1, RZ ;  /* 0xffffffff00007810 */ /* 0x000fe20007ffe0ff */
[----:B------:R-:W-:-:S03]  /*16e0*/  VIADD R32, R32, 0x1 ;  /* 0x0000000120207836 */ /* 0x000fc60000000000 */
[----:B------:R3:W-:Y:S01]  /*16f0*/  STS.64 [R10], RZ ;  /* 0x000000ff0a007388 */ /* 0x0007e20000000a00 */
[----:B------:R-:W-:-:S13]  /*1700*/  ISETP.NE.AND P0, PT, R0, RZ, PT ;  /* 0x000000ff0000720c */ /* 0x000fda0003f05270 */
[----:B---3--:R-:W-:Y:S05]  /*1710*/  @P0 BRA `(.L_x_1427) ;  /* 0xfffffffc00e80947 */ /* 0x008fea000383ffff */
.L_x_1426:
[----:B------:R-:W-:Y:S05]  /*1720*/  BSYNC B1 ;  /* 0x0000000000017941 */ /* 0x000fea0003800000 */
.L_x_1425:
[----:B------:R-:W-:Y:S05]  /*1730*/  @!P1 BRA `(.L_x_1397) ;  /* 0x0000000000249947 */ /* 0x000fea0003800000 */
.L_x_1428:
[C---:B---3--:R-:W-:Y:S02]  /*1740*/  IMAD R10, R32.reuse, 0x8, R5 ;  /* 0x00000008200a7824 */ /* 0x048fe400078e0205 */
        /* <DEDUP_REMOVED lines=8> */
.L_x_1397:
[----:B------:R-:W-:Y:S05]  /*17d0*/  BSYNC B0 ;  /* 0x0000000000007941 */ /* 0x000fea0003800000 */
.L_x_1396:
[----:B------:R-:W4:Y:S01]  /*17e0*/  S2R R0, SR_TID.X ;  /* 0x0000000000007919 */ /* 0x000f220000002100 */
[----:B------:R-:W-:Y:S01]  /*17f0*/  BSSY B0, `(.L_x_1429) ;  /* 0x0000132000007945 */ /* 0x000fe20003800000 */
[----:B----4-:R-:W-:-:S13]  /*1800*/  ISETP.NE.AND P0, PT, R0, RZ, PT ;  /* 0x000000ff0000720c */ /* 0x010fda0003f05270 */
[----:B------:R-:W-:Y:S05]  /*1810*/  @P0 BRA `(.L_x_1430) ;  /* 0x0000001000bc0947 */ /* 0x000fea0003800000 */
[----:B01----:R-:W0:Y:S01]  /*1820*/  LDC.64 R20, c[0x0][0x210] ;  /* 0x00008400ff147b82 */ /* 0x003e220000000a00 */
[----:B------:R-:W1:Y:S01]  /*1830*/  I2F.F64 R16, R2 ;  /* 0x0000000200107312 */ /* 0x000e620000201c00 */
[----:B--2---:R-:W-:Y:S02]  /*1840*/  IMAD.MOV.U32 R14, RZ, RZ, 0x0 ;  /* 0x00000000ff0e7424 */ /* 0x004fe400078e00ff */
[----:B------:R-:W-:Y:S01]  /*1850*/  IMAD.MOV.U32 R15, RZ, RZ, 0x3ff00000 ;  /* 0x3ff00000ff0f7424 */ /* 0x000fe200078e00ff */
[----:B0-----:R-:W-:Y:S02]  /*1860*/  DSETP.GE.AND P0, PT, R20, 1, PT ;  /* 0x3ff000001400742a */ /* 0x001fe40003f06000 */
[----:B-1----:R-:W-:-:S12]  /*1870*/  DFMA R16, -R22, R20, R16 ;  /* 0x000000141610722b */ /* 0x002fd80000000110 */
        /* <DEDUP_REMOVED lines=17> */
[----:B---3--:R-:W-:Y:S05]  /*1990*/  CALL.REL.NOINC `($__internal_18_$__cuda_sm20_dblrcp_rn_slowpath_v3) ;  /* 0x0000002c00747944 */ /* 0x008fea0003c00000 */
[----:B------:R-:W-:Y:S01]  /*19a0*/  MOV R14, R20 ;  /* 0x00000014000e7202 */ /* 0x000fe20000000f00 */
[----:B------:R-:W-:-:S07]  /*19b0*/  IMAD.MOV.U32 R15, RZ, RZ, R21 ;  /* 0x000000ffff0f7224 */ /* 0x000fce00078e0015 */
.L_x_1431:
        /* <DEDUP_REMOVED lines=13> */
[----:B---3--:R-:W-:Y:S01]  /*1a90*/  IMAD.IADD R10, R3, 0x1, -R0 ;  /* 0x00000001030a7824 */ /* 0x008fe200078e0a00 */
[----:B------:R-:W-:Y:S01]  /*1aa0*/  CS2R R22, SRZ ;  /* 0x0000000000167805 */ /* 0x000fe2000001ff00 */
[----:B------:R-:W-:-:S07]  /*1ab0*/  IMAD.MOV.U32 R13, RZ, RZ, RZ ;  /* 0x000000ffff0d7224 */ /* 0x000fce00078e00ff */
.L_x_1436:
        /* <DEDUP_REMOVED lines=30> */
[----:B------:R-:W-:Y:S01]  /*1ca0*/  FSEL R24, R32, R24, !P4 ;  /* 0x0000001820187208 */ /* 0x000fe20006000000 */
[----:B------:R-:W-:Y:S01]  /*1cb0*/  DADD R28, -R18, 1 ;  /* 0x3ff00000121c7429 */ /* 0x000fe20000000100 */
[----:B------:R-:W-:Y:S02]  /*1cc0*/  FSEL R25, R33, R25, !P4 ;  /* 0x0000001921197208 */ /* 0x000fe40006000000 */
[----:B------:R-:W-:Y:S02]  /*1cd0*/  FSEL R20, R30, R20, !P3 ;  /* 0x000000141e147208 */ /* 0x000fe40005800000 */
[----:B------:R-:W-:Y:S02]  /*1ce0*/  FSEL R21, R31, R21, !P3 ;  /* 0x000000151f157208 */ /* 0x000fe40005800000 */
[----:B------:R-:W-:Y:S01]  /*1cf0*/  FSEL R26, R34, R26, !P2 ;  /* 0x0000001a221a7208 */ /* 0x000fe20005000000 */
[----:B------:R-:W-:Y:S01]  /*1d00*/  DSETP.GEU.AND P4, PT, R24, 1, PT ;  /* 0x3ff000001800742a */ /* 0x000fe20003f8e000 */
[----:B------:R-:W-:Y:S01]  /*1d10*/  FSEL R27, R35, R27, !P2 ;  /* 0x0000001b231b7208 */ /* 0x000fe20005000000 */
[----:B------:R-:W-:-:S02]  /*1d20*/  DSETP.GEU.AND P2, PT, R18, 1, PT ;  /* 0x3ff000001200742a */ /* 0x000fc40003f4e000 */
[----:B------:R-:W-:Y:S02]  /*1d30*/  DADD R18, -R20, 1 ;  /* 0x3ff0000014127429 */ /* 0x000fe40000000100 */
[----:B------:R-:W-:Y:S02]  /*1d40*/  DADD R24, -R24, 1 ;  /* 0x3ff0000018187429 */ /* 0x000fe40000000100 */
[----:B------:R-:W-:Y:S02]  /*1d50*/  DADD R30, -R26, 1 ;  /* 0x3ff000001a1e7429 */ /* 0x000fe40000000100 */
[----:B------:R-:W-:Y:S01]  /*1d60*/  DSETP.GEU.AND P3, PT, R20, 1, PT ;  /* 0x3ff000001400742a */ /* 0x000fe20003f6e000 */
[----:B------:R-:W-:Y:S02]  /*1d70*/  FSEL R20, R28, RZ, !P2 ;  /* 0x000000ff1c147208 */ /* 0x000fe40005000000 */
[----:B------:R-:W-:Y:S01]  /*1d80*/  FSEL R21, R29, RZ, !P2 ;  /* 0x000000ff1d157208 */ /* 0x000fe20005000000 */
[----:B------:R-:W-:-:S02]  /*1d90*/  DSETP.GEU.AND P2, PT, R26, 1, PT ;  /* 0x3ff000001a00742a */ /* 0x000fc40003f4e000 */
[----:B------:R-:W-:Y:S01]  /*1da0*/  FSEL R18, R18, RZ, !P3 ;  /* 0x000000ff12127208 */ /* 0x000fe20005800000 */
[----:B------:R-:W-:Y:S01]  /*1db0*/  IMAD R29, R13, 0x8, R6 ;  /* 0x000000080d1d7824 */ /* 0x000fe200078e0206 */
[----:B------:R-:W-:Y:S01]  /*1dc0*/  FSEL R19, R19, RZ, !P3 ;  /* 0x000000ff13137208 */ /* 0x000fe20005800000 */
[----:B------:R-:W-:Y:S01]  /*1dd0*/  VIADD R13, R13, 0x4 ;  /* 0x000000040d0d7836 */ /* 0x000fe20000000000 */
        /* <DEDUP_REMOVED lines=14> */
.L_x_1435:
[----:B------:R-:W-:Y:S05]  /*1ec0*/  BSYNC B2 ;  /* 0x0000000000027941 */ /* 0x000fea0003800000 */
.L_x_1434:
[----:B------:R-:W-:Y:S05]  /*1ed0*/  @!P1 BRA `(.L_x_1433) ;  /* 0x00000000004c9947 */ /* 0x000fea0003800000 */
.L_x_1437:
        /* <DEDUP_REMOVED lines=13> */
[C---:B------:R-:W-:Y:S01]  /*1fb0*/  LEA R21, R13.reuse, R6, 0x3 ;  /* 0x000000060d157211 */ /* 0x040fe200078e18ff */
[----:B------:R-:W-:Y:S01]  /*1fc0*/  VIADD R13, R13, 0x1 ;  /* 0x000000010d0d7836 */ /* 0x000fe20000000000 */
[----:B------:R-:W-:Y:S02]  /*1fd0*/  ISETP.NE.AND P1, PT, R0, RZ, PT ;  /* 0x000000ff0000720c */ /* 0x000fe40003f25270 */
[----:B------:R-:W-:Y:S01]  /*1fe0*/  DADD R22, R18, R22 ;  /* 0x0000000012167229 */ /* 0x000fe20000000016 */
[----:B------:R1:W-:Y:S10]  /*1ff0*/  STS.64 [R21], R18 ;  /* 0x0000001215007388 */ /* 0x0003f40000000a00 */
[----:B------:R-:W-:Y:S05]  /*2000*/  @P1 BRA `(.L_x_1437) ;  /* 0xfffffffc00b41947 */ /* 0x000fea000383ffff */
.L_x_1433:
[----:B------:R-:W-:Y:S05]  /*2010*/  BSYNC B1 ;  /* 0x0000000000017941 */ /* 0x000fea0003800000 */
.L_x_1432:
[----:B------:R-:W-:Y:S01]  /*2020*/  BSSY B2, `(.L_x_1438) ;  /* 0x0000095000027945 */ /* 0x000fe20003800000 */
[----:B------:R-:W-:-:S03]  /*2030*/  IMAD.MOV.U32 R13, RZ, RZ, RZ ;  /* 0x000000ffff0d7224 */ /* 0x000fc600078e00ff */
[----:B------:R-:W-:Y:S05]  /*2040*/  @!P0 BRA `(.L_x_1439) ;  /* 0x0000000800488947 */ /* 0x000fea0003800000 */
[----:B------:R-:W-:Y:S01]  /*2050*/  LOP3.LUT R13, RZ, R9, RZ, 0x33, !PT ;  /* 0x00000009ff0d7212 */ /* 0x000fe200078e33ff */
[----:B------:R-:W-:Y:S01]  /*2060*/  BSSY B3, `(.L_x_1440) ;  /* 0x000006d000037945 */ /* 0x000fe20003800000 */
[----:B0-----:R-:W-:Y:S02]  /*2070*/  LOP3.LUT R24, R3, 0x3, RZ, 0xc0, !PT ;  /* 0x0000000303187812 */ /* 0x001fe400078ec0ff */
[----:B------:R-:W-:-:S04]  /*2080*/  IADD3 R13, -R13, -0x2, -R2 ;  /* 0xfffffffe0d0d7810 */ /* 0x000fc80007ffe902 */
[----:B------:R-:W-:Y:S01]  /*2090*/  ISETP.GE.U32.AND P0, PT, R13, 0x3, PT ;  /* 0x000000030d00780c */ /* 0x000fe20003f06070 */
[----:B------:R-:W-:-:S12]  /*20a0*/  IMAD.MOV.U32 R13, RZ, RZ, RZ ;  /* 0x000000ffff0d7224 */ /* 0x000fd800078e00ff */
[----:B------:R-:W-:Y:S05]  /*20b0*/  @!P0 BRA `(.L_x_1441) ;  /* 0x00000004009c8947 */ /* 0x000fea0003800000 */
[----:B------:R-:W-:Y:S02]  /*20c0*/  IMAD.IADD R32, R3, 0x1, -R24 ;  /* 0x0000000103207824 */ /* 0x000fe400078e0a18 */
[----:B------:R-:W-:-:S07]  /*20d0*/  IMAD.MOV.U32 R13, RZ, RZ, RZ ;  /* 0x000000ffff0d7224 */ /* 0x000fce00078e00ff */
.L_x_1452:
        /* <DEDUP_REMOVED lines=23> */
[----:B------:R-:W-:Y:S02]  /*2250*/  MOV R17, R23 ;  /* 0x0000001700117202 */ /* 0x000fe40000000f00 */
[----:B------:R-:W-:-:S07]  /*2260*/  MOV R0, 0x2280 ;  /* 0x0000228000007802 */ /* 0x000fce0000000f00 */
[----:B---3--:R-:W-:Y:S05]  /*2270*/  CALL.REL.NOINC `($__internal_19_$__cuda_sm20_div_rn_f64_full) ;  /* 0x0000002400dc7944 */ /* 0x008fea0003c00000 */
[----:B------:R-:W-:Y:S02]  /*2280*/  IMAD.MOV.U32 R14, RZ, RZ, R16 ;  /* 0x000000ffff0e7224 */ /* 0x000fe400078e0010 */
[----:B------:R-:W-:-:S07]  /*2290*/  IMAD.MOV.U32 R15, RZ, RZ, R17 ;  /* 0x000000ffff0f7224 */ /* 0x000fce00078e0011 */
.L_x_1445:
[----:B------:R-:W-:Y:S05]  /*22a0*/  BSYNC B5 ;  /* 0x0000000000057941 */ /* 0x000fea0003800000 */
.L_x_1444:
        /* <DEDUP_REMOVED lines=20> */
[----:B---3--:R-:W-:Y:S05]  /*23f0*/  CALL.REL.NOINC `($__internal_19_$__cuda_sm20_div_rn_f64_full) ;  /* 0x00000024007c7944 */ /* 0x008fea0003c00000 */
.L_x_1447:
[----:B------:R-:W-:Y:S05]  /*2400*/  BSYNC B5 ;  /* 0x0000000000057941 */ /* 0x000fea0003800000 */
.L_x_1446:
        /* <DEDUP_REMOVED lines=21> */
[----:B------:R-:W-:Y:S02]  /*2560*/  IMAD.MOV.U32 R14, RZ, RZ, R16 ;  /* 0x000000ffff0e7224 */ /* 0x000fe400078e0010 */
[----:B------:R-:W-:-:S07]  /*2570*/  IMAD.MOV.U32 R15, RZ, RZ, R17 ;  /* 0x000000ffff0f7224 */ /* 0x000fce00078e0011 */
.L_x_1449:
[----:B------:R-:W-:Y:S05]  /*2580*/  BSYNC B5 ;  /* 0x0000000000057941 */ /* 0x000fea0003800000 */
.L_x_1448:
        /* <DEDUP_REMOVED lines=21> */
.L_x_1451:
[----:B------:R-:W-:Y:S05]  /*26e0*/  BSYNC B5 ;  /* 0x0000000000057941 */ /* 0x000fea0003800000 */
.L_x_1450:
[----:B------:R0:W-:Y:S02]  /*26f0*/  STS.64 [R25+0x18], R16 ;  /* 0x0000181019007388 */ /* 0x0001e40000000a00 */
.L_x_1443:
[----:B------:R-:W-:Y:S05]  /*2700*/  BSYNC B4 ;  /* 0x0000000000047941 */ /* 0x000fea0003800000 */
.L_x_1442:
[----:B------:R-:W-:Y:S01]  /*2710*/  VIADD R13, R13, 0x4 ;  /* 0x000000040d0d7836 */ /* 0x000fe20000000000 */
[----:B------:R-:W-:Y:S06]  /*2720*/  @P1 BRA `(.L_x_1452) ;  /* 0xfffffff8006c1947 */ /* 0x000fec000383ffff */
.L_x_1441:
[----:B------:R-:W-:Y:S05]  /*2730*/  BSYNC B3 ;  /* 0x0000000000037941 */ /* 0x000fea0003800000 */
.L_x_1440:
[----:B------:R-:W-:-:S13]  /*2740*/  ISETP.NE.AND P0, PT, R24, RZ, PT ;  /* 0x000000ff1800720c */ /* 0x000fda0003f05270 */
[----:B------:R-:W-:Y:S05]  /*2750*/  @!P0 BRA `(.L_x_1439) ;  /* 0x0000000000848947 */ /* 0x000fea0003800000 */
.L_x_1457:
[----:B------:R-:W-:Y:S01]  /*2760*/  DSETP.NEU.AND P0, PT, R22, RZ, PT ;  /* 0x000000ff1600722a */ /* 0x000fe20003f0d000 */
[----:B------:R-:W-:-:S13]  /*2770*/  BSSY B3, `(.L_x_1453) ;  /* 0x000001b000037945 */ /* 0x000fda0003800000 */
[----:B--2---:R-:W-:Y:S05]  /*2780*/  @!P0 BRA `(.L_x_1454) ;  /* 0x0000000000648947 */ /* 0x004fea0003800000 */
[----:B------:R-:W2:Y:S01]  /*2790*/  MUFU.RCP64H R15, R23 ;  /* 0x00000017000f7308 */ /* 0x000ea20000001800 */
[----:B------:R-:W-:Y:S01]  /*27a0*/  IMAD.MOV.U32 R14, RZ, RZ, 0x1 ;  /* 0x00000001ff0e7424 */ /* 0x000fe200078e00ff */
[----:B------:R-:W-:Y:S01]  /*27b0*/  BSSY B4, `(.L_x_1455) ;  /* 0x0000015000047945 */ /* 0x000fe20003800000 */
[----:B0-----:R-:W-:-:S05]  /*27c0*/  IMAD R25, R13, 0x8, R6 ;  /* 0x000000080d197824 */ /* 0x001fca00078e0206 */
[----:B-1----:R-:W0:Y:S01]  /*27d0*/  LDS.64 R18, [R25] ;  /* 0x0000000019127984 */ /* 0x002e220000000a00 */
[----:B--2---:R-:W-:-:S08]  /*27e0*/  DFMA R16, R14, -R22, 1 ;  /* 0x3ff000000e10742b */ /* 0x004fd00000000816 */
        /* <DEDUP_REMOVED lines=14> */
[----:B---3--:R-:W-:Y:S05]  /*28d0*/  CALL.REL.NOINC `($__internal_19_$__cuda_sm20_div_rn_f64_full) ;  /* 0x0000002000447944 */ /* 0x008fea0003c00000 */
[----:B------:R-:W-:Y:S02]  /*28e0*/  IMAD.MOV.U32 R14, RZ, RZ, R16 ;  /* 0x000000ffff0e7224 */ /* 0x000fe400078e0010 */
[----:B------:R-:W-:-:S07]  /*28f0*/  IMAD.MOV.U32 R15, RZ, RZ, R17 ;  /* 0x000000ffff0f7224 */ /* 0x000fce00078e0011 */
.L_x_1456:
[----:B------:R-:W-:Y:S05]  /*2900*/  BSYNC B4 ;  /* 0x0000000000047941 */ /* 0x000fea0003800000 */
.L_x_1455:
[----:B------:R2:W-:Y:S02]  /*2910*/  STS.64 [R25], R14 ;  /* 0x0000000e19007388 */ /* 0x0005e40000000a00 */
.L_x_1454:
[----:B------:R-:W-:Y:S05]  /*2920*/  BSYNC B3 ;  /* 0x0000000000037941 */ /* 0x000fea0003800000 */
.L_x_1453:
[----:B------:R-:W-:Y:S01]  /*2930*/  VIADD R24, R24, 0xffffffff ;  /* 0xffffffff18187836 */ /* 0x000fe20000000000 */
[----:B------:R-:W-:-:S04]  /*2940*/  IADD3 R13, R13, 0x1, RZ ;  /* 0x000000010d0d7810 */ /* 0x000fc80007ffe0ff */
[----:B------:R-:W-:-:S13]  /*2950*/  ISETP.NE.AND P0, PT, R24, RZ, PT ;  /* 0x000000ff1800720c */ /* 0x000fda0003f05270 */
[----:B------:R-:W-:Y:S05]  /*2960*/  @P0 BRA `(.L_x_1457) ;  /* 0xfffffffc007c0947 */ /* 0x000fea000383ffff */
.L_x_1439:
[----:B------:R-:W-:Y:S05]  /*2970*/  BSYNC B2 ;  /* 0x0000000000027941 */ /* 0x000fea0003800000 */
.L_x_1438:
        /* <DEDUP_REMOVED lines=8> */
.L_x_1460:
[C---:B------:R-:W-:Y:S02]  /*2a00*/  IMAD R10, R13.reuse, 0x8, R6 ;  /* 0x000000080d0a7824 */ /* 0x040fe400078e0206 */
[----:B------:R-:W-:Y:S02]  /*2a10*/  VIADD R0, R0, 0xffffffff ;  /* 0xffffffff00007836 */ /* 0x000fe40000000000 */
[----:B------:R-:W-:Y:S01]  /*2a20*/  VIADD R13, R13, 0x1 ;  /* 0x000000010d0d7836 */ /* 0x000fe20000000000 */
[----:B------:R3:W-:Y:S02]  /*2a30*/  STS.64 [R10], RZ ;  /* 0x000000ff0a007388 */ /* 0x0007e40000000a00 */
[----:B------:R-:W-:-:S13]  /*2a40*/  ISETP.NE.AND P0, PT, R0, RZ, PT ;  /* 0x000000ff0000720c */ /* 0x000fda0003f05270 */
[----:B---3--:R-:W-:Y:S05]  /*2a50*/  @P0 BRA `(.L_x_1460) ;  /* 0xfffffffc00e80947 */ /* 0x008fea000383ffff */
.L_x_1459:
[----:B------:R-:W-:Y:S05]  /*2a60*/  BSYNC B1 ;  /* 0x0000000000017941 */ /* 0x000fea0003800000 */
.L_x_1458:
[----:B------:R-:W-:Y:S05]  /*2a70*/  @!P1 BRA `(.L_x_1430) ;  /* 0x0000000000249947 */ /* 0x000fea0003800000 */
.L_x_1461:
[C---:B----4-:R-:W-:Y:S02]  /*2a80*/  IMAD R0, R13.reuse, 0x8, R6 ;  /* 0x000000080d007824 */ /* 0x050fe400078e0206 */
[C---:B--2---:R-:W-:Y:S02]  /*2a90*/  VIADD R15, R13.reuse, 0x3 ;  /* 0x000000030d0f7836 */ /* 0x044fe40000000000 */
[----:B------:R-:W-:Y:S01]  /*2aa0*/  VIADD R13, R13, 0x4 ;  /* 0x000000040d0d7836 */ /* 0x000fe20000000000 */
[----:B------:R4:W-:Y:S02]  /*2ab0*/  STS.64 [R0], RZ ;  /* 0x000000ff00007388 */ /* 0x0009e40000000a00 */
[----:B------:R-:W-:Y:S02]  /*2ac0*/  ISETP.GE.AND P0, PT, R15, R8, PT ;  /* 0x000000080f00720c */ /* 0x000fe40003f06270 */
[----:B------:R4:W-:Y:S04]  /*2ad0*/  STS.64 [R0+0x8], RZ ;  /* 0x000008ff00007388 */ /* 0x0009e80000000a00 */
[----:B------:R4:W-:Y:S04]  /*2ae0*/  STS.64 [R0+0x10], RZ ;  /* 0x000010ff00007388 */ /* 0x0009e80000000a00 */
[----:B------:R4:W-:Y:S03]  /*2af0*/  STS.64 [R0+0x18], RZ ;  /* 0x000018ff00007388 */ /* 0x0009e60000000a00 */
[----:B------:R-:W-:Y:S05]  /*2b00*/  @!P0 BRA `(.L_x_1461) ;  /* 0xfffffffc00dc8947 */ /* 0x000fea000383ffff */
.L_x_1430:
[----:B------:R-:W-:Y:S05]  /*2b10*/  BSYNC B0 ;  /* 0x0000000000007941 */ /* 0x000fea0003800000 */
.L_x_1429:
[----:B---3--:R-:W3:Y:S01]  /*2b20*/  S2R R10, SR_CTAID.Z ;  /* 0x00000000000a7919 */ /* 0x008ee20000002700 */
[----:B------:R-:W-:Y:S01]  /*2b30*/  ULDC UR4, c[0x0][0x228] ;  /* 0x00008a0000047ab9 */ /* 0x000fe20000000800 */
[----:B------:R-:W-:Y:S02]  /*2b40*/  ULDC UR5, c[0x0][0x230] ;  /* 0x00008c0000057ab9 */ /* 0x000fe40000000800 */
[----:B------:R-:W-:Y:S01]  /*2b50*/  UIMAD UR4, UR4, UR5, URZ ;  /* 0x00000005040472a4 */ /* 0x000fe2000f8e023f */
[----:B------:R-:W-:Y:S05]  /*2b60*/  BAR.SYNC.DEFER_BLOCKING 0x0 ;  /* 0x0000000000007b1d */ /* 0x000fea0000010000 */
[----:B---3--:R-:W-:-:S13]  /*2b70*/  ISETP.GE.AND P0, PT, R10, UR4, PT ;  /* 0x000000040a007c0c */ /* 0x008fda000bf06270 */
[----:B------:R-:W-:Y:S05]  /*2b80*/  @P0 EXIT ;  /* 0x000000000000094d */ /* 0x000fea0003800000 */
[----:B0-----:R-:W0:Y:S01]  /*2b90*/  S2R R17, SR_TID.Y ;  /* 0x0000000000117919 */ /* 0x001e220000002200 */
[----:B------:R-:W-:Y:S01]  /*2ba0*/  ULDC UR5, c[0x0][0x0] ;  /* 0x0000000000057ab9 */ /* 0x000fe20000000800 */
[----:B------:R-:W-:Y:S01]  /*2bb0*/  ULDC UR6, c[0x0][0x4] ;  /* 0x0000010000067ab9 */ /* 0x000fe20000000800 */
[----:B------:R-:W-:Y:S01]  /*2bc0*/  ULDC.64 UR8, c[0x0][0x2a0] ;  /* 0x0000a80000087ab9 */ /* 0x000fe20000000a00 */
[----:B--2---:R-:W0:Y:S01]  /*2bd0*/  S2R R14, SR_CTAID.Y ;  /* 0x00000000000e7919 */ /* 0x004e220000002600 */
[----:B-1----:R-:W-:Y:S01]  /*2be0*/  LOP3.LUT R19, RZ, R11, RZ, 0x33, !PT ;  /* 0x0000000bff137212 */ /* 0x002fe200078e33ff */
[----:B------:R-:W-:Y:S01]  /*2bf0*/  ULDC.64 UR10, c[0x0][0x2a8] ;  /* 0x0000aa00000a7ab9 */ /* 0x000fe20000000a00 */
[----:B------:R-:W-:Y:S01]  /*2c00*/  LOP3.LUT R21, RZ, R9, RZ, 0x33, !PT ;  /* 0x00000009ff157212 */ /* 0x000fe200078e33ff */
[----:B------:R-:W1:Y:S01]  /*2c10*/  S2R R15, SR_TID.X ;  /* 0x00000000000f7919 */ /* 0x000e620000002100 */
[----:B------:R-:W-:Y:S01]  /*2c20*/  VIADD R9, R8, 0x1 ;  /* 0x0000000108097836 */ /* 0x000fe20000000000 */
[----:B------:R-:W-:Y:S01]  /*2c30*/  IADD3 R18, -R19, -0x3, -R12 ;  /* 0xfffffffd13127810 */ /* 0x000fe20007ffe90c */
[----:B------:R-:W1:Y:S01]  /*2c40*/  S2R R16, SR_CTAID.X ;  /* 0x0000000000107919 */ /* 0x000e620000002500 */
[----:B------:R-:W-:-:S02]  /*2c50*/  IADD3 R34, -R21, -0x2, -R2 ;  /* 0xfffffffe15227810 */ /* 0x000fc40007ffe902 */
[----:B------:R-:W-:Y:S01]  /*2c60*/  ISETP.GE.U32.AND P1, PT, R18, 0x3, PT ;  /* 0x000000031200780c */ /* 0x000fe20003f26070 */
[----:B0-----:R-:W-:-:S05]  /*2c70*/  IMAD R14, R14, UR6, R17 ;  /* 0x000000060e0e7c24 */ /* 0x001fca000f8e0211 */
[----:B----4-:R-:W-:Y:S01]  /*2c80*/  SHF.R.S32.HI R0, RZ, 0x1f, R14 ;  /* 0x0000001fff007819 */ /* 0x010fe2000001140e */
[----:B-1----:R-:W-:-:S04]  /*2c90*/  IMAD R11, R16, UR5, R15 ;  /* 0x00000005100b7c24 */ /* 0x002fc8000f8e020f */
[----:B------:R-:W-:Y:S02]  /*2ca0*/  IMAD R13, R0, UR8, RZ ;  /* 0x00000008000d7c24 */ /* 0x000fe4000f8e02ff */
[----:B------:R-:W-:Y:S01]  /*2cb0*/  VIADD R0, R15, UR6 ;  /* 0x000000060f007c36 */ /* 0x000fe20008000000 */
[----:B------:R-:W0:Y:S01]  /*2cc0*/  S2UR UR6, SR_CgaCtaId ;  /* 0x00000000000679c3 */ /* 0x000e220000008800 */
[----:B------:R-:W-:Y:S01]  /*2cd0*/  VIADD R16, R7, 0x1 ;  /* 0x0000000107107836 */ /* 0x000fe20000000000 */
[----:B------:R-:W-:Y:S01]  /*2ce0*/  SHF.R.S32.HI R8, RZ, 0x1f, R11 ;  /* 0x0000001fff087819 */ /* 0x000fe2000001140b */
[----:B------:R-:W-:Y:S01]  /*2cf0*/  IMAD R7, R17, UR5, R0 ;  /* 0x0000000511077c24 */ /* 0x000fe2000f8e0200 */
[----:B------:R-:W-:Y:S01]  /*2d00*/  IADD3 R17, -R21, -0x3, -R2 ;  /* 0xfffffffd15117810 */ /* 0x000fe20007ffe902 */
[----:B------:R-:W-:Y:S02]  /*2d10*/  IMAD R13, R14, UR9, R13 ;  /* 0x000000090e0d7c24 */ /* 0x000fe4000f8e020d */
[----:B------:R-:W-:Y:S01]  /*2d20*/  IMAD R0, R16, UR5, RZ ;  /* 0x0000000510007c24 */ /* 0x000fe2000f8e02ff */
[----:B------:R-:W-:Y:S01]  /*2d30*/  UMOV UR5, 0x400 ;  /* 0x0000040000057882 */ /* 0x000fe20000000000 */
[----:B------:R-:W-:Y:S01]  /*2d40*/  IMAD.WIDE.U32 R14, R14, UR8, RZ ;  /* 0x000000080e0e7c25 */ /* 0x000fe2000f8e00ff */
[----:B------:R-:W-:Y:S01]  /*2d50*/  ULDC.64 UR8, c[0x0][0x260] ;  /* 0x0000980000087ab9 */ /* 0x000fe20000000a00 */
[----:B------:R-:W-:-:S02]  /*2d60*/  ISETP.GE.U32.AND P2, PT, R17, 0x3, PT ;  /* 0x000000031100780c */ /* 0x000fc40003f46070 */
[----:B------:R-:W-:Y:S01]  /*2d70*/  IMAD R0, R9, R7, R0 ;  /* 0x0000000709007224 */ /* 0x000fe200078e0200 */
[--C-:B------:R-:W-:Y:S01]  /*2d80*/  SHF.R.S32.HI R7, RZ, 0x1f, R12.reuse ;  /* 0x0000001fff077819 */ /* 0x100fe2000001140c */
[----:B------:R-:W-:Y:S01]  /*2d90*/  IMAD R8, R8, UR10, RZ ;  /* 0x0000000a08087c24 */ /* 0x000fe2000f8e02ff */
[----:B------:R-:W-:Y:S02]  /*2da0*/  IADD3 R15, R15, R13, RZ ;  /* 0x0000000d0f0f7210 */ /* 0x000fe40007ffe0ff */
[----:B------:R-:W-:Y:S01]  /*2db0*/  IADD3 R13, -R19, -0x2, -R12 ;  /* 0xfffffffe130d7810 */ /* 0x000fe20007ffe90c */
[----:B------:R-:W-:Y:S02]  /*2dc0*/  IMAD R9, R7, UR8, RZ ;  /* 0x0000000807097c24 */ /* 0x000fe4000f8e02ff */
[----:B------:R-:W-:Y:S01]  /*2dd0*/  IMAD R39, R11, UR11, R8 ;  /* 0x0000000b0b277c24 */ /* 0x000fe2000f8e0208 */
[----:B------:R-:W-:Y:S01]  /*2de0*/  LOP3.LUT R7, R13, 0x3, RZ, 0xc0, !PT ;  /* 0x000000030d077812 */ /* 0x000fe200078ec0ff */
[----:B------:R-:W-:Y:S01]  /*2df0*/  IMAD R35, R12, UR9, R9 ;  /* 0x000000090c237c24 */ /* 0x000fe2000f8e0209 */
[----:B0-----:R-:W-:Y:S01]  /*2e00*/  ULEA UR5, UR6, UR5, 0x18 ;  /* 0x0000000506057291 */ /* 0x001fe2000f8ec03f */
[----:B------:R-:W-:Y:S01]  /*2e10*/  LOP3.LUT R9, R34, 0x3, RZ, 0xc0, !PT ;  /* 0x0000000322097812 */ /* 0x000fe200078ec0ff */
[----:B------:R-:W-:Y:S01]  /*2e20*/  IMAD.WIDE.U32 R14, R11, UR10, R14 ;  /* 0x0000000a0b0e7c25 */ /* 0x000fe2000f8e000e */
[----:B------:R-:W-:Y:S01]  /*2e30*/  IADD3 R8, R7, R19, R12 ;  /* 0x0000001307087210 */ /* 0x000fe20007ffe00c */
[----:B------:R-:W-:-:S02]  /*2e40*/  ULDC.64 UR6, c[0x0][0x208] ;  /* 0x0000820000067ab9 */ /* 0x000fc40000000a00 */
[----:B------:R-:W-:Y:S01]  /*2e50*/  IMAD.WIDE.U32 R12, R12, UR8, RZ ;  /* 0x000000080c0c7c25 */ /* 0x000fe2000f8e00ff */
[----:B------:R-:W-:-:S03]  /*2e60*/  LEA R37, R0, UR5, 0x3 ;  /* 0x0000000500257c11 */ /* 0x000fc6000f8e18ff */
[----:B------:R-:W-:Y:S02]  /*2e70*/  VIADD R11, R5, 0x10 ;  /* 0x00000010050b7836 */ /* 0x000fe40000000000 */
[----:B------:R-:W-:Y:S02]  /*2e80*/  IMAD.IADD R35, R13, 0x1, R35 ;  /* 0x000000010d237824 */ /* 0x000fe400078e0223 */
[----:B------:R-:W-:Y:S02]  /*2e90*/  IMAD.IADD R34, R34, 0x1, -R9 ;  /* 0x0000000122227824 */ /* 0x000fe400078e0a09 */
[----:B------:R-:W-:Y:S02]  /*2ea0*/  IMAD.MOV R36, RZ, RZ, -R8 ;  /* 0x000000ffff247224 */ /* 0x000fe400078e0a08 */
[----:B------:R-:W-:-:S07]  /*2eb0*/  IMAD.IADD R39, R15, 0x1, R39 ;  /* 0x000000010f277824 */ /* 0x000fce00078e0227 */
.L_x_1487:
[----:B0-----:R-:W0:Y:S01]  /*2ec0*/  LDC R23, c[0x0][0x230] ;  /* 0x00008c00ff177b82 */ /* 0x001e220000000800 */
[----:B------:R-:W-:Y:S01]  /*2ed0*/  BSSY B0, `(.L_x_1462) ;  /* 0x00000dd000007945 */ /* 0x000fe20003800000 */
[----:B0-----:R-:W-:-:S04]  /*2ee0*/  IABS R19, R23 ;  /* 0x0000001700137213 */ /* 0x001fc80000000000 */
[----:B------:R-:W0:Y:S08]  /*2ef0*/  I2F.RP R0, R19 ;  /* 0x0000001300007306 */ /* 0x000e300000209400 */
[----:B0-----:R-:W0:Y:S02]  /*2f00*/  MUFU.RCP R0, R0 ;  /* 0x0000000000007308 */ /* 0x001e240000001000 */
[----:B0-----:R-:W-:-:S06]  /*2f10*/  VIADD R16, R0, 0xffffffe ;  /* 0x0ffffffe00107836 */ /* 0x001fcc0000000000 */
[----:B------:R0:W1:Y:S02]  /*2f20*/  F2I.FTZ.U32.TRUNC.NTZ R17, R16 ;  /* 0x0000001000117305 */ /* 0x000064000021f000 */
[----:B0-----:R-:W-:Y:S02]  /*2f30*/  IMAD.MOV.U32 R16, RZ, RZ, RZ ;  /* 0x000000ffff107224 */ /* 0x001fe400078e00ff */
[----:B-1----:R-:W-:-:S04]  /*2f40*/  IMAD.MOV R18, RZ, RZ, -R17 ;  /* 0x000000ffff127224 */ /* 0x002fc800078e0a11 */
[----:B------:R-:W-:Y:S01]  /*2f50*/  IMAD R21, R18, R19, RZ ;  /* 0x0000001312157224 */ /* 0x000fe200078e02ff */
[----:B------:R-:W-:-:S03]  /*2f60*/  IABS R18, R10 ;  /* 0x0000000a00127213 */ /* 0x000fc60000000000 */
[----:B------:R-:W-:-:S06]  /*2f70*/  IMAD.HI.U32 R17, R17, R21, R16 ;  /* 0x0000001511117227 */ /* 0x000fcc00078e0010 */
        /* <DEDUP_REMOVED lines=19> */
[----:B------:R-:W-:Y:S02]  /*30b0*/  IMAD.MOV.U32 R16, RZ, RZ, R12 ;  /* 0x000000ffff107224 */ /* 0x000fe400078e000c */
[----:B------:R-:W-:Y:S02]  /*30c0*/  IMAD.MOV.U32 R17, RZ, RZ, R35 ;  /* 0x000000ffff117224 */ /* 0x000fe400078e0023 */
[----:B------:R-:W-:Y:S01]  /*30d0*/  IMAD R19, R0, UR8, RZ ;  /* 0x0000000800137c24 */ /* 0x000fe2000f8e02ff */
[----:B------:R-:W-:Y:S01]  /*30e0*/  SHF.R.S32.HI R0, RZ, 0x1f, R40 ;  /* 0x0000001fff007819 */ /* 0x000fe20000011428 */
[----:B------:R-:W-:-:S04]  /*30f0*/  IMAD.WIDE.U32 R16, R38, UR8, R16 ;  /* 0x0000000826107c25 */ /* 0x000fc8000f8e0010 */
[----:B------:R-:W-:Y:S01]  /*3100*/  IMAD R19, R38, UR9, R19 ;  /* 0x0000000926137c24 */ /* 0x000fe2000f8e0213 */
[----:B------:R-:W-:Y:S01]  /*3110*/  ULDC.64 UR8, c[0x0][0x250] ;  /* 0x0000940000087ab9 */ /* 0x000fe20000000a00 */
[----:B------:R-:W-:Y:S02]  /*3120*/  IMAD.MOV.U32 R42, RZ, RZ, RZ ;  /* 0x000000ffff2a7224 */ /* 0x000fe400078e00ff */
[----:B------:R-:W-:Y:S02]  /*3130*/  IMAD R21, R0, UR8, RZ ;  /* 0x0000000800157c24 */ /* 0x000fe4000f8e02ff */
[----:B------:R-:W-:Y:S02]  /*3140*/  IMAD.IADD R17, R17, 0x1, R19 ;  /* 0x0000000111117824 */ /* 0x000fe400078e0213 */
[C---:B------:R-:W-:Y:S02]  /*3150*/  IMAD R21, R40.reuse, UR9, R21 ;  /* 0x0000000928157c24 */ /* 0x040fe4000f8e0215 */
[----:B------:R-:W-:-:S04]  /*3160*/  IMAD.WIDE.U32 R16, R40, UR8, R16 ;  /* 0x0000000828107c25 */ /* 0x000fc8000f8e0010 */
[----:B------:R-:W-:-:S07]  /*3170*/  IMAD.IADD R41, R17, 0x1, R21 ;  /* 0x0000000111297824 */ /* 0x000fce00078e0215 */
.L_x_1475:
[----:B------:R-:W-:Y:S01]  /*3180*/  IADD3 R23, R2, R42, RZ ;  /* 0x0000002a02177210 */ /* 0x000fe20007ffe0ff */
[----:B------:R-:W-:Y:S01]  /*3190*/  ULDC.64 UR8, c[0x0][0x258] ;  /* 0x0000960000087ab9 */ /* 0x000fe20000000a00 */
[----:B------:R-:W-:Y:S02]  /*31a0*/  IMAD.MOV.U32 R18, RZ, RZ, R16 ;  /* 0x000000ffff127224 */ /* 0x000fe400078e0010 */
[----:B------:R-:W-:Y:S01]  /*31b0*/  SHF.R.S32.HI R0, RZ, 0x1f, R23 ;  /* 0x0000001fff007819 */ /* 0x000fe20000011417 */
[----:B------:R-:W-:-:S04]  /*31c0*/  IMAD.MOV.U32 R19, RZ, RZ, R41 ;  /* 0x000000ffff137224 */ /* 0x000fc800078e0029 */
[----:B------:R-:W-:Y:S02]  /*31d0*/  IMAD R0, R0, UR8, RZ ;  /* 0x0000000800007c24 */ /* 0x000fe4000f8e02ff */
[----:B------:R-:W-:-:S04]  /*31e0*/  IMAD.WIDE.U32 R20, R23, UR8, R18 ;  /* 0x0000000817147c25 */ /* 0x000fc8000f8e0012 */
[----:B------:R-:W-:Y:S01]  /*31f0*/  IMAD R19, R23, UR9, R0 ;  /* 0x0000000917137c24 */ /* 0x000fe2000f8e0200 */
[----:B------:R-:W-:Y:S02]  /*3200*/  ULDC.64 UR8, c[0x0][0x220] ;  /* 0x0000880000087ab9 */ /* 0x000fe40000000a00 */
[----:B------:R-:W-:Y:S01]  /*3210*/  LEA R18, P0, R20, UR8, 0x3 ;  /* 0x0000000814127c11 */ /* 0x000fe2000f8018ff */
[----:B------:R-:W-:-:S05]  /*3220*/  IMAD.IADD R19, R21, 0x1, R19 ;  /* 0x0000000115137824 */ /* 0x000fca00078e0213 */
[----:B------:R-:W-:Y:S02]  /*3230*/  LEA.HI.X R19, R20, UR9, R19, 0x3, P0 ;  /* 0x0000000914137c11 */ /* 0x000fe400080f1c13 */
[----:B------:R-:W0:Y:S04]  /*3240*/  LDS.64 R20, [R5] ;  /* 0x0000000005147984 */ /* 0x000e280000000a00 */
        /* <DEDUP_REMOVED lines=9> */
[----:B------:R-:W-:Y:S01]  /*32e0*/  IADD3 R20, P3, R18, 0x20, RZ ;  /* 0x0000002012147810 */ /* 0x000fe20007f7e0ff */
[----:B------:R-:W-:Y:S01]  /*32f0*/  BSSY B3, `(.L_x_1468) ;  /* 0x000006d000037945 */ /* 0x000fe20003800000 */
[----:B------:R-:W-:Y:S02]  /*3300*/  IMAD.MOV.U32 R44, RZ, RZ, 0x1 ;  /* 0x00000001ff2c7424 */ /* 0x000fe400078e00ff */
[----:B------:R-:W-:Y:S01]  /*3310*/  ISETP.GT.AND P0, PT, R0, 0x2, PT ;  /* 0x000000020000780c */ /* 0x000fe20003f04270 */
[----:B------:R-:W-:Y:S02]  /*3320*/  IMAD.X R21, RZ, RZ, R19, P3 ;  /* 0x000000ffff157224 */ /* 0x000fe400018e0613 */
[----:B------:R-:W-:Y:S02]  /*3330*/  IMAD.MOV.U32 R43, RZ, RZ, R11 ;  /* 0x000000ffff2b7224 */ /* 0x000fe400078e000b */
[----:B------:R-:W-:-:S08]  /*3340*/  IMAD.MOV.U32 R0, RZ, RZ, R36 ;  /* 0x000000ffff007224 */ /* 0x000fd000078e0024 */
[----:B------:R-:W-:Y:S05]  /*3350*/  @!P0 BRA `(.L_x_1469) ;  /* 0x0000000400988947 */ /* 0x000fea0003800000 */
[----:B------:R-:W-:Y:S01]  /*3360*/  IADD3 R22, R0, -0x2, RZ ;  /* 0xfffffffe00167810 */ /* 0x000fe20007ffe0ff */
[----:B------:R-:W-:Y:S01]  /*3370*/  BSSY B4, `(.L_x_1470) ;  /* 0x000003d000047945 */ /* 0x000fe20003800000 */
[----:B------:R-:W-:Y:S02]  /*3380*/  PLOP3.LUT P0, PT, PT, PT, PT, 0x80, 0x0 ;  /* 0x000000000000781c */ /* 0x000fe40003f0f070 */
[----:B------:R-:W-:-:S13]  /*3390*/  ISETP.GT.AND P3, PT, R22, 0xc, PT ;  /* 0x0000000c1600780c */ /* 0x000fda0003f64270 */
[----:B------:R-:W-:Y:S05]  /*33a0*/  @!P3 BRA `(.L_x_1471) ;  /* 0x0000000000e4b947 */ /* 0x000fea0003800000 */
[----:B------:R-:W-:-:S13]  /*33b0*/  PLOP3.LUT P0, PT, PT, PT, PT, 0x8, 0x0 ;  /* 0x000000000000781c */ /* 0x000fda0003f0e170 */
.L_x_1472:
[----:B------:R-:W2:Y:S04]  /*33c0*/  LDG.E.64 R30, desc[UR6][R20.64+-0x18] ;  /* 0xffffe806141e7981 */ /* 0x000ea8000c1e1b00 */
[----:B------:R-:W3:Y:S04]  /*33d0*/  LDG.E.64 R26, desc[UR6][R20.64+-0x10] ;  /* 0xfffff006141a7981 */ /* 0x000ee8000c1e1b00 */
[----:B------:R-:W4:Y:S04]  /*33e0*/  LDG.E.64 R24, desc[UR6][R20.64+-0x8] ;  /* 0xfffff80614187981 */ /* 0x000f28000c1e1b00 */
[----:B------:R-:W5:Y:S04]  /*33f0*/  LDG.E.64 R22, desc[UR6][R20.64] ;  /* 0x0000000614167981 */ /* 0x000f68000c1e1b00 */
[----:B------:R-:W2:Y:S02]  /*3400*/  LDS.64 R28, [R43+-0x8] ;  /* 0xfffff8002b1c7984 */ /* 0x000ea40000000a00 */
[----:B--2---:R-:W-:-:S02]  /*3410*/  DFMA R28, R30, R28, R32 ;  /* 0x0000001c1e1c722b */ /* 0x004fc40000000020 */
[----:B------:R-:W3:Y:S04]  /*3420*/  LDS.64 R30, [R43] ;  /* 0x000000002b1e7984 */ /* 0x000ee80000000a00 */
[----:B------:R-:W-:Y:S02]  /*3430*/  LDS.64 R32, [R43+0x10] ;  /* 0x000010002b207984 */ /* 0x000fe40000000a00 */
[----:B---3--:R-:W-:Y:S02]  /*3440*/  DFMA R30, R26, R30, R28 ;  /* 0x0000001e1a1e722b */ /* 0x008fe4000000001c */
[----:B------:R-:W4:Y:S04]  /*3450*/  LDS.64 R26, [R43+0x8] ;  /* 0x000008002b1a7984 */ /* 0x000f280000000a00 */
[----:B------:R-:W2:Y:S02]  /*3460*/  LDG.E.64 R28, desc[UR6][R20.64+0x8] ;  /* 0x00000806141c7981 */ /* 0x000ea4000c1e1b00 */
[----:B----4-:R-:W-:-:S02]  /*3470*/  DFMA R26, R24, R26, R30 ;  /* 0x0000001a181a722b */ /* 0x010fc4000000001e */
[----:B------:R-:W3:Y:S04]  /*3480*/  LDG.E.64 R24, desc[UR6][R20.64+0x10] ;  /* 0x0000100614187981 */ /* 0x000ee8000c1e1b00 */
[----:B------:R-:W4:Y:S02]  /*3490*/  LDG.E.64 R30, desc[UR6][R20.64+0x20] ;  /* 0x00002006141e7981 */ /* 0x000f24000c1e1b00 */
[----:B-----5:R-:W-:Y:S02]  /*34a0*/  DFMA R32, R22, R32, R26 ;  /* 0x000000201620722b */ /* 0x020fe4000000001a */
[----:B------:R-:W5:Y:S04]  /*34b0*/  LDG.E.64 R22, desc[UR6][R20.64+0x18] ;  /* 0x0000180614167981 */ /* 0x000f68000c1e1b00 */
[----:B------:R-:W2:Y:S02]  /*34c0*/  LDS.64 R26, [R43+0x18] ;  /* 0x000018002b1a7984 */ /* 0x000ea40000000a00 */
[----:B--2---:R-:W-:-:S02]  /*34d0*/  DFMA R28, R28, R26, R32 ;  /* 0x0000001a1c1c722b */ /* 0x004fc40000000020 */
[----:B------:R-:W3:Y:S04]  /*34e0*/  LDS.64 R26, [R43+0x20] ;  /* 0x000020002b1a7984 */ /* 0x000ee80000000a00 */
[----:B------:R-:W2:Y:S02]  /*34f0*/  LDG.E.64 R32, desc[UR6][R20.64+0x40] ;  /* 0x0000400614207981 */ /* 0x000ea4000c1e1b00 */
[----:B---3--:R-:W-:Y:S02]  /*3500*/  DFMA R24, R24, R26, R28 ;  /* 0x0000001a1818722b */ /* 0x008fe4000000001c */
[----:B------:R-:W5:Y:S04]  /*3510*/  LDS.64 R26, [R43+0x28] ;  /* 0x000028002b1a7984 */ /* 0x000f680000000a00 */
[----:B------:R-:W3:Y:S02]  /*3520*/  LDG.E.64 R28, desc[UR6][R20.64+0x28] ;  /* 0x00002806141c7981 */ /* 0x000ee4000c1e1b00 */
[----:B-----5:R-:W-:-:S02]  /*3530*/  DFMA R26, R22, R26, R24 ;  /* 0x0000001a161a722b */ /* 0x020fc40000000018 */
[----:B------:R-:W4:Y:S04]  /*3540*/  LDS.64 R22, [R43+0x30] ;  /* 0x000030002b167984 */ /* 0x000f280000000a00 */
[----:B------:R-:W5:Y:S02]  /*3550*/  LDG.E.64 R24, desc[UR6][R20.64+0x30] ;  /* 0x0000300614187981 */ /* 0x000f64000c1e1b00 */
[----:B----4-:R-:W-:Y:S02]  /*3560*/  DFMA R30, R30, R22, R26 ;  /* 0x000000161e1e722b */ /* 0x010fe4000000001a */
[----:B------:R-:W4:Y:S04]  /*3570*/  LDG.E.64 R22, desc[UR6][R20.64+0x38] ;  /* 0x0000380614167981 */ /* 0x000f28000c1e1b00 */
[----:B------:R-:W3:Y:S02]  /*3580*/  LDS.64 R26, [R43+0x38] ;  /* 0x000038002b1a7984 */ /* 0x000ee40000000a00 */
[----:B---3--:R-:W-:-:S02]  /*3590*/  DFMA R28, R28, R26, R30 ;  /* 0x0000001a1c1c722b */ /* 0x008fc4000000001e */
[----:B------:R-:W5:Y:S04]  /*35a0*/  LDS.64 R26, [R43+0x40] ;  /* 0x000040002b1a7984 */ /* 0x000f680000000a00 */
[----:B------:R-:W3:Y:S02]  /*35b0*/  LDG.E.64 R30, desc[UR6][R20.64+0x48] ;  /* 0x00004806141e7981 */ /* 0x000ee4000c1e1b00 */
[----:B-----5:R-:W-:Y:S02]  /*35c0*/  DFMA R26, R24, R26, R28 ;  /* 0x0000001a181a722b */ /* 0x020fe4000000001c */
[----:B------:R-:W4:Y:S04]  /*35d0*/  LDS.64 R24, [R43+0x48] ;  /* 0x000048002b187984 */ /* 0x000f280000000a00 */
[----:B------:R-:W-:Y:S02]  /*35e0*/  LDS.64 R28, [R43+0x58] ;  /* 0x000058002b1c7984 */ /* 0x000fe40000000a00 */
[----:B----4-:R-:W-:-:S02]  /*35f0*/  DFMA R24, R22, R24, R26 ;  /* 0x000000181618722b */ /* 0x010fc4000000001a */
[----:B------:R-:W2:Y:S04]  /*3600*/  LDS.64 R22, [R43+0x50] ;  /* 0x000050002b167984 */ /* 0x000ea80000000a00 */
[----:B------:R-:W4:Y:S02]  /*3610*/  LDG.E.64 R26, desc[UR6][R20.64+0x50] ;  /* 0x00005006141a7981 */ /* 0x000f24000c1e1b00 */
[----:B--2---:R-:W-:Y:S02]  /*3620*/  DFMA R32, R32, R22, R24 ;  /* 0x000000162020722b */ /* 0x004fe40000000018 */
[----:B------:R-:W2:Y:S04]  /*3630*/  LDG.E.64 R24, desc[UR6][R20.64+0x58] ;  /* 0x0000580614187981 */ /* 0x000ea8000c1e1b00 */
[----:B------:R-:W5:Y:S01]  /*3640*/  LDG.E.64 R22, desc[UR6][R20.64+0x60] ;  /* 0x0000600614167981 */ /* 0x000f62000c1e1b00 */
[----:B------:R-:W-:-:S05]  /*3650*/  VIADD R0, R0, 0xfffffff0 ;  /* 0xfffffff000007836 */ /* 0x000fca0000000000 */
[----:B------:R-:W-:Y:S01]  /*3660*/  ISETP.GT.AND P3, PT, R0, 0xe, PT ;  /* 0x0000000e0000780c */ /* 0x000fe20003f64270 */
[----:B------:R-:W-:Y:S01]  /*3670*/  VIADD R44, R44, 0x10 ;  /* 0x000000102c2c7836 */ /* 0x000fe20000000000 */
[----:B---3--:R-:W-:Y:S01]  /*3680*/  DFMA R30, R30, R28, R32 ;  /* 0x0000001c1e1e722b */ /* 0x008fe20000000020 */
[----:B------:R-:W4:Y:S04]  /*3690*/  LDS.64 R28, [R43+0x60] ;  /* 0x000060002b1c7984 */ /* 0x000f280000000a00 */
[----:B------:R-:W-:Y:S03]  /*36a0*/  LDS.64 R32, [R43+0x70] ;  /* 0x000070002b207984 */ /* 0x000fe60000000a00 */
[----:B----4-:R-:W-:Y:S01]  /*36b0*/  DFMA R28, R26, R28, R30 ;  /* 0x0000001c1a1c722b */ /* 0x010fe2000000001e */
[----:B------:R0:W2:Y:S02]  /*36c0*/  LDS.64 R26, [R43+0x68] ;  /* 0x000068002b1a7984 */ /* 0x0000a40000000a00 */
[----:B0-----:R-:W-:-:S05]  /*36d0*/  VIADD R43, R43, 0x80 ;  /* 0x000000802b2b7836 */ /* 0x001fca0000000000 */
[----:B--2---:R-:W-:Y:S01]  /*36e0*/  DFMA R24, R24, R26, R28 ;  /* 0x0000001a1818722b */ /* 0x004fe2000000001c */
[----:B------:R-:W-:-:S07]  /*36f0*/  IADD3 R26, P4, R20, 0x80, RZ ;  /* 0x00000080141a7810 */ /* 0x000fce0007f9e0ff */
[----:B-----5:R-:W-:Y:S01]  /*3700*/  DFMA R32, R22, R32, R24 ;  /* 0x000000201620722b */ /* 0x020fe20000000018 */
[----:B------:R-:W-:Y:S02]  /*3710*/  IMAD.X R21, RZ, RZ, R21, P4 ;  /* 0x000000ffff157224 */ /* 0x000fe400020e0615 */
[----:B------:R-:W-:Y:S01]  /*3720*/  IMAD.MOV.U32 R20, RZ, RZ, R26 ;  /* 0x000000ffff147224 */ /* 0x000fe200078e001a */
[----:B------:R-:W-:Y:S07]  /*3730*/  @P3 BRA `(.L_x_1472) ;  /* 0xfffffffc00203947 */ /* 0x000fee000383ffff */
.L_x_1471:
[----:B------:R-:W-:Y:S05]  /*3740*/  BSYNC B4 ;  /* 0x0000000000047941 */ /* 0x000fea0003800000 */
.L_x_1470:
        /* <DEDUP_REMOVED lines=16> */
[----:B------:R-:W5:Y:S04]  /*3850*/  LDS.64 R28, [R43+0x10] ;  /* 0x000010002b1c7984 */ /* 0x000f680000000a00 */
[----:B------:R-:W3:Y:S02]  /*3860*/  LDG.E.64 R24, desc[UR6][R20.64+0x10] ;  /* 0x0000100614187981 */ /* 0x000ee4000c1e1b00 */
[----:B-----5:R-:W-:Y:S02]  /*3870*/  DFMA R26, R26, R28, R30 ;  /* 0x0000001c1a1a722b */ /* 0x020fe4000000001e */
[----:B------:R-:W4:Y:S04]  /*3880*/  LDG.E.64 R28, desc[UR6][R20.64+0x18] ;  /* 0x00001806141c7981 */ /* 0x000f28000c1e1b00 */
[----:B------:R0:W5:Y:S01]  /*3890*/  LDG.E.64 R30, desc[UR6][R20.64+0x20] ;  /* 0x00002006141e7981 */ /* 0x000162000c1e1b00 */
[----:B------:R-:W-:Y:S01]  /*38a0*/  PLOP3.LUT P0, PT, PT, PT, PT, 0x8, 0x0 ;  /* 0x000000000000781c */ /* 0x000fe20003f0e170 */
[----:B------:R-:W-:-:S02]  /*38b0*/  VIADD R44, R44, 0x8 ;  /* 0x000000082c2c7836 */ /* 0x000fc40000000000 */
[----:B------:R-:W-:Y:S01]  /*38c0*/  VIADD R0, R0, 0xfffffff8 ;  /* 0xfffffff800007836 */ /* 0x000fe20000000000 */
[----:B--2---:R-:W-:Y:S01]  /*38d0*/  DFMA R26, R22, R32, R26 ;  /* 0x00000020161a722b */ /* 0x004fe2000000001a */
[----:B------:R-:W3:Y:S04]  /*38e0*/  LDS.64 R22, [R43+0x20] ;  /* 0x000020002b167984 */ /* 0x000ee80000000a00 */
[----:B------:R-:W-:Y:S03]  /*38f0*/  LDS.64 R32, [R43+0x30] ;  /* 0x000030002b207984 */ /* 0x000fe60000000a00 */
[----:B---3--:R-:W-:Y:S01]  /*3900*/  DFMA R24, R24, R22, R26 ;  /* 0x000000161818722b */ /* 0x008fe2000000001a */
[----:B------:R1:W4:Y:S02]  /*3910*/  LDS.64 R22, [R43+0x28] ;  /* 0x000028002b167984 */ /* 0x0003240000000a00 */
[----:B-1----:R-:W-:-:S05]  /*3920*/  IADD3 R43, R43, 0x40, RZ ;  /* 0x000000402b2b7810 */ /* 0x002fca0007ffe0ff */
[----:B----4-:R-:W-:Y:S01]  /*3930*/  DFMA R22, R28, R22, R24 ;  /* 0x000000161c16722b */ /* 0x010fe20000000018 */
[----:B------:R-:W-:-:S05]  /*3940*/  IADD3 R24, P3, R20, 0x40, RZ ;  /* 0x0000004014187810 */ /* 0x000fca0007f7e0ff */
[----:B0-----:R-:W-:Y:S02]  /*3950*/  IMAD.X R21, RZ, RZ, R21, P3 ;  /* 0x000000ffff157224 */ /* 0x001fe400018e0615 */
[----:B-----5:R-:W-:Y:S01]  /*3960*/  DFMA R32, R30, R32, R22 ;  /* 0x000000201e20722b */ /* 0x020fe20000000016 */
[----:B------:R-:W-:-:S10]  /*3970*/  IMAD.MOV.U32 R20, RZ, RZ, R24 ;  /* 0x000000ffff147224 */ /* 0x000fd400078e0018 */
.L_x_1474:
[----:B------:R-:W-:Y:S05]  /*3980*/  BSYNC B4 ;  /* 0x0000000000047941 */ /* 0x000fea0003800000 */
.L_x_1473:
[----:B------:R-:W-:-:S13]  /*3990*/  ISETP.NE.OR P0, PT, R0, 0x2, P0 ;  /* 0x000000020000780c */ /* 0x000fda0000705670 */
[----:B------:R-:W-:Y:S05]  /*39a0*/  @!P0 BREAK B3 ;  /* 0x0000000000038942 */ /* 0x000fea0003800000 */
[----:B------:R-:W-:Y:S05]  /*39b0*/  @!P0 BRA `(.L_x_1467) ;  /* 0x0000000000548947 */ /* 0x000fea0003800000 */
.L_x_1469:
[----:B------:R-:W-:Y:S05]  /*39c0*/  BSYNC B3 ;  /* 0x0000000000037941 */ /* 0x000fea0003800000 */
.L_x_1468:
[----:B------:R-:W2:Y:S04]  /*39d0*/  LDG.E.64 R30, desc[UR6][R20.64+-0x18] ;  /* 0xffffe806141e7981 */ /* 0x000ea8000c1e1b00 */
[----:B------:R-:W3:Y:S04]  /*39e0*/  LDG.E.64 R26, desc[UR6][R20.64+-0x10] ;  /* 0xfffff006141a7981 */ /* 0x000ee8000c1e1b00 */
[----:B------:R-:W4:Y:S04]  /*39f0*/  LDG.E.64 R24, desc[UR6][R20.64+-0x8] ;  /* 0xfffff80614187981 */ /* 0x000f28000c1e1b00 */
[----:B------:R0:W5:Y:S01]  /*3a00*/  LDG.E.64 R22, desc[UR6][R20.64] ;  /* 0x0000000614167981 */ /* 0x000162000c1e1b00 */
[----:B------:R-:W-:-:S02]  /*3a10*/  VIADD R0, R0, 0xfffffffc ;  /* 0xfffffffc00007836 */ /* 0x000fc40000000000 */
[----:B------:R-:W-:Y:S01]  /*3a20*/  VIADD R44, R44, 0x4 ;  /* 0x000000042c2c7836 */ /* 0x000fe20000000000 */
[----:B------:R-:W2:Y:S02]  /*3a30*/  LDS.64 R28, [R43+-0x8] ;  /* 0xfffff8002b1c7984 */ /* 0x000ea40000000a00 */
[----:B------:R-:W-:Y:S01]  /*3a40*/  ISETP.NE.AND P0, PT, R0, 0x2, PT ;  /* 0x000000020000780c */ /* 0x000fe20003f05270 */
[----:B--2---:R-:W-:Y:S01]  /*3a50*/  DFMA R30, R30, R28, R32 ;  /* 0x0000001c1e1e722b */ /* 0x004fe20000000020 */
[----:B------:R-:W3:Y:S04]  /*3a60*/  LDS.64 R28, [R43] ;  /* 0x000000002b1c7984 */ /* 0x000ee80000000a00 */
[----:B------:R-:W-:Y:S03]  /*3a70*/  LDS.64 R32, [R43+0x10] ;  /* 0x000010002b207984 */ /* 0x000fe60000000a00 */
[----:B---3--:R-:W-:Y:S01]  /*3a80*/  DFMA R28, R26, R28, R30 ;  /* 0x0000001c1a1c722b */ /* 0x008fe2000000001e */
[----:B------:R1:W4:Y:S02]  /*3a90*/  LDS.64 R26, [R43+0x8] ;  /* 0x000008002b1a7984 */ /* 0x0003240000000a00 */
[----:B-1----:R-:W-:-:S05]  /*3aa0*/  VIADD R43, R43, 0x20 ;  /* 0x000000202b2b7836 */ /* 0x002fca0000000000 */
[----:B----4-:R-:W-:Y:S01]  /*3ab0*/  DFMA R24, R24, R26, R28 ;  /* 0x0000001a1818722b */ /* 0x010fe2000000001c */
[----:B------:R-:W-:-:S05]  /*3ac0*/  IADD3 R26, P3, R20, 0x20, RZ ;  /* 0x00000020141a7810 */ /* 0x000fca0007f7e0ff */
[----:B0-----:R-:W-:Y:S02]  /*3ad0*/  IMAD.X R21, RZ, RZ, R21, P3 ;  /* 0x000000ffff157224 */ /* 0x001fe400018e0615 */
[----:B-----5:R-:W-:Y:S01]  /*3ae0*/  DFMA R32, R22, R32, R24 ;  /* 0x000000201620722b */ /* 0x020fe20000000018 */
[----:B------:R-:W-:Y:S01]  /*3af0*/  IMAD.MOV.U32 R20, RZ, RZ, R26 ;  /* 0x000000ffff147224 */ /* 0x000fe200078e001a */
[----:B------:R-:W-:Y:S09]  /*3b00*/  @P0 BRA `(.L_x_1468) ;  /* 0xfffffffc00b00947 */ /* 0x000ff2000383ffff */
.L_x_1467:
[----:B------:R-:W-:Y:S05]  /*3b10*/  BSYNC B2 ;  /* 0x0000000000027941 */ /* 0x000fea0003800000 */
.L_x_1466:
[----:B------:R-:W-:-:S13]  /*3b20*/  ISETP.NE.AND P0, PT, R7, RZ, PT ;  /* 0x000000ff0700720c */ /* 0x000fda0003f05270 */
[----:B------:R-:W-:Y:S05]  /*3b30*/  @!P0 BRA `(.L_x_1465) ;  /* 0x0000000000408947 */ /* 0x000fea0003800000 */
[----:B------:R-:W-:Y:S02]  /*3b40*/  IMAD.MOV.U32 R26, RZ, RZ, R18 ;  /* 0x000000ffff1a7224 */ /* 0x000fe400078e0012 */
[----:B------:R-:W-:Y:S02]  /*3b50*/  IMAD.MOV.U32 R27, RZ, RZ, R19 ;  /* 0x000000ffff1b7224 */ /* 0x000fe400078e0013 */
        /* <DEDUP_REMOVED lines=14> */
.L_x_1465:
[----:B------:R-:W-:Y:S05]  /*3c40*/  BSYNC B1 ;  /* 0x0000000000017941 */ /* 0x000fea0003800000 */
.L_x_1464:
[C---:B------:R-:W-:Y:S01]  /*3c50*/  LEA R19, R42.reuse, R37, 0x3 ;  /* 0x000000252a137211 */ /* 0x040fe200078e18ff */
[----:B------:R-:W-:-:S04]  /*3c60*/  VIADD R42, R42, 0x1 ;  /* 0x000000012a2a7836 */ /* 0x000fc80000000000 */
[----:B------:R0:W-:Y:S01]  /*3c70*/  STS.64 [R19], R32 ;  /* 0x0000002013007388 */ /* 0x0001e20000000a00 */
[----:B------:R-:W-:-:S13]  /*3c80*/  ISETP.GE.AND P0, PT, R42, R3, PT ;  /* 0x000000032a00720c */ /* 0x000fda0003f06270 */
[----:B0-----:R-:W-:Y:S05]  /*3c90*/  @!P0 BRA `(.L_x_1475) ;  /* 0xfffffff400388947 */ /* 0x001fea000383ffff */
.L_x_1463:
[----:B------:R-:W-:Y:S05]  /*3ca0*/  BSYNC B0 ;  /* 0x0000000000007941 */ /* 0x000fea0003800000 */
.L_x_1462:
        /* <DEDUP_REMOVED lines=20> */
.L_x_1484:
[C---:B------:R-:W-:Y:S02]  /*3df0*/  IMAD R43, R41.reuse, 0x8, R37 ;  /* 0x00000008292b7824 */ /* 0x040fe400078e0225 */
[C---:B------:R-:W-:Y:S02]  /*3e00*/  IMAD R42, R41.reuse, 0x8, R6 ;  /* 0x00000008292a7824 */ /* 0x040fe400078e0206 */
[----:B------:R-:W-:Y:S01]  /*3e10*/  VIADD R0, R0, 0xfffffff0 ;  /* 0xfffffff000007836 */ /* 0x000fe20000000000 */
[----:B------:R-:W-:Y:S01]  /*3e20*/  LDS.64 R20, [R43] ;  /* 0x000000002b147984 */ /* 0x000fe20000000a00 */
[----:B------:R-:W-:-:S03]  /*3e30*/  VIADD R41, R41, 0x10 ;  /* 0x0000001029297836 */ /* 0x000fc60000000000 */
        /* <DEDUP_REMOVED lines=49> */
.L_x_1483:
[----:B------:R-:W-:Y:S05]  /*4150*/  BSYNC B3 ;  /* 0x0000000000037941 */ /* 0x000fea0003800000 */
.L_x_1482:
[----:B------:R-:W-:Y:S01]  /*4160*/  ISETP.GT.AND P3, PT, R0, 0x4, PT ;  /* 0x000000040000780c */ /* 0x000fe20003f64270 */
[----:B------:R-:W-:-:S12]  /*4170*/  BSSY B3, `(.L_x_1485) ;  /* 0x000001f000037945 */ /* 0x000fd80003800000 */
[----:B------:R-:W-:Y:S05]  /*4180*/  @!P3 BRA `(.L_x_1486) ;  /* 0x000000000074b947 */ /* 0x000fea0003800000 */
[C---:B------:R-:W-:Y:S01]  /*4190*/  IMAD R43, R41.reuse, 0x8, R37 ;  /* 0x00000008292b7824 */ /* 0x040fe200078e0225 */
[C---:B------:R-:W-:Y:S01]  /*41a0*/  LEA R42, R41.reuse, R6, 0x3 ;  /* 0x00000006292a7211 */ /* 0x040fe200078e18ff */
[----:B------:R-:W-:Y:S01]  /*41b0*/  VIADD R0, R0, 0xfffffff8 ;  /* 0xfffffff800007836 */ /* 0x000fe20000000000 */
[----:B------:R-:W-:Y:S01]  /*41c0*/  PLOP3.LUT P0, PT, PT, PT, PT, 0x8, 0x0 ;  /* 0x000000000000781c */ /* 0x000fe20003f0e170 */
[----:B------:R-:W-:Y:S01]  /*41d0*/  VIADD R41, R41, 0x8 ;  /* 0x0000000829297836 */ /* 0x000fe20000000000 */
[----:B------:R-:W-:Y:S04]  /*41e0*/  LDS.64 R16, [R43] ;  /* 0x000000002b107984 */ /* 0x000fe80000000a00 */
        /* <DEDUP_REMOVED lines=15> */
[----:B------:R-:W-:Y:S01]  /*42e0*/  LDS.64 R20, [R42+0x38] ;  /* 0x000038002a147984 */ /* 0x000fe20000000a00 */
[----:B0-----:R-:W-:-:S03]  /*42f0*/  DFMA R32, R16, R32, R18 ;  /* 0x000000201020722b */ /* 0x001fc60000000012 */
[----:B------:R-:W0:Y:S04]  /*4300*/  LDS.64 R16, [R42+0x30] ;  /* 0x000030002a107984 */ /* 0x000e280000000a00 */
[----:B------:R-:W2:Y:S01]  /*4310*/  LDS.64 R18, [R43+0x38] ;  /* 0x000038002b127984 */ /* 0x000ea20000000a00 */
[----:B---3--:R-:W-:-:S08]  /*4320*/  DFMA R28, R30, R28, R32 ;  /* 0x0000001c1e1c722b */ /* 0x008fd00000000020 */
[----:B-1----:R-:W-:-:S08]  /*4330*/  DFMA R24, R26, R24, R28 ;  /* 0x000000181a18722b */ /* 0x002fd0000000001c */
[----:B0-----:R-:W-:-:S08]  /*4340*/  DFMA R16, R22, R16, R24 ;  /* 0x000000101610722b */ /* 0x001fd00000000018 */
[----:B--2---:R-:W-:-:S11]  /*4350*/  DFMA R28, R18, R20, R16 ;  /* 0x00000014121c722b */ /* 0x004fd60000000010 */
.L_x_1486:
[----:B------:R-:W-:Y:S05]  /*4360*/  BSYNC B3 ;  /* 0x0000000000037941 */ /* 0x000fea0003800000 */
.L_x_1485:
[----:B------:R-:W-:-:S13]  /*4370*/  ISETP.NE.OR P0, PT, R0, RZ, P0 ;  /* 0x000000ff0000720c */ /* 0x000fda0000705670 */
[----:B------:R-:W-:Y:S05]  /*4380*/  @!P0 BREAK B2 ;  /* 0x0000000000028942 */ /* 0x000fea0003800000 */
[----:B------:R-:W-:Y:S05]  /*4390*/  @!P0 BRA `(.L_x_1479) ;  /* 0x00000000004c8947 */ /* 0x000fea0003800000 */
.L_x_1481:
[----:B------:R-:W-:Y:S05]  /*43a0*/  BSYNC B2 ;  /* 0x0000000000027941 */ /* 0x000fea0003800000 */
.L_x_1480:
[C---:B------:R-:W-:Y:S02]  /*43b0*/  IMAD R42, R41.reuse, 0x8, R37 ;  /* 0x00000008292a7824 */ /* 0x040fe400078e0225 */
[C---:B------:R-:W-:Y:S02]  /*43c0*/  IMAD R43, R41.reuse, 0x8, R6 ;  /* 0x00000008292b7824 */ /* 0x040fe400078e0206 */
[----:B------:R-:W-:Y:S01]  /*43d0*/  VIADD R0, R0, 0xfffffffc ;  /* 0xfffffffc00007836 */ /* 0x000fe20000000000 */
[----:B------:R-:W-:Y:S01]  /*43e0*/  LDS.64 R32, [R42] ;  /* 0x000000002a207984 */ /* 0x000fe20000000a00 */
[----:B------:R-:W-:-:S03]  /*43f0*/  VIADD R41, R41, 0x4 ;  /* 0x0000000429297836 */ /* 0x000fc60000000000 */
[----:B------:R-:W0:Y:S01]  /*4400*/  LDS.64 R30, [R43] ;  /* 0x000000002b1e7984 */ /* 0x000e220000000a00 */
[----:B------:R-:W-:-:S03]  /*4410*/  ISETP.NE.AND P0, PT, R0, RZ, PT ;  /* 0x000000ff0000720c */ /* 0x000fc60003f05270 */
        /* <DEDUP_REMOVED lines=11> */
.L_x_1479:
[----:B------:R-:W-:Y:S05]  /*44d0*/  BSYNC B1 ;  /* 0x0000000000017941 */ /* 0x000fea0003800000 */
.L_x_1478:
[----:B------:R-:W-:-:S13]  /*44e0*/  ISETP.NE.AND P0, PT, R9, RZ, PT ;  /* 0x000000ff0900720c */ /* 0x000fda0003f05270 */
[----:B------:R-:W-:Y:S05]  /*44f0*/  @!P0 BRA `(.L_x_1477) ;  /* 0x0000000000388947 */ /* 0x000fea0003800000 */
[----:B------:R-:W-:Y:S01]  /*4500*/  IMAD R0, R41, 0x8, R37 ;  /* 0x0000000829007824 */ /* 0x000fe200078e0225 */
        /* <DEDUP_REMOVED lines=13> */
.L_x_1477:
[----:B------:R-:W-:Y:S05]  /*45e0*/  BSYNC B0 ;  /* 0x0000000000007941 */ /* 0x000fea0003800000 */
.L_x_1476:
        /* <DEDUP_REMOVED lines=15> */
[----:B------:R-:W-:-:S03]  /*46e0*/  ULDC.64 UR8, c[0x0][0x268] ;  /* 0x00009a0000087ab9 */ /* 0x000fc60000000a00 */
[----:B------:R-:W-:Y:S01]  /*46f0*/  IMAD.IADD R17, R17, 0x1, R23 ;  /* 0x0000000111117824 */ /* 0x000fe200078e0217 */
[----:B------:R-:W-:Y:S01]  /*4700*/  LEA R18, P0, R16, UR8, 0x3 ;  /* 0x0000000810127c11 */ /* 0x000fe2000f8018ff */
[----:B0-----:R-:W-:-:S03]  /*4710*/  IMAD.IADD R10, R21, 0x1, R10 ;  /* 0x00000001150a7824 */ /* 0x001fc600078e020a */
[----:B------:R-:W-:Y:S02]  /*4720*/  LEA.HI.X R19, R16, UR9, R17, 0x3, P0 ;  /* 0x0000000910137c11 */ /* 0x000fe400080f1c11 */
[----:B------:R-:W-:-:S03]  /*4730*/  ISETP.GE.AND P0, PT, R10, UR4, PT ;  /* 0x000000040a007c0c */ /* 0x000fc6000bf06270 */
[----:B------:R0:W-:Y:S10]  /*4740*/  STG.E.64 desc[UR6][R18.64], R28 ;  /* 0x0000001c12007986 */ /* 0x0001f4000c101b06 */
[----:B------:R-:W-:Y:S05]  /*4750*/  @!P0 BRA `(.L_x_1487) ;  /* 0xffffffe400d88947 */ /* 0x000fea000383ffff */
[----:B------:R-:W-:Y:S05]  /*4760*/  EXIT ;  /* 0x000000000000794d */ /* 0x000fea0003800000 */
        .weak           $__internal_18_$__cuda_sm20_dblrcp_rn_slowpath_v3
        .type           $__internal_18_$__cuda_sm20_dblrcp_rn_slowpath_v3,@function
        .size           $__internal_18_$__cuda_sm20_dblrcp_rn_slowpath_v3,($__internal_19_$__cuda_sm20_div_rn_f64_full - $__internal_18_$__cuda_sm20_dblrcp_rn_slowpath_v3)
$__internal_18_$__cuda_sm20_dblrcp_rn_slowpath_v3:
        /* <DEDUP_REMOVED lines=24> */
.L_x_1491:
        /* <DEDUP_REMOVED lines=10> */
.L_x_1489:
[----:B------:R-:W-:Y:S01]  /*4990*/  LOP3.LUT R21, R19, 0x80000, RZ, 0xfc, !PT ;  /* 0x0008000013157812 */ /* 0x000fe200078efcff */
[----:B------:R-:W-:-:S07]  /*49a0*/  IMAD.MOV.U32 R20, RZ, RZ, R18 ;  /* 0x000000ffff147224 */ /* 0x000fce00078e0012 */
.L_x_1490:
[----:B------:R-:W-:Y:S05]  /*49b0*/  BSYNC B1 ;  /* 0x0000000000017941 */ /* 0x000fea0003800000 */
.L_x_1488:
[----:B------:R-:W-:Y:S01]  /*49c0*/  MOV R18, R0 ;  /* 0x0000000000127202 */ /* 0x000fe20000000f00 */
[----:B------:R-:W-:-:S04]  /*49d0*/  IMAD.MOV.U32 R19, RZ, RZ, 0x0 ;  /* 0x00000000ff137424 */ /* 0x000fc800078e00ff */
[----:B------:R-:W-:Y:S05]  /*49e0*/  RET.REL.NODEC R18 `(_ZN2at6native54_GLOBAL__N__aa9a477a_21_UpSampleBilinear2d_cu_607db5e327upsample_gen2d_aa_out_frameIddNS0_18upsample_antialias21BilinearFilterFunctorEEEvT0_S5_NS_27GenericPackedTensorAccessorIKT_Lm4ENS_16DefaultPtrTraitsElEENS6_IS7_Lm4ES9_lEERKT1_) ;  /* 0xffffffb412847950 */ /* 0x000fea0003c3ffff */
        .weak           $__internal_19_$__cuda_sm20_div_rn_f64_full
        .type           $__internal_19_$__cuda_sm20_div_rn_f64_full,@function
        .size           $__internal_19_$__cuda_sm20_div_rn_f64_full,(.L_x_1799 - $__internal_19_$__cuda_sm20_div_rn_f64_full)
$__internal_19_$__cuda_sm20_div_rn_f64_full:
        /* <DEDUP_REMOVED lines=11> */
[C---:B------:R-:W-:Y:S01]  /*4aa0*/  ISETP.GE.U32.AND P2, PT, R10.reuse, R35, PT ;  /* 0x000000230a00720c */ /* 0x040fe20003f46070 */
[----:B------:R-:W-:Y:S02]  /*4ab0*/  IMAD.MOV.U32 R36, RZ, RZ, R10 ;  /* 0x000000ffff247224 */ /* 0x000fe400078e000a */
[----:B------:R-:W-:Y:S02]  /*4ac0*/  @!P3 LOP3.LUT R29, R17, 0x7ff00000, RZ, 0xc0, !PT ;  /* 0x7ff00000111db812 */ /* 0x000fe400078ec0ff */
[----:B------:R-:W0:Y:S02]  /*4ad0*/  MUFU.RCP64H R21, R15 ;  /* 0x0000000f00157308 */ /* 0x000e240000001800 */
[----:B------:R-:W-:Y:S01]  /*4ae0*/  @!P3 ISETP.GE.U32.AND P4, PT, R10, R29, PT ;  /* 0x0000001d0a00b20c */ /* 0x000fe20003f86070 */
[----:B------:R-:W-:Y:S01]  /*4af0*/  IMAD.MOV.U32 R29, RZ, RZ, 0x1ca00000 ;  /* 0x1ca00000ff1d7424 */ /* 0x000fe200078e00ff */
[----:B------:R-:W-:-:S04]  /*4b00*/  @!P0 LOP3.LUT R35, R15, 0x7ff00000, RZ, 0xc0, !PT ;  /* 0x7ff000000f238812 */ /* 0x000fc800078ec0ff */
[----:B------:R-:W-:Y:S02]  /*4b10*/  @!P3 SEL R29, R29, 0x63400000, !P4 ;  /* 0x634000001d1db807 */ /* 0x000fe40006000000 */
[----:B------:R-:W-:Y:S02]  /*4b20*/  IADD3 R38, R35, -0x1, RZ ;  /* 0xffffffff23267810 */ /* 0x000fe40007ffe0ff */
[----:B------:R-:W-:-:S04]  /*4b30*/  @!P3 LOP3.LUT R30, R29, 0x80000000, R19, 0xf8, !PT ;  /* 0x800000001d1eb812 */ /* 0x000fc800078ef813 */
[----:B------:R-:W-:Y:S01]  /*4b40*/  @!P3 LOP3.LUT R31, R30, 0x100000, RZ, 0xfc, !PT ;  /* 0x001000001e1fb812 */ /* 0x000fe200078efcff */
[----:B0-----:R-:W-:Y:S01]  /*4b50*/  DFMA R26, R20, -R14, 1 ;  /* 0x3ff00000141a742b */ /* 0x001fe2000000080e */
[----:B------:R-:W-:-:S07]  /*4b60*/  @!P3 IMAD.MOV.U32 R30, RZ, RZ, RZ ;  /* 0x000000ffff1eb224 */ /* 0x000fce00078e00ff */
        /* <DEDUP_REMOVED lines=19> */
[----:B------:R-:W-:Y:S02]  /*4ca0*/  ISETP.GE.U32.AND P0, PT, R10, R19, PT ;  /* 0x000000130a00720c */ /* 0x000fe40003f06070 */
[----:B------:R-:W-:Y:S01]  /*4cb0*/  VIMNMX R10, R18, 0x46a00000, PT ;  /* 0x46a00000120a7848 */ /* 0x000fe20003fe0100 */
[----:B------:R-:W-:Y:S01]  /*4cc0*/  IMAD.MOV.U32 R18, RZ, RZ, RZ ;  /* 0x000000ffff127224 */ /* 0x000fe200078e00ff */
[----:B------:R-:W-:-:S05]  /*4cd0*/  SEL R19, R26, 0x63400000, !P0 ;  /* 0x634000001a137807 */ /* 0x000fca0004000000 */
[----:B------:R-:W-:-:S04]  /*4ce0*/  IMAD.IADD R10, R10, 0x1, -R19 ;  /* 0x000000010a0a7824 */ /* 0x000fc800078e0a13 */
        /* <DEDUP_REMOVED lines=20> */
.L_x_1493:
        /* <DEDUP_REMOVED lines=11> */
[----:B------:R-:W-:Y:S02]  /*4ee0*/  @P0 LOP3.LUT R10, R27, 0x7ff00000, RZ, 0xfc, !PT ;  /* 0x7ff000001b0a0812 */ /* 0x000fe400078efcff */
[----:B------:R-:W-:Y:S01]  /*4ef0*/  @!P0 MOV R26, RZ ;  /* 0x000000ff001a8202 */ /* 0x000fe20000000f00 */
[----:B------:R-:W-:Y:S02]  /*4f00*/  @P0 IMAD.MOV.U32 R26, RZ, RZ, RZ ;  /* 0x000000ffff1a0224 */ /* 0x000fe400078e00ff */
[----:B------:R-:W-:Y:S01]  /*4f10*/  @P0 IMAD.MOV.U32 R27, RZ, RZ, R10 ;  /* 0x000000ffff1b0224 */ /* 0x000fe200078e000a */
[----:B------:R-:W-:Y:S06]  /*4f20*/  BRA `(.L_x_1494) ;  /* 0x0000000000147947 */ /* 0x000fec0003800000 */
.L_x_1496:
[----:B------:R-:W-:Y:S01]  /*4f30*/  LOP3.LUT R27, R17, 0x80000, RZ, 0xfc, !PT ;  /* 0x00080000111b7812 */ /* 0x000fe200078efcff */
[----:B------:R-:W-:Y:S01]  /*4f40*/  IMAD.MOV.U32 R26, RZ, RZ, R16 ;  /* 0x000000ffff1a7224 */ /* 0x000fe200078e0010 */
[----:B------:R-:W-:Y:S06]  /*4f50*/  BRA `(.L_x_1494) ;  /* 0x0000000000087947 */ /* 0x000fec0003800000 */
.L_x_1495:
[----:B------:R-:W-:Y:S01]  /*4f60*/  LOP3.LUT R27, R19, 0x80000, RZ, 0xfc, !PT ;  /* 0x00080000131b7812 */ /* 0x000fe200078efcff */
[----:B------:R-:W-:-:S07]  /*4f70*/  IMAD.MOV.U32 R26, RZ, RZ, R18 ;  /* 0x000000ffff1a7224 */ /* 0x000fce00078e0012 */
.L_x_1494:
[----:B------:R-:W-:Y:S05]  /*4f80*/  BSYNC B1 ;  /* 0x0000000000017941 */ /* 0x000fea0003800000 */
.L_x_1492:
[----:B------:R-:W-:Y:S02]  /*4f90*/  IMAD.MOV.U32 R14, RZ, RZ, R0 ;  /* 0x000000ffff0e7224 */ /* 0x000fe400078e0000 */
[----:B------:R-:W-:Y:S02]  /*4fa0*/  IMAD.MOV.U32 R15, RZ, RZ, 0x0 ;  /* 0x00000000ff0f7424 */ /* 0x000fe400078e00ff */
[----:B------:R-:W-:Y:S02]  /*4fb0*/  IMAD.MOV.U32 R16, RZ, RZ, R26 ;  /* 0x000000ffff107224 */ /* 0x000fe400078e001a */
[----:B------:R-:W-:Y:S01]  /*4fc0*/  IMAD.MOV.U32 R17, RZ, RZ, R27 ;  /* 0x000000ffff117224 */ /* 0x000fe200078e001b */
[----:B------:R-:W-:Y:S06]  /*4fd0*/  RET.REL.NODEC R14 `(_ZN2at6native54_GLOBAL__N__aa9a477a_21_UpSampleBilinear2d_cu_607db5e327upsample_gen2d_aa_out_frameIddNS0_18upsample_antialias21BilinearFilterFunctorEEEvT0_S5_NS_27GenericPackedTensorAccessorIKT_Lm4ENS_16DefaultPtrTraitsElEENS6_IS7_Lm4ES9_lEERKT1_) ;  /* 0xffffffb00e087950 */ /* 0x000fec0003c3ffff */
.L_x_1497:
        /* <DEDUP_REMOVED lines=10> */
.L_x_1799:


//--------------------- .text._ZN2at6native54_GLOBAL__N__aa9a477a_21_UpSampleBilinear2d_cu_607db5e338upsample_bilinear2d_backward_out_frameIN3c108BFloat16EfEEvmiiiiT0_S5_bPT_PKS6_ --------------------------
	.section	.text._ZN2at6native54_GLOBAL__N__aa9a477a_21_UpSampleBilinear2d_cu_607db5e338upsample_bilinear2d_backward_out_frameIN3c108BFloat16EfEEvmiiiiT0_S5_bPT_PKS6_,"ax",@progbits
	.align	128
.text._ZN2at6native54_GLOBAL__N__aa9a477a_21_UpSampleBilinear2d_cu_607db5e338upsample_bilinear2d_backward_out_frameIN3c108BFloat16EfEEvmiiiiT0_S5_bPT_PKS6_:
        .type           _ZN2at6native54_GLOBAL__N__aa9a477a_21_UpSampleBilinear2d_cu_607db5e338upsample_bilinear2d_backward_out_frameIN3c108BFloat16EfEEvmiiiiT0_S5_bPT_PKS6_,@function
        .size           _ZN2at6native54_GLOBAL__N__aa9a477a_21_UpSampleBilinear2d_cu_607db5e338upsample_bilinear2d_backward_out_frameIN3c108BFloat16EfEEvmiiiiT0_S5_bPT_PKS6_,(.L_x_1802 - _ZN2at6native54_GLOBAL__N__aa9a477a_21_UpSampleBilinear2d_cu_607db5e338upsample_bilinear2d_backward_out_frameIN3c108BFloat16EfEEvmiiiiT0_S5_bPT_PKS6_)
        .other          _ZN2at6native54_GLOBAL__N__aa9a477a_21_UpSampleBilinear2d_cu_607db5e338upsample_bilinear2d_backward_out_frameIN3c108BFloat16EfEEvmiiiiT0_S5_bPT_PKS6_,@"STO_CUDA_ENTRY STV_DEFAULT"
_ZN2at6native54_GLOBAL__N__aa9a477a_21_UpSampleBilinear2d_cu_607db5e338upsample_bilinear2d_backward_out_frameIN3c108BFloat16EfEEvmiiiiT0_S5_bPT_PKS6_:
[----:B------:R-:W-:Y:S01]  /*0000*/  LDC R1, c[0x0][0x28] ;  /* 0x00000a00ff017b82 */ /* 0x000fe20000000800 */
[----:B------:R-:W0:Y:S01]  /*0010*/  S2R R3, SR_TID.X ;  /* 0x0000000000037919 */ /* 0x000e220000002100 */
[----:B------:R-:W-:-:S06]  /*0020*/  ULDC.64 UR8, c[0x0][0x220] ;  /* 0x0000880000087ab9 */ /* 0x000fcc0000000a00 */
[----:B------:R-:W0:Y:S01]  /*0030*/  S2UR UR12, SR_CTAID.X ;  /* 0x00000000000c79c3 */ /* 0x000e220000002500 */
[----:B------:R-:W-:Y:S01]  /*0040*/  USHF.R.S32.HI UR13, URZ, 0x1f, UR8 ;  /* 0x0000001f3f0d7899 */ /* 0x000fe20008011408 */
[----:B------:R-:W-:-:S03]  /*0050*/  ULDC.64 UR10, c[0x0][0x210] ;  /* 0x00008400000a7ab9 */ /* 0x000fc60000000a00 */
[----:B------:R-:W-:Y:S02]  /*0060*/  UIMAD UR6, UR13, UR10, URZ ;  /* 0x0000000a0d0672a4 */ /* 0x000fe4000f8e023f */
[----:B------:R-:W-:Y:S01]  /*0070*/  UIMAD.WIDE.U32 UR4, UR8, UR10, URZ ;  /* 0x0000000a080472a5 */ /* 0x000fe2000f8e003f */
[----:B------:R-:W0:Y:S01]  /*0080*/  LDC R0, c[0x0][RZ] ;  /* 0x00000000ff007b82 */ /* 0x000e220000000800 */
[----:B------:R-:W-:Y:S02]  /*0090*/  UIMAD UR6, UR8, UR11, UR6 ;  /* 0x0000000b080672a4 */ /* 0x000fe4000f8e0206 */
[----:B------:R-:W-:Y:S02]  /*00a0*/  USHF.R.S32.HI UR10, URZ, 0x1f, UR9 ;  /* 0x0000001f3f0a7899 */ /* 0x000fe40008011409 */
[----:B------:R-:W-:Y:S02]  /*00b0*/  UIADD3 UR5, UR5, UR6, URZ ;  /* 0x0000000605057290 */ /* 0x000fe4000fffe03f */
[----:B------:R-:W-:-:S02]  /*00c0*/  UIMAD.WIDE.U32 UR6, UR4, UR9, URZ ;  /* 0x00000009040672a5 */ /* 0x000fc4000f8e003f */
[----:B------:R-:W-:-:S04]  /*00d0*/  UIMAD UR5, UR5, UR9, URZ ;  /* 0x00000009050572a4 */ /* 0x000fc8000f8e023f */
[----:B------:R-:W-:-:S04]  /*00e0*/  UIMAD UR5, UR10, UR4, UR5 ;  /* 0x000000040a0572a4 */ /* 0x000fc8000f8e0205 */
[----:B------:R-:W-:Y:S01]  /*00f0*/  UIADD3 UR5, UR7, UR5, URZ ;  /* 0x0000000507057290 */ /* 0x000fe2000fffe03f */
[----:B0-----:R-:W-:-:S05]  /*0100*/  IMAD R2, R0, UR12, R3 ;  /* 0x0000000c00027c24 */ /* 0x001fca000f8e0203 */
[----:B------:R-:W-:Y:S01]  /*0110*/  IMAD.U32 R3, RZ, RZ, UR5 ;  /* 0x00000005ff037e24 */ /* 0x000fe2000f8e00ff */
[----:B------:R-:W-:-:S04]  /*0120*/  ISETP.LT.U32.AND P0, PT, R2, UR6, PT ;  /* 0x0000000602007c0c */ /* 0x000fc8000bf01070 */
[----:B------:R-:W-:-:S13]  /*0130*/  ISETP.GT.U32.AND.EX P0, PT, R3, RZ, PT, P0 ;  /* 0x000000ff0300720c */ /* 0x000fda0003f04100 */
[----:B------:R-:W-:Y:S05]  /*0140*/  @!P0 EXIT ;  /* 0x000000000000894d */ /* 0x000fea0003800000 */
[----:B------:R-:W-:Y:S01]  /*0150*/  IMAD.MOV.U32 R3, RZ, RZ, RZ ;  /* 0x000000ffff037224 */ /* 0x000fe200078e00ff */
[----:B------:R-:W-:-:S06]  /*0160*/  ULDC.64 UR8, c[0x0][0x208] ;  /* 0x0000820000087ab9 */ /* 0x000fcc0000000a00 */
.L_x_1552:
[----:B------:R-:W-:Y:S01]  /*0170*/  LOP3.LUT R4, R3, UR10, RZ, 0xfc, !PT ;  /* 0x0000000a03047c12 */ /* 0x000fe2000f8efcff */
[----:B------:R-:W-:Y:S05]  /*0180*/  YIELD ;  /* 0x0000000000007946 */ /* 0x000fea0003800000 */
[----:B------:R-:W-:Y:S01]  /*0190*/  ISETP.NE.U32.AND P0, PT, R4, RZ, PT ;  /* 0x000000ff0400720c */ /* 0x000fe20003f05070 */
[----:B------:R-:W-:-:S12]  /*01a0*/  BSSY B0, `(.L_x_1498) ;  /* 0x0000025000007945 */ /* 0x000fd80003800000 */
[----:B0-----:R-:W-:Y:S05]  /*01b0*/  @!P0 BRA `(.L_x_1499) ;  /* 0x0000000000348947 */ /* 0x001fea0003800000 */
[----:B------:R-:W-:Y:S01]  /*01c0*/  ULDC UR4, c[0x0][0x224] ;  /* 0x0000890000047ab9 */ /* 0x000fe20000000800 */
[----:B------:R-:W-:Y:S01]  /*01d0*/  IMAD.MOV.U32 R11, RZ, RZ, R2 ;  /* 0x000000ffff0b7224 */ /* 0x000fe200078e0002 */
[----:B------:R-:W-:Y:S01]  /*01e0*/  MOV R6, 0x230 ;  /* 0x0000023000067802 */ /* 0x000fe20000000f00 */
[----:B------:R-:W-:Y:S02]  /*01f0*/  IMAD.MOV.U32 R9, RZ, RZ, R3 ;  /* 0x000000ffff097224 */ /* 0x000fe400078e0003 */
[----:B------:R-:W-:Y:S02]  /*0200*/  IMAD.U32 R7, RZ, RZ, UR10 ;  /* 0x0000000aff077e24 */ /* 0x000fe4000f8e00ff */
[----:B------:R-:W-:-:S07]  /*0210*/  IMAD.U32 R10, RZ, RZ, UR4 ;  /* 0x00000004ff0a7e24 */ /* 0x000fce000f8e00ff */
[----:B------:R-:W-:Y:S05]  /*0220*/  CALL.REL.NOINC `($__internal_20_$__cuda_sm20_div_u64) ;  /* 0x0000001800e87944 */ /* 0x000fea0003c00000 */
[--C-:B------:R-:W-:Y:S01]  /*0230*/  IMAD.MOV R5, RZ, RZ, -R10.reuse ;  /* 0x000000ffff057224 */ /* 0x100fe200078e0a0a */
[----:B------:R-:W-:Y:S01]  /*0240*/  ULDC UR4, c[0x0][0x224] ;  /* 0x0000890000047ab9 */ /* 0x000fe20000000800 */
[----:B------:R-:W-:Y:S02]  /*0250*/  IMAD.MOV.U32 R4, RZ, RZ, R10 ;  /* 0x000000ffff047224 */ /* 0x000fe400078e000a */
[----:B------:R-:W-:Y:S02]  /*0260*/  IMAD R8, R5, UR4, R2 ;  /* 0x0000000405087c24 */ /* 0x000fe4000f8e0202 */
[----:B------:R-:W-:Y:S01]  /*0270*/  IMAD.MOV.U32 R5, RZ, RZ, R11 ;  /* 0x000000ffff057224 */ /* 0x000fe200078e000b */
[----:B------:R-:W-:Y:S06]  /*0280*/  BRA `(.L_x_1500) ;  /* 0x0000000000587947 */ /* 0x000fec0003800000 */
.L_x_1499:
[----:B------:R-:W-:Y:S02]  /*0290*/  ULDC UR4, c[0x0][0x224] ;  /* 0x0000890000047ab9 */ /* 0x000fe40000000800 */
[----:B------:R-:W0:Y:S01]  /*02a0*/  I2F.U32.RP R6, UR4 ;  /* 0x0000000400067d06 */ /* 0x000e220008209000 */
[----:B------:R-:W-:-:S07]  /*02b0*/  ISETP.NE.U32.AND P2, PT, RZ, UR4, PT ;  /* 0x00000004ff007c0c */ /* 0x000fce000bf45070 */
[----:B0-----:R-:W0:Y:S02]  /*02c0*/  MUFU.RCP R6, R6 ;  /* 0x0000000600067308 */ /* 0x001e240000001000 */
[----:B0-----:R-:W-:-:S06]  /*02d0*/  VIADD R4, R6, 0xffffffe ;  /* 0x0ffffffe06047836 */ /* 0x001fcc0000000000 */
[----:B------:R0:W1:Y:S02]  /*02e0*/  F2I.FTZ.U32.TRUNC.NTZ R5, R4 ;  /* 0x0000000400057305 */ /* 0x000064000021f000 */
[----:B0-----:R-:W-:Y:S02]  /*02f0*/  IMAD.MOV.U32 R4, RZ, RZ, RZ ;  /* 0x000000ffff047224 */ /* 0x001fe400078e00ff */
[----:B-1----:R-:W-:-:S04]  /*0300*/  IMAD.MOV R7, RZ, RZ, -R5 ;  /* 0x000000ffff077224 */ /* 0x002fc800078e0a05 */
[----:B------:R-:W-:-:S04]  /*0310*/  IMAD R7, R7, UR4, RZ ;  /* 0x0000000407077c24 */ /* 0x000fc8000f8e02ff */
[----:B------:R-:W-:-:S06]  /*0320*/  IMAD.HI.U32 R5, R5, R7, R4 ;  /* 0x0000000705057227 */ /* 0x000fcc00078e0004 */
[----:B------:R-:W-:-:S04]  /*0330*/  IMAD.HI.U32 R4, R5, R2, RZ ;  /* 0x0000000205047227 */ /* 0x000fc800078e00ff */
[----:B------:R-:W-:-:S04]  /*0340*/  IMAD.MOV R5, RZ, RZ, -R4 ;  /* 0x000000ffff057224 */ /* 0x000fc800078e0a04 */
[----:B------:R-:W-:-:S05]  /*0350*/  IMAD R5, R5, UR4, R2 ;  /* 0x0000000405057c24 */ /* 0x000fca000f8e0202 */
[----:B------:R-:W-:-:S13]  /*0360*/  ISETP.GE.U32.AND P0, PT, R5, UR4, PT ;  /* 0x0000000405007c0c */ /* 0x000fda000bf06070 */
[----:B------:R-:W-:Y:S02]  /*0370*/  @P0 VIADD R5, R5, -UR4 ;  /* 0x8000000405050c36 */ /* 0x000fe40008000000 */
[----:B------:R-:W-:-:S03]  /*0380*/  @P0 VIADD R4, R4, 0x1 ;  /* 0x0000000104040836 */ /* 0x000fc60000000000 */
[----:B------:R-:W-:-:S13]  /*0390*/  ISETP.GE.U32.AND P1, PT, R5, UR4, PT ;  /* 0x0000000405007c0c */ /* 0x000fda000bf26070 */
[----:B------:R-:W-:Y:S01]  /*03a0*/  @P1 VIADD R4, R4, 0x1 ;  /* 0x0000000104041836 */ /* 0x000fe20000000000 */
[----:B------:R-:W-:-:S05]  /*03b0*/  @!P2 LOP3.LUT R4, RZ, UR4, RZ, 0x33, !PT ;  /* 0x00000004ff04ac12 */ /* 0x000fca000f8e33ff */
[----:B------:R-:W-:-:S04]  /*03c0*/  IMAD.MOV R5, RZ, RZ, -R4 ;  /* 0x000000ffff057224 */ /* 0x000fc800078e0a04 */
[----:B------:R-:W-:Y:S02]  /*03d0*/  IMAD R8, R5, UR4, R2 ;  /* 0x0000000405087c24 */ /* 0x000fe4000f8e0202 */
[----:B------:R-:W-:-:S07]  /*03e0*/  IMAD.MOV.U32 R5, RZ, RZ, RZ ;  /* 0x000000ffff057224 */ /* 0x000fce00078e00ff */
.L_x_1500:
[----:B------:R-:W-:Y:S05]  /*03f0*/  BSYNC B0 ;  /* 0x0000000000007941 */ /* 0x000fea0003800000 */
.L_x_1498:
[----:B------:R-:W-:Y:S01]  /*0400*/  LOP3.LUT R6, R5, UR13, RZ, 0xfc, !PT ;  /* 0x0000000d05067c12 */ /* 0x000fe2000f8efcff */
[----:B------:R-:W-:Y:S03]  /*0410*/  BSSY B0, `(.L_x_1501) ;  /* 0x0000024000007945 */ /* 0x000fe60003800000 */
[----:B------:R-:W-:-:S13]  /*0420*/  ISETP.NE.U32.AND P0, PT, R6, RZ, PT ;  /* 0x000000ff0600720c */ /* 0x000fda0003f05070 */
[----:B------:R-:W-:Y:S05]  /*0430*/  @!P0 BRA `(.L_x_1502) ;  /* 0x00000000002c8947 */ /* 0x000fea0003800000 */
[----:B------:R-:W-:Y:S01]  /*0440*/  ULDC UR4, c[0x0][0x220] ;  /* 0x0000880000047ab9 */ /* 0x000fe20000000800 */
[----:B------:R-:W-:Y:S01]  /*0450*/  IMAD.MOV.U32 R11, RZ, RZ, R4 ;  /* 0x000000ffff0b7224 */ /* 0x000fe200078e0004 */
[----:B------:R-:W-:Y:S01]  /*0460*/  MOV R6, 0x4b0 ;  /* 0x000004b000067802 */ /* 0x000fe20000000f00 */
[----:B------:R-:W-:Y:S02]  /*0470*/  IMAD.MOV.U32 R9, RZ, RZ, R5 ;  /* 0x000000ffff097224 */ /* 0x000fe400078e0005 */
[----:B------:R-:W-:Y:S02]  /*0480*/  IMAD.U32 R7, RZ, RZ, UR13 ;  /* 0x0000000dff077e24 */ /* 0x000fe4000f8e00ff */
[----:B------:R-:W-:-:S07]  /*0490*/  IMAD.U32 R10, RZ, RZ, UR4 ;  /* 0x00000004ff0a7e24 */ /* 0x000fce000f8e00ff */
[----:B------:R-:W-:Y:S05]  /*04a0*/  CALL.REL.NOINC `($__internal_20_$__cuda_sm20_div_u64) ;  /* 0x0000001800487944 */ /* 0x000fea0003c00000 */
[----:B------:R-:W-:Y:S01]  /*04b0*/  IMAD.MOV R5, RZ, RZ, -R10 ;  /* 0x000000ffff057224 */ /* 0x000fe200078e0a0a */
[----:B------:R-:W-:-:S03]  /*04c0*/  ULDC UR4, c[0x0][0x220] ;  /* 0x0000880000047ab9 */ /* 0x000fc60000000800 */
[----:B------:R-:W-:Y:S01]  /*04d0*/  IMAD R4, R5, UR4, R4 ;  /* 0x0000000405047c24 */ /* 0x000fe2000f8e0204 */
[----:B------:R-:W-:Y:S06]  /*04e0*/  BRA `(.L_x_1503) ;  /* 0x0000000000587947 */ /* 0x000fec0003800000 */
.L_x_1502:
[----:B------:R-:W-:Y:S01]  /*04f0*/  ULDC UR4, c[0x0][0x220] ;  /* 0x0000880000047ab9 */ /* 0x000fe20000000800 */
[----:B------:R-:W-:Y:S01]  /*0500*/  IMAD.MOV.U32 R11, RZ, RZ, RZ ;  /* 0x000000ffff0b7224 */ /* 0x000fe200078e00ff */
        /* <DEDUP_REMOVED lines=19> */
[----:B------:R-:W-:-:S07]  /*0640*/  IMAD R4, R5, UR4, R4 ;  /* 0x0000000405047c24 */ /* 0x000fce000f8e0204 */
.L_x_1503:
[----:B------:R-:W-:Y:S05]  /*0650*/  BSYNC B0 ;  /* 0x0000000000007941 */ /* 0x000fea0003800000 */
.L_x_1501:
[----:B------:R-:W-:Y:S01]  /*0660*/  ULDC.64 UR14, c[0x0][0x240] ;  /* 0x00009000000e7ab9 */ /* 0x000fe20000000a00 */
[----:B------:R-:W-:Y:S01]  /*0670*/  ULDC.U8 UR4, c[0x0][0x230] ;  /* 0x00008c0000047ab9 */ /* 0x000fe20000000000 */
[C---:B------:R-:W-:Y:S01]  /*0680*/  LEA R12, P0, R2.reuse, UR14, 0x1 ;  /* 0x0000000e020c7c11 */ /* 0x040fe2000f8008ff */
[----:B------:R-:W0:Y:S03]  /*0690*/  LDC R5, c[0x0][0x228] ;  /* 0x00008a00ff057b82 */ /* 0x000e260000000800 */
[----:B------:R-:W-:Y:S01]  /*06a0*/  LEA.HI.X R13, R2, UR15, R3, 0x1, P0 ;  /* 0x0000000f020d7c11 */ /* 0x000fe200080f0c03 */
[----:B------:R-:W-:-:S04]  /*06b0*/  UPRMT UR4, UR4, 0x8880, URZ ;  /* 0x0000888004047896 */ /* 0x000fc8000800003f */
[----:B------:R-:W1:Y:S01]  /*06c0*/  LDC R16, c[0x0][0x22c] ;  /* 0x00008b00ff107b82 */ /* 0x000e620000000800 */
[----:B------:R0:W2:Y:S01]  /*06d0*/  LDG.E.U16.CONSTANT R12, desc[UR8][R12.64] ;  /* 0x000000080c0c7981 */ /* 0x0000a2000c1e9500 */
[----:B------:R-:W-:Y:S01]  /*06e0*/  ISETP.NE.AND P1, PT, RZ, UR4, PT ;  /* 0x00000004ff007c0c */ /* 0x000fe2000bf25270 */
[----:B------:R-:W-:Y:S01]  /*06f0*/  ULDC.64 UR14, c[0x0][0x210] ;  /* 0x00008400000e7ab9 */ /* 0x000fe20000000a00 */
[----:B------:R-:W-:Y:S01]  /*0700*/  I2FP.F32.S32 R14, R4 ;  /* 0x00000004000e7245 */ /* 0x000fe20000201400 */
[----:B------:R-:W-:Y:S01]  /*0710*/  BSSY B0, `(.L_x_1504) ;  /* 0x0000075000007945 */ /* 0x000fe20003800000 */
[----:B------:R-:W-:Y:S02]  /*0720*/  I2FP.F32.S32 R9, R8 ;  /* 0x0000000800097245 */ /* 0x000fe40000201400 */
[----:B------:R-:W3:Y:S07]  /*0730*/  LDC.64 R6, c[0x0][0x218] ;  /* 0x00008600ff067b82 */ /* 0x000eee0000000a00 */
[C---:B------:R-:W-:Y:S01]  /*0740*/  @!P1 FADD.FTZ R4, R14.reuse, 0.5 ;  /* 0x3f0000000e049421 */ /* 0x040fe20000010000 */
[----:B0-----:R-:W-:-:S03]  /*0750*/  @P1 FMUL.FTZ R13, R14, R5 ;  /* 0x000000050e0d1220 */ /* 0x001fc60000410000 */
[----:B------:R-:W-:Y:S01]  /*0760*/  @!P1 FFMA.FTZ R4, R4, R5, -0.5 ;  /* 0xbf00000004049423 */ /* 0x000fe20000010005 */
[----:B------:R-:W-:-:S04]  /*0770*/  @!P1 FADD.FTZ R5, R9, 0.5 ;  /* 0x3f00000009059421 */ /* 0x000fc80000010000 */
[C---:B------:R-:W-:Y:S01]  /*0780*/  @!P1 FSETP.GEU.FTZ.AND P0, PT, R4.reuse, RZ, PT ;  /* 0x000000ff0400920b */ /* 0x040fe20003f1e000 */
[-C--:B-1----:R-:W-:Y:S01]  /*0790*/  @!P1 FFMA.FTZ R5, R5, R16.reuse, -0.5 ;  /* 0xbf00000005059423 */ /* 0x082fe20000010010 */
[----:B------:R-:W-:Y:S02]  /*07a0*/  @P1 FMUL.FTZ R16, R9, R16 ;  /* 0x0000001009101220 */ /* 0x000fe40000410000 */
[----:B------:R-:W-:Y:S02]  /*07b0*/  @!P1 FSEL R13, R4, RZ, P0 ;  /* 0x000000ff040d9208 */ /* 0x000fe40000000000 */
[----:B------:R-:W-:Y:S02]  /*07c0*/  @!P1 FSETP.GEU.FTZ.AND P0, PT, R5, RZ, PT ;  /* 0x000000ff0500920b */ /* 0x000fe40003f1e000 */
[----:B------:R-:W0:Y:S01]  /*07d0*/  F2I.FTZ.TRUNC.NTZ R21, R13 ;  /* 0x0000000d00157305 */ /* 0x000e22000021f100 */
[----:B---3--:R-:W-:Y:S01]  /*07e0*/  SHF.R.S32.HI R9, RZ, 0x1f, R6 ;  /* 0x0000001fff097819 */ /* 0x008fe20000011406 */
[----:B------:R-:W-:Y:S01]  /*07f0*/  IMAD R4, R11, R6, RZ ;  /* 0x000000060b047224 */ /* 0x000fe200078e02ff */
[----:B------:R-:W-:-:S02]  /*0800*/  @!P1 FSEL R16, R5, RZ, P0 ;  /* 0x000000ff05109208 */ /* 0x000fc40000000000 */
[----:B------:R-:W-:Y:S01]  /*0810*/  SHF.R.S32.HI R20, RZ, 0x1f, R7 ;  /* 0x0000001fff147819 */ /* 0x000fe20000011407 */
[----:B------:R-:W-:Y:S02]  /*0820*/  IMAD R15, R9, R10, R4 ;  /* 0x0000000a090f7224 */ /* 0x000fe400078e0204 */
[----:B------:R-:W1:Y:S01]  /*0830*/  LDC.64 R4, c[0x0][0x238] ;  /* 0x00008e00ff047b82 */ /* 0x000e620000000a00 */
[----:B------:R-:W3:Y:S01]  /*0840*/  F2I.FTZ.TRUNC.NTZ R19, R16 ;  /* 0x0000001000137305 */ /* 0x000ee2000021f100 */
[----:B------:R-:W-:-:S04]  /*0850*/  IMAD.WIDE.U32 R10, R10, R6, RZ ;  /* 0x000000060a0a7225 */ /* 0x000fc800078e00ff */
[----:B------:R-:W-:Y:S01]  /*0860*/  IMAD.IADD R18, R11, 0x1, R15 ;  /* 0x000000010b127824 */ /* 0x000fe200078e020f */
[----:B0-----:R-:W-:Y:S01]  /*0870*/  I2FP.F32.S32 R14, R21 ;  /* 0x00000015000e7245 */ /* 0x001fe20000201400 */
[----:B------:R-:W-:Y:S01]  /*0880*/  IMAD R17, R9, UR14, RZ ;  /* 0x0000000e09117c24 */ /* 0x000fe2000f8e02ff */
[----:B------:R-:W-:Y:S01]  /*0890*/  IADD3 R23, P0, R21, R10, RZ ;  /* 0x0000000a15177210 */ /* 0x000fe20007f1e0ff */
[----:B------:R-:W-:Y:S01]  /*08a0*/  IMAD.WIDE.U32 R8, R6, UR14, RZ ;  /* 0x0000000e06087c25 */ /* 0x000fe2000f8e00ff */
[----:B------:R-:W-:-:S03]  /*08b0*/  UMOV UR14, 0xffffffff ;  /* 0xffffffff000e7882 */ /* 0x000fc60000000000 */
[----:B------:R-:W-:Y:S01]  /*08c0*/  FADD.FTZ R13, -R14, R13 ;  /* 0x0000000d0e0d7221 */ /* 0x000fe20000010100 */
[----:B------:R-:W-:Y:S01]  /*08d0*/  LEA.HI.X.SX32 R24, R21, R18, 0x1, P0 ;  /* 0x0000001215187211 */ /* 0x000fe200000f0eff */
[----:B------:R-:W-:Y:S01]  /*08e0*/  IMAD R17, R6, UR15, R17 ;  /* 0x0000000f06117c24 */ /* 0x000fe2000f8e0211 */
[----:B------:R-:W-:Y:S01]  /*08f0*/  UMOV UR15, 0xffffffff ;  /* 0xffffffff000f7882 */ /* 0x000fe20000000000 */
[----:B------:R-:W-:-:S04]  /*0900*/  IMAD.WIDE.U32 R14, R23, R7, RZ ;  /* 0x00000007170e7225 */ /* 0x000fc800078e00ff */
[----:B------:R-:W-:Y:S01]  /*0910*/  IMAD.IADD R22, R9, 0x1, R17 ;  /* 0x0000000109167824 */ /* 0x000fe200078e0211 */
[----:B---3--:R-:W-:Y:S01]  /*0920*/  IADD3 R29, P0, R19, R14, RZ ;  /* 0x0000000e131d7210 */ /* 0x008fe20007f1e0ff */
[----:B------:R-:W-:Y:S01]  /*0930*/  IMAD R24, R24, R7, RZ ;  /* 0x0000000718187224 */ /* 0x000fe200078e02ff */
[----:B------:R-:W-:Y:S01]  /*0940*/  I2FP.F32.S32 R17, R19 ;  /* 0x0000001300117245 */ /* 0x000fe20000201400 */
[----:B------:R-:W-:Y:S01]  /*0950*/  IMAD R9, R22, R7, RZ ;  /* 0x0000000716097224 */ /* 0x000fe200078e02ff */
[----:B------:R-:W-:Y:S01]  /*0960*/  SHF.R.S32.HI R22, RZ, 0x1f, R19 ;  /* 0x0000001fff167819 */ /* 0x000fe20000011413 */
[C---:B------:R-:W-:Y:S01]  /*0970*/  IMAD R27, R20.reuse, R23, R24 ;  /* 0x00000017141b7224 */ /* 0x040fe200078e0218 */
[----:B-1----:R-:W-:Y:S01]  /*0980*/  LEA R24, P2, R29, R4, 0x1 ;  /* 0x000000041d187211 */ /* 0x002fe200078408ff */
[----:B------:R-:W-:Y:S02]  /*0990*/  IMAD R25, R20, R8, R9 ;  /* 0x0000000814197224 */ /* 0x000fe400078e0209 */
[----:B------:R-:W-:Y:S01]  /*09a0*/  FADD.FTZ R16, -R17, R16 ;  /* 0x0000001011107221 */ /* 0x000fe20000010100 */
[----:B------:R-:W-:Y:S01]  /*09b0*/  IMAD.WIDE.U32 R8, R8, R7, UR14 ;  /* 0x0000000e08087e25 */ /* 0x000fe2000f8e0007 */
[----:B------:R-:W-:-:S03]  /*09c0*/  LOP3.LUT R31, R24, 0x3, RZ, 0xc0, !PT ;  /* 0x00000003181f7812 */ /* 0x000fc600078ec0ff */
[----:B------:R-:W-:Y:S01]  /*09d0*/  FADD.FTZ R23, -R13, 1 ;  /* 0x3f8000000d177421 */ /* 0x000fe20000010100 */
[----:B------:R-:W-:Y:S01]  /*09e0*/  FADD.FTZ R26, -R16, 1 ;  /* 0x3f800000101a7421 */ /* 0x000fe20000010100 */
[----:B------:R-:W-:Y:S01]  /*09f0*/  IMAD.IADD R27, R15, 0x1, R27 ;  /* 0x000000010f1b7824 */ /* 0x000fe200078e021b */
[----:B------:R-:W-:Y:S01]  /*0a00*/  ISETP.GT.U32.AND P1, PT, R8, R29, PT ;  /* 0x0000001d0800720c */ /* 0x000fe20003f24070 */
[----:B------:R-:W-:Y:S02]  /*0a10*/  IMAD.IADD R17, R9, 0x1, R25 ;  /* 0x0000000109117824 */ /* 0x000fe400078e0219 */
[----:B------:R-:W-:Y:S01]  /*0a20*/  FMUL.FTZ R25, R23, R26 ;  /* 0x0000001a17197220 */ /* 0x000fe20000410000 */
[----:B------:R-:W-:Y:S01]  /*0a30*/  IMAD.X R30, R22, 0x1, R27, P0 ;  /* 0x00000001161e7824 */ /* 0x000fe200000e061b */
[----:B------:R-:W-:-:S04]  /*0a40*/  ISETP.NE.U32.AND P0, PT, R31, RZ, PT ;  /* 0x000000ff1f00720c */ /* 0x000fc80003f05070 */
[----:B------:R-:W-:Y:S02]  /*0a50*/  ISETP.GT.U32.AND.EX P1, PT, R17, R30, PT, P1 ;  /* 0x0000001e1100720c */ /* 0x000fe40003f24110 */
[----:B------:R-:W-:Y:S01]  /*0a60*/  ISETP.NE.AND.EX P0, PT, RZ, RZ, PT, P0 ;  /* 0x000000ffff00720c */ /* 0x000fe20003f05300 */
[----:B--2---:R-:W-:-:S04]  /*0a70*/  IMAD.U32 R28, R12, 0x10000, RZ ;  /* 0x000100000c1c7824 */ /* 0x004fc800078e00ff */
[----:B------:R-:W-:-:S05]  /*0a80*/  FMUL.FTZ R25, R25, R28 ;  /* 0x0000001c19197220 */ /* 0x000fca0000410000 */
[----:B------:R-:W-:Y:S02]  /*0a90*/  F2FP.BF16.F32.PACK_AB R35, RZ, R25 ;  /* 0x00000019ff23723e */ /* 0x000fe400000010ff */
[----:B------:R-:W-:Y:S01]  /*0aa0*/  LEA.HI.X R25, R29, R5, R30, 0x1, P2 ;  /* 0x000000051d197211 */ /* 0x000fe200010f0c1e */
[----:B------:R-:W-:Y:S06]  /*0ab0*/  @!P0 BRA P1, `(.L_x_1505) ;  /* 0x0000000000a48947 */ /* 0x000fec0000800000 */
[----:B------:R-:W-:Y:S01]  /*0ac0*/  ISETP.NE.U32.AND P1, PT, R29, RZ, PT ;  /* 0x000000ff1d00720c */ /* 0x000fe20003f25070 */
[----:B------:R-:W-:Y:S01]  /*0ad0*/  BSSY B1, `(.L_x_1506) ;  /* 0x0000026000017945 */ /* 0x000fe20003800000 */
[----:B------:R-:W-:Y:S02]  /*0ae0*/  ISETP.NE.U32.AND P0, PT, R31, RZ, PT ;  /* 0x000000ff1f00720c */ /* 0x000fe40003f05070 */
[----:B------:R-:W-:Y:S02]  /*0af0*/  ISETP.NE.AND.EX P1, PT, R30, RZ, PT, P1 ;  /* 0x000000ff1e00720c */ /* 0x000fe40003f25310 */
[----:B------:R-:W-:-:S13]  /*0b00*/  ISETP.NE.AND.EX P0, PT, RZ, RZ, PT, P0 ;  /* 0x000000ffff00720c */ /* 0x000fda0003f05300 */
[----:B------:R-:W-:Y:S05]  /*0b10*/  @P0 BRA P1, `(.L_x_1507) ;  /* 0x0000000000400947 */ /* 0x000fea0000800000 */
[C---:B------:R-:W-:Y:S01]  /*0b20*/  LOP3.LUT R28, R24.reuse, 0xfffffffd, RZ, 0xc0, !PT ;  /* 0xfffffffd181c7812 */ /* 0x040fe200078ec0ff */
[----:B------:R-:W-:Y:S01]  /*0b30*/  IMAD.MOV.U32 R29, RZ, RZ, R25 ;  /* 0x000000ffff1d7224 */ /* 0x000fe200078e0019 */
[----:B------:R-:W-:Y:S01]  /*0b40*/  LOP3.LUT R30, R24, 0x2, RZ, 0xc0, !PT ;  /* 0x00000002181e7812 */ /* 0x000fe200078ec0ff */
[----:B------:R-:W-:Y:S03]  /*0b50*/  BSSY B2, `(.L_x_1508) ;  /* 0x000000b000027945 */ /* 0x000fe60003800000 */
[----:B------:R0:W5:Y:S01]  /*0b60*/  LD.E R31, desc[UR8][R28.64] ;  /* 0x000000081c1f7980 */ /* 0x000162000c101900 */
[----:B------:R-:W-:Y:S01]  /*0b70*/  ISETP.EQ.U32.AND P0, PT, R30, RZ, PT ;  /* 0x000000ff1e00720c */ /* 0x000fe20003f02070 */
[----:B------:R-:W-:-:S05]  /*0b80*/  IMAD.MOV.U32 R30, RZ, RZ, 0x3254 ;  /* 0x00003254ff1e7424 */ /* 0x000fca00078e00ff */
[----:B------:R-:W-:-:S07]  /*0b90*/  SEL R32, R30, 0x7610, P0 ;  /* 0x000076101e207807 */ /* 0x000fce0000000000 */
.L_x_1509:
[----:B-----5:R-:W-:-:S05]  /*0ba0*/  HADD2.BF16_V2 R30, R31, R35.H0_H0 ;  /* 0x200000231f1e7230 */ /* 0x020fca0000200000 */
[----:B------:R-:W-:-:S05]  /*0bb0*/  PRMT R33, R31, R32, R30 ;  /* 0x000000201f217216 */ /* 0x000fca000000001e */
[----:B------:R-:W2:Y:S02]  /*0bc0*/  ATOM.E.CAS.STRONG.GPU PT, R30, [R28], R31, R33 ;  /* 0x0000001f1c1e738b */ /* 0x000ea400001ee121 */
[----:B--2---:R-:W-:Y:S01]  /*0bd0*/  ISETP.NE.U32.AND P0, PT, R30, R31, PT ;  /* 0x0000001f1e00720c */ /* 0x004fe20003f05070 */
[----:B------:R-:W-:-:S12]  /*0be0*/  IMAD.MOV.U32 R31, RZ, RZ, R30 ;  /* 0x000000ffff1f7224 */ /* 0x000fd800078e001e */
[----:B------:R-:W-:Y:S05]  /*0bf0*/  @P0 BRA `(.L_x_1509) ;  /* 0xfffffffc00e80947 */ /* 0x000fea000383ffff */
[----:B------:R-:W-:Y:S05]  /*0c00*/  BSYNC B2 ;  /* 0x0000000000027941 */ /* 0x000fea0003800000 */
.L_x_1508:
[----:B------:R-:W-:Y:S05]  /*0c10*/  BRA `(.L_x_1510) ;  /* 0x0000000000447947 */ /* 0x000fea0003800000 */
.L_x_1507:
[----:B------:R-:W0:Y:S02]  /*0c20*/  I2F.BF16.RZ R28, RZ ;  /* 0x000000ff001c7306 */ /* 0x000e24000020e400 */
[----:B0-----:R-:W-:-:S05]  /*0c30*/  PRMT R29, R28, 0x5410, R35 ;  /* 0x000054101c1d7816 */ /* 0x001fca0000000023 */
[----:B------:R0:W-:Y:S02]  /*0c40*/  ATOM.E.ADD.BF16x2.RN.STRONG.GPU P0, RZ, desc[UR8][R24.64+-0x2], R29 ;  /* 0xfffffe1d18ff79a2 */ /* 0x0001e4000810e7c8 */
[----:B0-----:R-:W-:Y:S05]  /*0c50*/  @P0 BRA `(.L_x_1510) ;  /* 0x0000000000340947 */ /* 0x001fea0003800000 */
[----:B------:R-:W0:Y:S02]  /*0c60*/  QSPC.E.S P0, RZ, [R24+-0x2] ;  /* 0xfffffe0018ff73aa */ /* 0x000e240000000500 */
[----:B0-----:R-:W-:Y:S05]  /*0c70*/  @!P0 BRA `(.L_x_1511) ;  /* 0x0000000000208947 */ /* 0x001fea0003800000 */
[----:B------:R-:W-:Y:S02]  /*0c80*/  MOV R29, R24 ;  /* 0x00000018001d7202 */ /* 0x000fe40000000f00 */
[----:B------:R-:W-:-:S07]  /*0c90*/  PRMT R35, R28, 0x5410, R35 ;  /* 0x000054101c237816 */ /* 0x000fce0000000023 */
.L_x_1512:
[----:B------:R-:W0:Y:S02]  /*0ca0*/  LDS R24, [R29+-0x2] ;  /* 0xfffffe001d187984 */ /* 0x000e240000000800 */
[----:B0-----:R-:W-:-:S10]  /*0cb0*/  HFMA2.MMA.BF16_V2 R25, R24, 1, 1, R35 ;  /* 0x3f803f8018197835 */ /* 0x001fd40000200023 */
[----:B------:R-:W0:Y:S02]  /*0cc0*/  ATOMS.CAST.SPIN R25, [R29+-0x2], R24, R25 ;  /* 0xfffffe181d19738d */ /* 0x000e240001800019 */
[----:B0-----:R-:W-:-:S13]  /*0cd0*/  ISETP.EQ.U32.AND P0, PT, R25, 0x1, PT ;  /* 0x000000011900780c */ /* 0x001fda0003f02070 */
[----:B------:R-:W-:Y:S05]  /*0ce0*/  @!P0 BRA `(.L_x_1512) ;  /* 0xfffffffc00ec8947 */ /* 0x000fea000383ffff */
[----:B------:R-:W-:Y:S05]  /*0cf0*/  BRA `(.L_x_1510) ;  /* 0x00000000000c7947 */ /* 0x000fea0003800000 */
.L_x_1511:
[----:B------:R-:W2:Y:S02]  /*0d00*/  LD.E R28, desc[UR8][R24.64+-0x2] ;  /* 0xfffffe08181c7980 */ /* 0x000ea4000c101900 */
[----:B--2---:R-:W-:-:S05]  /*0d10*/  IMAD.IADD R29, R29, 0x1, R28 ;  /* 0x000000011d1d7824 */ /* 0x004fca00078e021c */
[----:B------:R1:W-:Y:S02]  /*0d20*/  ST.E desc[UR8][R24.64+-0x2], R29 ;  /* 0xfffffe1d18007985 */ /* 0x0003e4000c101908 */
.L_x_1510:
[----:B------:R-:W-:Y:S05]  /*0d30*/  BSYNC B1 ;  /* 0x0000000000017941 */ /* 0x000fea0003800000 */
.L_x_1506:
[----:B------:R-:W-:Y:S05]  /*0d40*/  BRA `(.L_x_1513) ;  /* 0x0000000000447947 */ /* 0x000fea0003800000 */
.L_x_1505:
[----:B------:R-:W0:Y:S02]  /*0d50*/  I2F.BF16.RZ R30, RZ ;  /* 0x000000ff001e7306 */ /* 0x000e24000020e400 */
[----:B0-----:R-:W-:-:S05]  /*0d60*/  PRMT R29, R35, 0x5410, R30 ;  /* 0x00005410231d7816 */ /* 0x001fca000000001e */
[----:B------:R0:W-:Y:S02]  /*0d70*/  ATOM.E.ADD.BF16x2.RN.STRONG.GPU P0, RZ, desc[UR8][R24.64], R29 ;  /* 0x0000001d18ff79a2 */ /* 0x0001e4000810e7c8 */
[----:B0-----:R-:W-:Y:S05]  /*0d80*/  @P0 BRA `(.L_x_1513) ;  /* 0x0000000000340947 */ /* 0x001fea0003800000 */
[----:B------:R-:W0:Y:S02]  /*0d90*/  QSPC.E.S P0, RZ, [R24] ;  /* 0x0000000018ff73aa */ /* 0x000e240000000500 */
[----:B0-----:R-:W-:Y:S05]  /*0da0*/  @!P0 BRA `(.L_x_1514) ;  /* 0x0000000000208947 */ /* 0x001fea0003800000 */
[----:B------:R-:W-:Y:S02]  /*0db0*/  MOV R28, R24 ;  /* 0x00000018001c7202 */ /* 0x000fe40000000f00 */
[----:B------:R-:W-:-:S07]  /*0dc0*/  PRMT R35, R35, 0x5410, R30 ;  /* 0x0000541023237816 */ /* 0x000fce000000001e */
.L_x_1515:
[----:B------:R-:W0:Y:S02]  /*0dd0*/  LDS R24, [R28] ;  /* 0x000000001c187984 */ /* 0x000e240000000800 */
[----:B0-----:R-:W-:-:S06]  /*0de0*/  HADD2.BF16_V2 R25, R24, R35 ;  /* 0x0000002318197230 */ /* 0x001fcc0000200000 */
[----:B------:R-:W0:Y:S02]  /*0df0*/  ATOMS.CAST.SPIN R25, [R28], R24, R25 ;  /* 0x000000181c19738d */ /* 0x000e240001800019 */
[----:B0-----:R-:W-:-:S13]  /*0e00*/  ISETP.EQ.U32.AND P0, PT, R25, 0x1, PT ;  /* 0x000000011900780c */ /* 0x001fda0003f02070 */
[----:B------:R-:W-:Y:S05]  /*0e10*/  @!P0 BRA `(.L_x_1515) ;  /* 0xfffffffc00ec8947 */ /* 0x000fea000383ffff */
[----:B------:R-:W-:Y:S05]  /*0e20*/  BRA `(.L_x_1513) ;  /* 0x00000000000c7947 */ /* 0x000fea0003800000 */
.L_x_1514:
[----:B------:R-:W2:Y:S02]  /*0e30*/  LD.E R28, desc[UR8][R24.64] ;  /* 0x00000008181c7980 */ /* 0x000ea4000c101900 */
[----:B--2---:R-:W-:-:S05]  /*0e40*/  IMAD.IADD R29, R29, 0x1, R28 ;  /* 0x000000011d1d7824 */ /* 0x004fca00078e021c */
[----:B------:R2:W-:Y:S02]  /*0e50*/  ST.E desc[UR8][R24.64], R29 ;  /* 0x0000001d18007985 */ /* 0x0005e4000c101908 */
.L_x_1513:
[----:B------:R-:W-:Y:S05]  /*0e60*/  BSYNC B0 ;  /* 0x0000000000007941 */ /* 0x000fea0003800000 */
.L_x_1504:
[----:B-12---:R-:W-:Y:S02]  /*0e70*/  VIADD R24, R7, 0xffffffff ;  /* 0xffffffff07187836 */ /* 0x006fe40000000000 */
[----:B------:R-:W-:Y:S01]  /*0e80*/  FMUL.FTZ R23, R23, R16 ;  /* 0x0000001017177220 */ /* 0x000fe20000410000 */
[C---:B------:R-:W-:Y:S01]  /*0e90*/  VIADD R15, R19.reuse, 0x1 ;  /* 0x00000001130f7836 */ /* 0x040fe20000000000 */
[----:B------:R-:W-:Y:S01]  /*0ea0*/  BSSY B0, `(.L_x_1516) ;  /* 0x000004c000007945 */ /* 0x000fe20003800000 */
[----:B------:R-:W-:Y:S01]  /*0eb0*/  IMAD.U32 R30, R12, 0x10000, RZ ;  /* 0x000100000c1e7824 */ /* 0x000fe200078e00ff */
[----:B------:R-:W-:-:S03]  /*0ec0*/  ISETP.GE.AND P0, PT, R19, R24, PT ;  /* 0x000000181300720c */ /* 0x000fc60003f06270 */
[----:B------:R-:W-:-:S05]  /*0ed0*/  FMUL.FTZ R23, R30, R23 ;  /* 0x000000171e177220 */ /* 0x000fca0000410000 */
[----:B------:R-:W-:-:S04]  /*0ee0*/  F2FP.BF16.F32.PACK_AB R23, RZ, R23 ;  /* 0x00000017ff17723e */ /* 0x000fc800000010ff */
[----:B------:R-:W-:Y:S01]  /*0ef0*/  PRMT R32, R23, 0x7610, R32 ;  /* 0x0000761017207816 */ /* 0x000fe20000000020 */
[----:B------:R-:W-:-:S05]  /*0f00*/  @P0 IMAD.MOV R15, RZ, RZ, R19 ;  /* 0x000000ffff0f0224 */ /* 0x000fca00078e0213 */
[----:B0-----:R-:W-:Y:S02]  /*0f10*/  IADD3 R29, P0, R14, R15, RZ ;  /* 0x0000000f0e1d7210 */ /* 0x001fe40007f1e0ff */
[----:B------:R-:W-:Y:S02]  /*0f20*/  SHF.R.S32.HI R14, RZ, 0x1f, R15 ;  /* 0x0000001fff0e7819 */ /* 0x000fe4000001140f */
[----:B------:R-:W-:Y:S02]  /*0f30*/  LEA R24, P2, R29, R4, 0x1 ;  /* 0x000000041d187211 */ /* 0x000fe400078408ff */
[----:B------:R-:W-:Y:S01]  /*0f40*/  ISETP.GT.U32.AND P1, PT, R8, R29, PT ;  /* 0x0000001d0800720c */ /* 0x000fe20003f24070 */
[----:B------:R-:W-:Y:S01]  /*0f50*/  IMAD.X R28, R14, 0x1, R27, P0 ;  /* 0x000000010e1c7824 */ /* 0x000fe200000e061b */
[----:B------:R-:W-:-:S04]  /*0f60*/  LOP3.LUT R31, R24, 0x3, RZ, 0xc0, !PT ;  /* 0x00000003181f7812 */ /* 0x000fc800078ec0ff */
[----:B------:R-:W-:Y:S02]  /*0f70*/  ISETP.NE.U32.AND P0, PT, R31, RZ, PT ;  /* 0x000000ff1f00720c */ /* 0x000fe40003f05070 */
[----:B------:R-:W-:Y:S02]  /*0f80*/  ISETP.GT.U32.AND.EX P1, PT, R17, R28, PT, P1 ;  /* 0x0000001c1100720c */ /* 0x000fe40003f24110 */
[----:B------:R-:W-:Y:S02]  /*0f90*/  ISETP.NE.AND.EX P0, PT, RZ, RZ, PT, P0 ;  /* 0x000000ffff00720c */ /* 0x000fe40003f05300 */
[----:B------:R-:W-:-:S11]  /*0fa0*/  LEA.HI.X R25, R29, R5, R28, 0x1, P2 ;  /* 0x000000051d197211 */ /* 0x000fd600010f0c1c */
[----:B------:R-:W-:Y:S05]  /*0fb0*/  @!P0 BRA P1, `(.L_x_1517) ;  /* 0x0000000000a48947 */ /* 0x000fea0000800000 */
        /* <DEDUP_REMOVED lines=9> */
[----:B------:R-:W-:Y:S01]  /*1050*/  IMAD.MOV.U32 R31, RZ, RZ, 0x3254 ;  /* 0x00003254ff1f7424 */ /* 0x000fe200078e00ff */
[----:B------:R-:W-:Y:S02]  /*1060*/  BSSY B2, `(.L_x_1520) ;  /* 0x000000a000027945 */ /* 0x000fe40003800000 */
[----:B------:R0:W5:Y:S01]  /*1070*/  LD.E R27, desc[UR8][R28.64] ;  /* 0x000000081c1b7980 */ /* 0x000162000c101900 */
[----:B------:R-:W-:-:S04]  /*1080*/  ISETP.EQ.U32.AND P0, PT, R23, RZ, PT ;  /* 0x000000ff1700720c */ /* 0x000fc80003f02070 */
[----:B------:R-:W-:-:S09]  /*1090*/  SEL R31, R31, 0x7610, P0 ;  /* 0x000076101f1f7807 */ /* 0x000fd20000000000 */
.L_x_1521:
[----:B-----5:R-:W-:-:S05]  /*10a0*/  HADD2.BF16_V2 R30, R27, R32.H0_H0 ;  /* 0x200000201b1e7230 */ /* 0x020fca0000200000 */
[----:B------:R-:W-:-:S05]  /*10b0*/  PRMT R23, R27, R31, R30 ;  /* 0x0000001f1b177216 */ /* 0x000fca000000001e */
[----:B------:R-:W2:Y:S02]  /*10c0*/  ATOM.E.CAS.STRONG.GPU PT, R30, [R28], R27, R23 ;  /* 0x0000001b1c1e738b */ /* 0x000ea400001ee117 */
[----:B--2---:R-:W-:Y:S01]  /*10d0*/  ISETP.NE.U32.AND P0, PT, R30, R27, PT ;  /* 0x0000001b1e00720c */ /* 0x004fe20003f05070 */
[----:B------:R-:W-:-:S12]  /*10e0*/  IMAD.MOV.U32 R27, RZ, RZ, R30 ;  /* 0x000000ffff1b7224 */ /* 0x000fd800078e001e */
[----:B------:R-:W-:Y:S05]  /*10f0*/  @P0 BRA `(.L_x_1521) ;  /* 0xfffffffc00e80947 */ /* 0x000fea000383ffff */
[----:B------:R-:W-:Y:S05]  /*1100*/  BSYNC B2 ;  /* 0x0000000000027941 */ /* 0x000fea0003800000 */
.L_x_1520:
[----:B------:R-:W-:Y:S05]  /*1110*/  BRA `(.L_x_1522) ;  /* 0x0000000000447947 */ /* 0x000fea0003800000 */
.L_x_1519:
        /* <DEDUP_REMOVED lines=8> */
.L_x_1524:
[----:B------:R-:W0:Y:S02]  /*11a0*/  LDS R24, [R23+-0x2] ;  /* 0xfffffe0017187984 */ /* 0x000e240000000800 */
[----:B0-----:R-:W-:-:S10]  /*11b0*/  HFMA2.MMA.BF16_V2 R25, R24, 1, 1, R27 ;  /* 0x3f803f8018197835 */ /* 0x001fd4000020001b */
[----:B------:R-:W0:Y:S02]  /*11c0*/  ATOMS.CAST.SPIN R25, [R23+-0x2], R24, R25 ;  /* 0xfffffe181719738d */ /* 0x000e240001800019 */
[----:B0-----:R-:W-:-:S13]  /*11d0*/  ISETP.EQ.U32.AND P0, PT, R25, 0x1, PT ;  /* 0x000000011900780c */ /* 0x001fda0003f02070 */
[----:B------:R-:W-:Y:S05]  /*11e0*/  @!P0 BRA `(.L_x_1524) ;  /* 0xfffffffc00ec8947 */ /* 0x000fea000383ffff */
[----:B------:R-:W-:Y:S05]  /*11f0*/  BRA `(.L_x_1522) ;  /* 0x00000000000c7947 */ /* 0x000fea0003800000 */
.L_x_1523:
[----:B------:R-:W2:Y:S02]  /*1200*/  LD.E R23, desc[UR8][R24.64+-0x2] ;  /* 0xfffffe0818177980 */ /* 0x000ea4000c101900 */
[----:B--2---:R-:W-:-:S05]  /*1210*/  IMAD.IADD R23, R27, 0x1, R23 ;  /* 0x000000011b177824 */ /* 0x004fca00078e0217 */
[----:B------:R0:W-:Y:S02]  /*1220*/  ST.E desc[UR8][R24.64+-0x2], R23 ;  /* 0xfffffe1718007985 */ /* 0x0001e4000c101908 */
.L_x_1522:
[----:B------:R-:W-:Y:S05]  /*1230*/  BSYNC B1 ;  /* 0x0000000000017941 */ /* 0x000fea0003800000 */
.L_x_1518:
[----:B------:R-:W-:Y:S05]  /*1240*/  BRA `(.L_x_1525) ;  /* 0x0000000000447947 */ /* 0x000fea0003800000 */
.L_x_1517:
        /* <DEDUP_REMOVED lines=8> */
.L_x_1527:
[----:B------:R-:W0:Y:S02]  /*12d0*/  LDS R24, [R23] ;  /* 0x0000000017187984 */ /* 0x000e240000000800 */
[----:B0-----:R-:W-:-:S06]  /*12e0*/  HADD2.BF16_V2 R25, R24, R27 ;  /* 0x0000001b18197230 */ /* 0x001fcc0000200000 */
[----:B------:R-:W0:Y:S02]  /*12f0*/  ATOMS.CAST.SPIN R25, [R23], R24, R25 ;  /* 0x000000181719738d */ /* 0x000e240001800019 */
[----:B0-----:R-:W-:-:S13]  /*1300*/  ISETP.EQ.U32.AND P0, PT, R25, 0x1, PT ;  /* 0x000000011900780c */ /* 0x001fda0003f02070 */
[----:B------:R-:W-:Y:S05]  /*1310*/  @!P0 BRA `(.L_x_1527) ;  /* 0xfffffffc00ec8947 */ /* 0x000fea000383ffff */
[----:B------:R-:W-:Y:S05]  /*1320*/  BRA `(.L_x_1525) ;  /* 0x00000000000c7947 */ /* 0x000fea0003800000 */
.L_x_1526:
[----:B------:R-:W2:Y:S02]  /*1330*/  LD.E R23, desc[UR8][R24.64] ;  /* 0x0000000818177980 */ /* 0x000ea4000c101900 */
[----:B--2---:R-:W-:-:S05]  /*1340*/  IMAD.IADD R23, R27, 0x1, R23 ;  /* 0x000000011b177824 */ /* 0x004fca00078e0217 */
[----:B------:R0:W-:Y:S02]  /*1350*/  ST.E desc[UR8][R24.64], R23 ;  /* 0x0000001718007985 */ /* 0x0001e4000c101908 */
.L_x_1525:
[----:B------:R-:W-:Y:S05]  /*1360*/  BSYNC B0 ;  /* 0x0000000000007941 */ /* 0x000fea0003800000 */
.L_x_1516:
[----:B------:R-:W-:Y:S02]  /*1370*/  VIADD R6, R6, 0xffffffff ;  /* 0xffffffff06067836 */ /* 0x000fe40000000000 */
[----:B------:R-:W-:Y:S01]  /*1380*/  FMUL.FTZ R26, R13, R26 ;  /* 0x0000001a0d1a7220 */ /* 0x000fe20000410000 */
[C---:B------:R-:W-:Y:S01]  /*1390*/  VIADD R11, R21.reuse, 0x1 ;  /* 0x00000001150b7836 */ /* 0x040fe20000000000 */
[----:B------:R-:W-:Y:S01]  /*13a0*/  BSSY B0, `(.L_x_1528) ;  /* 0x0000050000007945 */ /* 0x000fe20003800000 */
[----:B0-----:R-:W-:Y:S01]  /*13b0*/  IMAD.U32 R23, R12, 0x10000, RZ ;  /* 0x000100000c177824 */ /* 0x001fe200078e00ff */
[----:B------:R-:W-:-:S03]  /*13c0*/  ISETP.GE.AND P0, PT, R21, R6, PT ;  /* 0x000000061500720c */ /* 0x000fc60003f06270 */
[----:B------:R-:W-:-:S05]  /*13d0*/  FMUL.FTZ R26, R23, R26 ;  /* 0x0000001a171a7220 */ /* 0x000fca0000410000 */
[----:B------:R-:W-:-:S05]  /*13e0*/  F2FP.BF16.F32.PACK_AB R24, RZ, R26 ;  /* 0x0000001aff18723e */ /* 0x000fca00000010ff */
[----:B------:R-:W-:-:S05]  /*13f0*/  @P0 IMAD.MOV R11, RZ, RZ, R21 ;  /* 0x000000ffff0b0224 */ /* 0x000fca00078e0215 */
[----:B------:R-:W-:-:S04]  /*1400*/  IADD3 R6, P0, R10, R11, RZ ;  /* 0x0000000b0a067210 */ /* 0x000fc80007f1e0ff */
[----:B------:R-:W-:Y:S01]  /*1410*/  LEA.HI.X.SX32 R18, R11, R18, 0x1, P0 ;  /* 0x000000120b127211 */ /* 0x000fe200000f0eff */
[----:B------:R-:W-:-:S04]  /*1420*/  IMAD.WIDE.U32 R10, R6, R7, RZ ;  /* 0x00000007060a7225 */ /* 0x000fc800078e00ff */
[----:B------:R-:W-:Y:S01]  /*1430*/  IMAD R7, R18, R7, RZ ;  /* 0x0000000712077224 */ /* 0x000fe200078e02ff */
[----:B------:R-:W-:-:S03]  /*1440*/  IADD3 R21, P3, R19, R10, RZ ;  /* 0x0000000a13157210 */ /* 0x000fc60007f7e0ff */
[----:B------:R-:W-:Y:S01]  /*1450*/  IMAD R7, R20, R6, R7 ;  /* 0x0000000614077224 */ /* 0x000fe200078e0207 */
[----:B------:R-:W-:Y:S02]  /*1460*/  LEA R6, P2, R21, R4, 0x1 ;  /* 0x0000000415067211 */ /* 0x000fe400078408ff */
[----:B------:R-:W-:Y:S01]  /*1470*/  ISETP.GT.U32.AND P0, PT, R8, R21, PT ;  /* 0x000000150800720c */ /* 0x000fe20003f04070 */
[----:B------:R-:W-:Y:S01]  /*1480*/  IMAD.IADD R19, R11, 0x1, R7 ;  /* 0x000000010b137824 */ /* 0x000fe200078e0207 */
[----:B------:R-:W-:-:S03]  /*1490*/  LOP3.LUT R18, R6, 0x3, RZ, 0xc0, !PT ;  /* 0x0000000306127812 */ /* 0x000fc600078ec0ff */
[----:B------:R-:W-:Y:S01]  /*14a0*/  IMAD.X R22, R22, 0x1, R19, P3 ;  /* 0x0000000116167824 */ /* 0x000fe200018e0613 */
[----:B------:R-:W-:-:S04]  /*14b0*/  ISETP.NE.U32.AND P1, PT, R18, RZ, PT ;  /* 0x000000ff1200720c */ /* 0x000fc80003f25070 */
[----:B------:R-:W-:Y:S02]  /*14c0*/  ISETP.NE.AND.EX P1, PT, RZ, RZ, PT, P1 ;  /* 0x000000ffff00720c */ /* 0x000fe40003f25310 */
[----:B------:R-:W-:Y:S02]  /*14d0*/  ISETP.GT.U32.AND.EX P0, PT, R17, R22, PT, P0 ;  /* 0x000000161100720c */ /* 0x000fe40003f04100 */
        /* <DEDUP_REMOVED lines=16> */
.L_x_1533:
[----:B-----5:R-:W-:-:S05]  /*15e0*/  HADD2.BF16_V2 R18, R23, R24.H0_H0 ;  /* 0x2000001817127230 */ /* 0x020fca0000200000 */
[----:B------:R-:W-:-:S05]  /*15f0*/  PRMT R25, R23, R22, R18 ;  /* 0x0000001617197216 */ /* 0x000fca0000000012 */
[----:B------:R-:W2:Y:S02]  /*1600*/  ATOM.E.CAS.STRONG.GPU PT, R18, [R20], R23, R25 ;  /* 0x000000171412738b */ /* 0x000ea400001ee119 */
[----:B--2---:R-:W-:Y:S01]  /*1610*/  ISETP.NE.U32.AND P0, PT, R18, R23, PT ;  /* 0x000000171200720c */ /* 0x004fe20003f05070 */
[----:B------:R-:W-:-:S12]  /*1620*/  IMAD.MOV.U32 R23, RZ, RZ, R18 ;  /* 0x000000ffff177224 */ /* 0x000fd800078e0012 */
[----:B------:R-:W-:Y:S05]  /*1630*/  @P0 BRA `(.L_x_1533) ;  /* 0xfffffffc00e80947 */ /* 0x000fea000383ffff */
[----:B------:R-:W-:Y:S05]  /*1640*/  BSYNC B2 ;  /* 0x0000000000027941 */ /* 0x000fea0003800000 */
.L_x_1532:
[----:B------:R-:W-:Y:S05]  /*1650*/  BRA `(.L_x_1534) ;  /* 0x0000000000447947 */ /* 0x000fea0003800000 */
.L_x_1531:
        /* <DEDUP_REMOVED lines=8> */
.L_x_1536:
[----:B------:R-:W0:Y:S02]  /*16e0*/  LDS R6, [R18+-0x2] ;  /* 0xfffffe0012067984 */ /* 0x000e240000000800 */
[----:B0-----:R-:W-:-:S10]  /*16f0*/  HFMA2.MMA.BF16_V2 R7, R6, 1, 1, R21 ;  /* 0x3f803f8006077835 */ /* 0x001fd40000200015 */
[----:B------:R-:W0:Y:S02]  /*1700*/  ATOMS.CAST.SPIN R7, [R18+-0x2], R6, R7 ;  /* 0xfffffe061207738d */ /* 0x000e240001800007 */
[----:B0-----:R-:W-:-:S13]  /*1710*/  ISETP.EQ.U32.AND P0, PT, R7, 0x1, PT ;  /* 0x000000010700780c */ /* 0x001fda0003f02070 */
[----:B------:R-:W-:Y:S05]  /*1720*/  @!P0 BRA `(.L_x_1536) ;  /* 0xfffffffc00ec8947 */ /* 0x000fea000383ffff */
[----:B------:R-:W-:Y:S05]  /*1730*/  BRA `(.L_x_1534) ;  /* 0x00000000000c7947 */ /* 0x000fea0003800000 */
.L_x_1535:
[----:B------:R-:W2:Y:S02]  /*1740*/  LD.E R18, desc[UR8][R6.64+-0x2] ;  /* 0xfffffe0806127980 */ /* 0x000ea4000c101900 */
[----:B--2---:R-:W-:-:S05]  /*1750*/  IMAD.IADD R21, R21, 0x1, R18 ;  /* 0x0000000115157824 */ /* 0x004fca00078e0212 */
[----:B------:R1:W-:Y:S02]  /*1760*/  ST.E desc[UR8][R6.64+-0x2], R21 ;  /* 0xfffffe1506007985 */ /* 0x0003e4000c101908 */
.L_x_1534:
[----:B------:R-:W-:Y:S05]  /*1770*/  BSYNC B1 ;  /* 0x0000000000017941 */ /* 0x000fea0003800000 */
.L_x_1530:
[----:B------:R-:W-:Y:S05]  /*1780*/  BRA `(.L_x_1537) ;  /* 0x0000000000447947 */ /* 0x000fea0003800000 */
.L_x_1529:
        /* <DEDUP_REMOVED lines=8> */
.L_x_1539:
[----:B------:R-:W0:Y:S02]  /*1810*/  LDS R6, [R18] ;  /* 0x0000000012067984 */ /* 0x000e240000000800 */
[----:B0-----:R-:W-:-:S06]  /*1820*/  HADD2.BF16_V2 R7, R6, R21 ;  /* 0x0000001506077230 */ /* 0x001fcc0000200000 */
[----:B------:R-:W0:Y:S02]  /*1830*/  ATOMS.CAST.SPIN R7, [R18], R6, R7 ;  /* 0x000000061207738d */ /* 0x000e240001800007 */
[----:B0-----:R-:W-:-:S13]  /*1840*/  ISETP.EQ.U32.AND P0, PT, R7, 0x1, PT ;  /* 0x000000010700780c */ /* 0x001fda0003f02070 */
[----:B------:R-:W-:Y:S05]  /*1850*/  @!P0 BRA `(.L_x_1539) ;  /* 0xfffffffc00ec8947 */ /* 0x000fea000383ffff */
[----:B------:R-:W-:Y:S05]  /*1860*/  BRA `(.L_x_1537) ;  /* 0x00000000000c7947 */ /* 0x000fea0003800000 */
.L_x_1538:
[----:B------:R-:W2:Y:S02]  /*1870*/  LD.E R18, desc[UR8][R6.64] ;  /* 0x0000000806127980 */ /* 0x000ea4000c101900 */
[----:B--2---:R-:W-:-:S05]  /*1880*/  IMAD.IADD R21, R21, 0x1, R18 ;  /* 0x0000000115157824 */ /* 0x004fca00078e0212 */
[----:B------:R2:W-:Y:S02]  /*1890*/  ST.E desc[UR8][R6.64], R21 ;  /* 0x0000001506007985 */ /* 0x0005e4000c101908 */
.L_x_1537:
[----:B------:R-:W-:Y:S05]  /*18a0*/  BSYNC B0 ;  /* 0x0000000000007941 */ /* 0x000fea0003800000 */
.L_x_1528:
[----:B------:R-:W-:Y:S01]  /*18b0*/  IADD3 R11, P0, R15, R10, RZ ;  /* 0x0000000a0f0b7210 */ /* 0x000fe20007f1e0ff */
[----:B------:R-:W-:Y:S02]  /*18c0*/  IMAD.U32 R12, R12, 0x10000, RZ ;  /* 0x000100000c0c7824 */ /* 0x000fe400078e00ff */
[----:B------:R-:W-:Y:S01]  /*18d0*/  FMUL.FTZ R13, R13, R16 ;  /* 0x000000100d0d7220 */ /* 0x000fe20000410000 */
[----:B------:R-:W-:Y:S01]  /*18e0*/  BSSY B0, `(.L_x_1540) ;  /* 0x0000046000007945 */ /* 0x000fe20003800000 */
[----:B------:R-:W-:Y:S01]  /*18f0*/  LEA R4, P2, R11, R4, 0x1 ;  /* 0x000000040b047211 */ /* 0x000fe200078408ff */
[----:B------:R-:W-:Y:S01]  /*1900*/  IMAD.X R14, R14, 0x1, R19, P0 ;  /* 0x000000010e0e7824 */ /* 0x000fe200000e0613 */
[----:B------:R-:W-:Y:S01]  /*1910*/  ISETP.GT.U32.AND P1, PT, R8, R11, PT ;  /* 0x0000000b0800720c */ /* 0x000fe20003f24070 */
[----:B------:R-:W-:Y:S01]  /*1920*/  FMUL.FTZ R13, R12, R13 ;  /* 0x0000000d0c0d7220 */ /* 0x000fe20000410000 */
[----:B-12---:R-:W-:Y:S02]  /*1930*/  LOP3.LUT R6, R4, 0x3, RZ, 0xc0, !PT ;  /* 0x0000000304067812 */ /* 0x006fe400078ec0ff */
[----:B------:R-:W-:-:S02]  /*1940*/  ISETP.GT.U32.AND.EX P1, PT, R17, R14, PT, P1 ;  /* 0x0000000e1100720c */ /* 0x000fc40003f24110 */
[----:B------:R-:W-:Y:S02]  /*1950*/  ISETP.NE.U32.AND P0, PT, R6, RZ, PT ;  /* 0x000000ff0600720c */ /* 0x000fe40003f05070 */
[----:B------:R-:W-:Y:S02]  /*1960*/  F2FP.BF16.F32.PACK_AB R10, RZ, R13 ;  /* 0x0000000dff0a723e */ /* 0x000fe400000010ff */
        /* <DEDUP_REMOVED lines=17> */
.L_x_1545:
[----:B-----5:R-:W-:-:S05]  /*1a80*/  HADD2.BF16_V2 R8, R9, R10.H0_H0 ;  /* 0x2000000a09087230 */ /* 0x020fca0000200000 */
[----:B------:R-:W-:-:S05]  /*1a90*/  PRMT R11, R9, R12, R8 ;  /* 0x0000000c090b7216 */ /* 0x000fca0000000008 */
[----:B------:R-:W2:Y:S02]  /*1aa0*/  ATOM.E.CAS.STRONG.GPU PT, R8, [R6], R9, R11 ;  /* 0x000000090608738b */ /* 0x000ea400001ee10b */
[----:B--2---:R-:W-:Y:S01]  /*1ab0*/  ISETP.NE.U32.AND P0, PT, R8, R9, PT ;  /* 0x000000090800720c */ /* 0x004fe20003f05070 */
[----:B------:R-:W-:-:S12]  /*1ac0*/  IMAD.MOV.U32 R9, RZ, RZ, R8 ;  /* 0x000000ffff097224 */ /* 0x000fd800078e0008 */
[----:B------:R-:W-:Y:S05]  /*1ad0*/  @P0 BRA `(.L_x_1545) ;  /* 0xfffffffc00e80947 */ /* 0x000fea000383ffff */
[----:B------:R-:W-:Y:S05]  /*1ae0*/  BSYNC B2 ;  /* 0x0000000000027941 */ /* 0x000fea0003800000 */
.L_x_1544:
[----:B------:R-:W-:Y:S05]  /*1af0*/  BRA `(.L_x_1546) ;  /* 0x0000000000447947 */ /* 0x000fea0003800000 */
.L_x_1543:
[----:B------:R-:W1:Y:S02]  /*1b00*/  I2F.BF16.RZ R9, RZ ;  /* 0x000000ff00097306 */ /* 0x000e64000020e400 */
[----:B-1----:R-:W-:-:S05]  /*1b10*/  PRMT R7, R9, 0x5410, R10 ;  /* 0x0000541009077816 */ /* 0x002fca000000000a */
[----:B------:R1:W-:Y:S02]  /*1b20*/  ATOM.E.ADD.BF16x2.RN.STRONG.GPU P0, RZ, desc[UR8][R4.64+-0x2], R7 ;  /* 0xfffffe0704ff79a2 */ /* 0x0003e4000810e7c8 */
[----:B-1----:R-:W-:Y:S05]  /*1b30*/  @P0 BRA `(.L_x_1546) ;  /* 0x0000000000340947 */ /* 0x002fea0003800000 */
[----:B------:R-:W1:Y:S02]  /*1b40*/  QSPC.E.S P0, RZ, [R4+-0x2] ;  /* 0xfffffe0004ff73aa */ /* 0x000e640000000500 */
[----:B-1----:R-:W-:Y:S05]  /*1b50*/  @!P0 BRA `(.L_x_1547) ;  /* 0x0000000000208947 */ /* 0x002fea0003800000 */
[----:B------:R-:W-:Y:S02]  /*1b60*/  MOV R6, R4 ;  /* 0x0000000400067202 */ /* 0x000fe40000000f00 */
[----:B------:R-:W-:-:S07]  /*1b70*/  PRMT R7, R9, 0x5410, R10 ;  /* 0x0000541009077816 */ /* 0x000fce000000000a */
.L_x_1548:
[----:B------:R-:W1:Y:S02]  /*1b80*/  LDS R4, [R6+-0x2] ;  /* 0xfffffe0006047984 */ /* 0x000e640000000800 */
[----:B-1----:R-:W-:-:S10]  /*1b90*/  HFMA2.MMA.BF16_V2 R5, R4, 1, 1, R7 ;  /* 0x3f803f8004057835 */ /* 0x002fd40000200007 */
[----:B------:R-:W1:Y:S02]  /*1ba0*/  ATOMS.CAST.SPIN R5, [R6+-0x2], R4, R5 ;  /* 0xfffffe040605738d */ /* 0x000e640001800005 */
[----:B-1----:R-:W-:-:S13]  /*1bb0*/  ISETP.EQ.U32.AND P0, PT, R5, 0x1, PT ;  /* 0x000000010500780c */ /* 0x002fda0003f02070 */
[----:B------:R-:W-:Y:S05]  /*1bc0*/  @!P0 BRA `(.L_x_1548) ;  /* 0xfffffffc00ec8947 */ /* 0x000fea000383ffff */
[----:B------:R-:W-:Y:S05]  /*1bd0*/  BRA `(.L_x_1546) ;  /* 0x00000000000c7947 */ /* 0x000fea0003800000 */
.L_x_1547:
[----:B------:R-:W2:Y:S02]  /*1be0*/  LD.E R6, desc[UR8][R4.64+-0x2] ;  /* 0xfffffe0804067980 */ /* 0x000ea4000c101900 */
[----:B--2---:R-:W-:-:S05]  /*1bf0*/  IMAD.IADD R7, R7, 0x1, R6 ;  /* 0x0000000107077824 */ /* 0x004fca00078e0206 */
[----:B------:R1:W-:Y:S02]  /*1c00*/  ST.E desc[UR8][R4.64+-0x2], R7 ;  /* 0xfffffe0704007985 */ /* 0x0003e4000c101908 */
.L_x_1546:
[----:B------:R-:W-:Y:S05]  /*1c10*/  BSYNC B1 ;  /* 0x0000000000017941 */ /* 0x000fea0003800000 */
.L_x_1542:
[----:B------:R-:W-:Y:S05]  /*1c20*/  BRA `(.L_x_1549) ;  /* 0x0000000000447947 */ /* 0x000fea0003800000 */
.L_x_1541:
[----:B------:R-:W1:Y:S02]  /*1c30*/  I2F.BF16.RZ R9, RZ ;  /* 0x000000ff00097306 */ /* 0x000e64000020e400 */
[----:B-1----:R-:W-:-:S05]  /*1c40*/  PRMT R7, R10, 0x5410, R9 ;  /* 0x000054100a077816 */ /* 0x002fca0000000009 */
[----:B------:R1:W-:Y:S02]  /*1c50*/  ATOM.E.ADD.BF16x2.RN.STRONG.GPU P0, RZ, desc[UR8][R4.64], R7 ;  /* 0x0000000704ff79a2 */ /* 0x0003e4000810e7c8 */
[----:B-1----:R-:W-:Y:S05]  /*1c60*/  @P0 BRA `(.L_x_1549) ;  /* 0x0000000000340947 */ /* 0x002fea0003800000 */
[----:B------:R-:W1:Y:S02]  /*1c70*/  QSPC.E.S P0, RZ, [R4] ;  /* 0x0000000004ff73aa */ /* 0x000e640000000500 */
[----:B-1----:R-:W-:Y:S05]  /*1c80*/  @!P0 BRA `(.L_x_1550) ;  /* 0x0000000000208947 */ /* 0x002fea0003800000 */
[----:B------:R-:W-:Y:S02]  /*1c90*/  MOV R6, R4 ;  /* 0x0000000400067202 */ /* 0x000fe40000000f00 */
[----:B------:R-:W-:-:S07]  /*1ca0*/  PRMT R7, R10, 0x5410, R9 ;  /* 0x000054100a077816 */ /* 0x000fce0000000009 */
.L_x_1551:
[----:B------:R-:W1:Y:S02]  /*1cb0*/  LDS R4, [R6] ;  /* 0x0000000006047984 */ /* 0x000e640000000800 */
[----:B-1----:R-:W-:-:S06]  /*1cc0*/  HADD2.BF16_V2 R5, R4, R7 ;  /* 0x0000000704057230 */ /* 0x002fcc0000200000 */
[----:B------:R-:W1:Y:S02]  /*1cd0*/  ATOMS.CAST.SPIN R5, [R6], R4, R5 ;  /* 0x000000040605738d */ /* 0x000e640001800005 */
[----:B-1----:R-:W-:-:S13]  /*1ce0*/  ISETP.EQ.U32.AND P0, PT, R5, 0x1, PT ;  /* 0x000000010500780c */ /* 0x002fda0003f02070 */
[----:B------:R-:W-:Y:S05]  /*1cf0*/  @!P0 BRA `(.L_x_1551) ;  /* 0xfffffffc00ec8947 */ /* 0x000fea000383ffff */
[----:B------:R-:W-:Y:S05]  /*1d00*/  BRA `(.L_x_1549) ;  /* 0x00000000000c7947 */ /* 0x000fea0003800000 */
.L_x_1550:
[----:B------:R-:W2:Y:S02]  /*1d10*/  LD.E R6, desc[UR8][R4.64] ;  /* 0x0000000804067980 */ /* 0x000ea4000c101900 */
[----:B--2---:R-:W-:-:S05]  /*1d20*/  IMAD.IADD R7, R7, 0x1, R6 ;  /* 0x0000000107077824 */ /* 0x004fca00078e0206 */
[----:B------:R1:W-:Y:S02]  /*1d30*/  ST.E desc[UR8][R4.64], R7 ;  /* 0x0000000704007985 */ /* 0x0003e4000c101908 */
.L_x_1549:
[----:B------:R-:W-:Y:S05]  /*1d40*/  BSYNC B0 ;  /* 0x0000000000007941 */ /* 0x000fea0003800000 */
.L_x_1540:
[----:B------:R-:W-:Y:S02]  /*1d50*/  ULDC UR4, c[0x0][0xc] ;  /* 0x0000030000047ab9 */ /* 0x000fe40000000800 */
[----:B-1----:R-:W-:-:S05]  /*1d60*/  IMAD R5, R0, UR4, RZ ;  /* 0x0000000400057c24 */ /* 0x002fca000f8e02ff */
[----:B------:R-:W-:-:S05]  /*1d70*/  IADD3 R2, P0, R5, R2, RZ ;  /* 0x0000000205027210 */ /* 0x000fca0007f1e0ff */
[----:B------:R-:W-:Y:S01]  /*1d80*/  IMAD.X R3, RZ, RZ, R3, P0 ;  /* 0x000000ffff037224 */ /* 0x000fe200000e0603 */
[----:B------:R-:W-:-:S04]  /*1d90*/  ISETP.GE.U32.AND P0, PT, R2, UR6, PT ;  /* 0x0000000602007c0c */ /* 0x000fc8000bf06070 */
[----:B------:R-:W-:-:S13]  /*1da0*/  ISETP.GE.U32.AND.EX P0, PT, R3, UR5, PT, P0 ;  /* 0x0000000503007c0c */ /* 0x000fda000bf06100 */
[----:B------:R-:W-:Y:S05]  /*1db0*/  @!P0 BRA `(.L_x_1552) ;  /* 0xffffffe000ec8947 */ /* 0x000fea000383ffff */
[----:B------:R-:W-:Y:S05]  /*1dc0*/  EXIT ;  /* 0x000000000000794d */ /* 0x000fea0003800000 */
        .weak           $__internal_20_$__cuda_sm20_div_u64
        .type           $__internal_20_$__cuda_sm20_div_u64,@function
        .size           $__internal_20_$__cuda_sm20_div_u64,(.L_x_1802 - $__internal_20_$__cuda_sm20_div_u64)
$__internal_20_$__cuda_sm20_div_u64:
[----:B------:R-:W-:Y:S02]  /*1dd0*/  IMAD.MOV.U32 R16, RZ, RZ, R10 ;  /* 0x000000ffff107224 */ /* 0x000fe400078e000a */
[----:B------:R-:W-:-:S04]  /*1de0*/  IMAD.MOV.U32 R17, RZ, RZ, R7 ;  /* 0x000000ffff117224 */ /* 0x000fc800078e0007 */
[----:B------:R-:W0:Y:S08]  /*1df0*/  I2F.U64.RP R16, R16 ;  /* 0x0000001000107312 */ /* 0x000e300000309000 */
[----:B0-----:R-:W0:Y:S02]  /*1e00*/  MUFU.RCP R12, R16 ;  /* 0x00000010000c7308 */ /* 0x001e240000001000 */
[----:B0-----:R-:W-:-:S06]  /*1e10*/  VIADD R12, R12, 0x1ffffffe ;  /* 0x1ffffffe0c0c7836 */ /* 0x001fcc0000000000 */
[----:B------:R-:W0:Y:S02]  /*1e20*/  F2I.U64.TRUNC R12, R12 ;  /* 0x0000000c000c7311 */ /* 0x000e24000020d800 */
[----:B0-----:R-:W-:-:S04]  /*1e30*/  IMAD.WIDE.U32 R14, R12, R10, RZ ;  /* 0x0000000a0c0e7225 */ /* 0x001fc800078e00ff */
[----:B------:R-:W-:Y:S01]  /*1e40*/  IMAD R15, R12, R7, R15 ;  /* 0x000000070c0f7224 */ /* 0x000fe200078e020f */
[----:B------:R-:W-:-:S03]  /*1e50*/  IADD3 R19, P0, RZ, -R14, RZ ;  /* 0x8000000eff137210 */ /* 0x000fc60007f1e0ff */
[----:B------:R-:W-:Y:S02]  /*1e60*/  IMAD R15, R13, R10, R15 ;  /* 0x0000000a0d0f7224 */ /* 0x000fe400078e020f */
[----:B------:R-:W-:-:S04]  /*1e70*/  IMAD.HI.U32 R14, R12, R19, RZ ;  /* 0x000000130c0e7227 */ /* 0x000fc800078e00ff */
[----:B------:R-:W-:Y:S02]  /*1e80*/  IMAD.X R21, RZ, RZ, ~R15, P0 ;  /* 0x000000ffff157224 */ /* 0x000fe400000e0e0f */
[----:B------:R-:W-:Y:S02]  /*1e90*/  IMAD.MOV.U32 R15, RZ, RZ, R12 ;  /* 0x000000ffff0f7224 */ /* 0x000fe400078e000c */
[-C--:B------:R-:W-:Y:S02]  /*1ea0*/  IMAD R17, R13, R21.reuse, RZ ;  /* 0x000000150d117224 */ /* 0x080fe400078e02ff */
[----:B------:R-:W-:-:S04]  /*1eb0*/  IMAD.WIDE.U32 R14, P0, R12, R21, R14 ;  /* 0x000000150c0e7225 */ /* 0x000fc8000780000e */
[----:B------:R-:W-:-:S04]  /*1ec0*/  IMAD.HI.U32 R21, R13, R21, RZ ;  /* 0x000000150d157227 */ /* 0x000fc800078e00ff */
[----:B------:R-:W-:-:S05]  /*1ed0*/  IMAD.HI.U32 R14, P1, R13, R19, R14 ;  /* 0x000000130d0e7227 */ /* 0x000fca000782000e */
[----:B------:R-:W-:Y:S01]  /*1ee0*/  IADD3 R15, P2, R17, R14, RZ ;  /* 0x0000000e110f7210 */ /* 0x000fe20007f5e0ff */
[----:B------:R-:W-:-:S04]  /*1ef0*/  IMAD.X R14, R21, 0x1, R13, P0 ;  /* 0x00000001150e7824 */ /* 0x000fc800000e060d */
[----:B------:R-:W-:Y:S01]  /*1f00*/  IMAD.WIDE.U32 R12, R15, R10, RZ ;  /* 0x0000000a0f0c7225 */ /* 0x000fe200078e00ff */
[----:B------:R-:W-:-:S03]  /*1f10*/  IADD3.X R17, RZ, RZ, R14, P2, P1 ;  /* 0x000000ffff117210 */ /* 0x000fc600017e240e */
[----:B------:R-:W-:Y:S01]  /*1f20*/  IMAD R13, R15, R7, R13 ;  /* 0x000000070f0d7224 */ /* 0x000fe200078e020d */
[----:B------:R-:W-:-:S03]  /*1f30*/  IADD3 R19, P0, RZ, -R12, RZ ;  /* 0x8000000cff137210 */ /* 0x000fc60007f1e0ff */
[----:B------:R-:W-:Y:S02]  /*1f40*/  IMAD R13, R17, R10, R13 ;  /* 0x0000000a110d7224 */ /* 0x000fe400078e020d */
[----:B------:R-:W-:-:S04]  /*1f50*/  IMAD.HI.U32 R14, R15, R19, RZ ;  /* 0x000000130f0e7227 */ /* 0x000fc800078e00ff */
[----:B------:R-:W-:-:S04]  /*1f60*/  IMAD.X R12, RZ, RZ, ~R13, P0 ;  /* 0x000000ffff0c7224 */ /* 0x000fc800000e0e0d */
[----:B------:R-:W-:-:S04]  /*1f70*/  IMAD.WIDE.U32 R14, P0, R15, R12, R14 ;  /* 0x0000000c0f0e7225 */ /* 0x000fc8000780000e */
[C---:B------:R-:W-:Y:S02]  /*1f80*/  IMAD R13, R17.reuse, R12, RZ ;  /* 0x0000000c110d7224 */ /* 0x040fe400078e02ff */
[----:B------:R-:W-:-:S04]  /*1f90*/  IMAD.HI.U32 R14, P1, R17, R19, R14 ;  /* 0x00000013110e7227 */ /* 0x000fc8000782000e */
[----:B------:R-:W-:Y:S01]  /*1fa0*/  IMAD.HI.U32 R12, R17, R12, RZ ;  /* 0x0000000c110c7227 */ /* 0x000fe200078e00ff */
[----:B------:R-:W-:-:S03]  /*1fb0*/  IADD3 R14, P2, R13, R14, RZ ;  /* 0x0000000e0d0e7210 */ /* 0x000fc60007f5e0ff */
[----:B------:R-:W-:Y:S02]  /*1fc0*/  IMAD.X R17, R12, 0x1, R17, P0 ;  /* 0x000000010c117824 */ /* 0x000fe400000e0611 */
[----:B------:R-:W-:-:S03]  /*1fd0*/  IMAD.HI.U32 R12, R14, R11, RZ ;  /* 0x0000000b0e0c7227 */ /* 0x000fc600078e00ff */
[----:B------:R-:W-:Y:S01]  /*1fe0*/  IADD3.X R16, RZ, RZ, R17, P2, P1 ;  /* 0x000000ffff107210 */ /* 0x000fe200017e2411 */
[----:B------:R-:W-:Y:S02]  /*1ff0*/  IMAD.MOV.U32 R13, RZ, RZ, RZ ;  /* 0x000000ffff0d7224 */ /* 0x000fe400078e00ff */
[----:B------:R-:W-:-:S04]  /*2000*/  IMAD.WIDE.U32 R12, R14, R9, R12 ;  /* 0x000000090e0c7225 */ /* 0x000fc800078e000c */
[C---:B------:R-:W-:Y:S02]  /*2010*/  IMAD R15, R16.reuse, R9, RZ ;  /* 0x00000009100f7224 */ /* 0x040fe400078e02ff */
[----:B------:R-:W-:-:S04]  /*2020*/  IMAD.HI.U32 R12, P0, R16, R11, R12 ;  /* 0x0000000b100c7227 */ /* 0x000fc8000780000c */
[----:B------:R-:W-:Y:S01]  /*2030*/  IMAD.HI.U32 R14, R16, R9, RZ ;  /* 0x00000009100e7227 */ /* 0x000fe200078e00ff */
[----:B------:R-:W-:-:S03]  /*2040*/  IADD3 R15, P1, R15, R12, RZ ;  /* 0x0000000c0f0f7210 */ /* 0x000fc60007f3e0ff */
[----:B------:R-:W-:Y:S02]  /*2050*/  IMAD.X R14, RZ, RZ, R14, P0 ;  /* 0x000000ffff0e7224 */ /* 0x000fe400000e060e */
[----:B------:R-:W-:-:S04]  /*2060*/  IMAD.WIDE.U32 R12, R15, R10, RZ ;  /* 0x0000000a0f0c7225 */ /* 0x000fc800078e00ff */
[----:B------:R-:W-:Y:S01]  /*2070*/  IMAD.X R17, RZ, RZ, R14, P1 ;  /* 0x000000ffff117224 */ /* 0x000fe200008e060e */
[----:B------:R-:W-:Y:S01]  /*2080*/  IADD3 R11, P1, -R12, R11, RZ ;  /* 0x0000000b0c0b7210 */ /* 0x000fe20007f3e1ff */
[----:B------:R-:W-:-:S03]  /*2090*/  IMAD R13, R15, R7, R13 ;  /* 0x000000070f0d7224 */ /* 0x000fc600078e020d */
[-C--:B------:R-:W-:Y:S01]  /*20a0*/  ISETP.GE.U32.AND P0, PT, R11, R10.reuse, PT ;  /* 0x0000000a0b00720c */ /* 0x080fe20003f06070 */
[----:B------:R-:W-:-:S04]  /*20b0*/  IMAD R12, R17, R10, R13 ;  /* 0x0000000a110c7224 */ /* 0x000fc800078e020d */
[----:B------:R-:W-:Y:S01]  /*20c0*/  IMAD.X R18, R9, 0x1, ~R12, P1 ;  /* 0x0000000109127824 */ /* 0x000fe200008e0e0c */
[----:B------:R-:W-:Y:S02]  /*20d0*/  IADD3 R9, P1, -R10, R11, RZ ;  /* 0x0000000b0a097210 */ /* 0x000fe40007f3e1ff */
[----:B------:R-:W-:Y:S02]  /*20e0*/  IADD3 R12, P2, R15, 0x1, RZ ;  /* 0x000000010f0c7810 */ /* 0x000fe40007f5e0ff */
[C---:B------:R-:W-:Y:S01]  /*20f0*/  ISETP.GE.U32.AND.EX P0, PT, R18.reuse, R7, PT, P0 ;  /* 0x000000071200720c */ /* 0x040fe20003f06100 */
[----:B------:R-:W-:Y:S01]  /*2100*/  IMAD.X R16, R18, 0x1, ~R7, P1 ;  /* 0x0000000112107824 */ /* 0x000fe200008e0e07 */
[----:B------:R-:W-:Y:S01]  /*2110*/  ISETP.NE.U32.AND P1, PT, R10, RZ, PT ;  /* 0x000000ff0a00720c */ /* 0x000fe20003f25070 */
[----:B------:R-:W-:Y:S01]  /*2120*/  IMAD.X R14, RZ, RZ, R17, P2 ;  /* 0x000000ffff0e7224 */ /* 0x000fe200010e0611 */
[----:B------:R-:W-:Y:S02]  /*2130*/  SEL R9, R9, R11, P0 ;  /* 0x0000000b09097207 */ /* 0x000fe40000000000 */
[----:B------:R-:W-:-:S02]  /*2140*/  SEL R12, R12, R15, P0 ;  /* 0x0000000f0c0c7207 */ /* 0x000fc40000000000 */
[----:B------:R-:W-:Y:S02]  /*2150*/  SEL R16, R16, R18, P0 ;  /* 0x0000001210107207 */ /* 0x000fe40000000000 */
[----:B------:R-:W-:Y:S02]  /*2160*/  SEL R14, R14, R17, P0 ;  /* 0x000000110e0e7207 */ /* 0x000fe40000000000 */
[----:B------:R-:W-:Y:S02]  /*2170*/  ISETP.GE.U32.AND P0, PT, R9, R10, PT ;  /* 0x0000000a0900720c */ /* 0x000fe40003f06070 */
[----:B------:R-:W-:Y:S02]  /*2180*/  IADD3 R9, P2, R12, 0x1, RZ ;  /* 0x000000010c097810 */ /* 0x000fe40007f5e0ff */
[----:B------:R-:W-:Y:S02]  /*2190*/  ISETP.GE.U32.AND.EX P0, PT, R16, R7, PT, P0 ;  /* 0x000000071000720c */ /* 0x000fe40003f06100 */
[----:B------:R-:W-:Y:S01]  /*21a0*/  ISETP.NE.AND.EX P1, PT, R7, RZ, PT, P1 ;  /* 0x000000ff0700720c */ /* 0x000fe20003f25310 */
[----:B------:R-:W-:Y:S01]  /*21b0*/  IMAD.X R11, RZ, RZ, R14, P2 ;  /* 0x000000ffff0b7224 */ /* 0x000fe200010e060e */
[----:B------:R-:W-:Y:S01]  /*21c0*/  SEL R10, R9, R12, P0 ;  /* 0x0000000c090a7207 */ /* 0x000fe20000000000 */
[----:B------:R-:W-:-:S03]  /*21d0*/  IMAD.MOV.U32 R7, RZ, RZ, 0x0 ;  /* 0x00000000ff077424 */ /* 0x000fc600078e00ff */
[----:B------:R-:W-:Y:S02]  /*21e0*/  SEL R11, R11, R14, P0 ;  /* 0x0000000e0b0b7207 */ /* 0x000fe40000000000 */
[----:B------:R-:W-:Y:S02]  /*21f0*/  SEL R10, R10, 0xffffffff, P1 ;  /* 0xffffffff0a0a7807 */ /* 0x000fe40000800000 */
[----:B------:R-:W-:Y:S01]  /*2200*/  SEL R11, R11, 0xffffffff, P1 ;  /* 0xffffffff0b0b7807 */ /* 0x000fe20000800000 */
[----:B------:R-:W-:Y:S06]  /*2210*/  RET.REL.NODEC R6 `(_ZN2at6native54_GLOBAL__N__aa9a477a_21_UpSampleBilinear2d_cu_607db5e338upsample_bilinear2d_backward_out_frameIN3c108BFloat16EfEEvmiiiiT0_S5_bPT_PKS6_) ;  /* 0xffffffdc06787950 */ /* 0x000fec0003c3ffff */
.L_x_1553:
        /* <DEDUP_REMOVED lines=14> */
.L_x_1802:


//--------------------- .text._ZN2at6native54_GLOBAL__N__aa9a477a_21_UpSampleBilinear2d_cu_607db5e343upsample_bilinear2d_backward_nhwc_out_frameIN3c108BFloat16EfEEviiiiT0_S5_bPT_PKS6_imm --------------------------
	.section	.text._ZN2at6native54_GLOBAL__N__aa9a477a_21_UpSampleBilinear2d_cu_607db5e343upsample_bilinear2d_backward_nhwc_out_frameIN3c108BFloat16EfEEviiiiT0_S5_bPT_PKS6_imm,"ax",@progbits
	.align	128
.text._ZN2at6native54_GLOBAL__N__aa9a477a_21_UpSampleBilinear2d_cu_607db5e343upsample_bilinear2d_backward_nhwc_out_frameIN3c108BFloat16EfEEviiiiT0_S5_bPT_PKS6_imm:
        .type           _ZN2at6native54_GLOBAL__N__aa9a477a_21_UpSampleBilinear2d_cu_607db5e343upsample_bilinear2d_backward_nhwc_out_frameIN3c108BFloat16EfEEviiiiT0_S5_bPT_PKS6_imm,@function
        .size           _ZN2at6native54_GLOBAL__N__aa9a477a_21_UpSampleBilinear2d_cu_607db5e343upsample_bilinear2d_backward_nhwc_out_frameIN3c108BFloat16EfEEviiiiT0_S5_bPT_PKS6_imm,(.L_x_1804 - _ZN2at6native54_GLOBAL__N__aa9a477a_21_UpSampleBilinear2d_cu_607db5e343upsample_bilinear2d_backward_nhwc_out_frameIN3c108BFloat16EfEEviiiiT0_S5_bPT_PKS6_imm)
        .other          _ZN2at6native54_GLOBAL__N__aa9a477a_21_UpSampleBilinear2d_cu_607db5e343upsample_bilinear2d_backward_nhwc_out_frameIN3c108BFloat16EfEEviiiiT0_S5_bPT_PKS6_imm,@"STO_CUDA_ENTRY STV_DEFAULT"
_ZN2at6native54_GLOBAL__N__aa9a477a_21_UpSampleBilinear2d_cu_607db5e343upsample_bilinear2d_backward_nhwc_out_frameIN3c108BFloat16EfEEviiiiT0_S5_bPT_PKS6_imm:
[----:B------:R-:W-:Y:S01]  /*0000*/  LDC R1, c[0x0][0x28] ;  /* 0x00000a00ff017b82 */ /* 0x000fe20000000800 */
[----:B------:R-:W0:Y:S07]  /*0010*/  S2R R3, SR_TID.X ;  /* 0x0000000000037919 */ /* 0x000e2e0000002100 */
[----:B------:R-:W0:Y:S08]  /*0020*/  S2UR UR4, SR_CTAID.X ;  /* 0x00000000000479c3 */ /* 0x000e300000002500 */
[----:B------:R-:W0:Y:S02]  /*0030*/  LDC R6, c[0x0][RZ] ;  /* 0x00000000ff067b82 */ /* 0x000e240000000800 */
[----:B0-----:R-:W-:Y:S01]  /*0040*/  IMAD R6, R6, UR4, R3 ;  /* 0x0000000406067c24 */ /* 0x001fe2000f8e0203 */
[----:B------:R-:W-:-:S04]  /*0050*/  ULDC.64 UR4, c[0x0][0x248] ;  /* 0x0000920000047ab9 */ /* 0x000fc80000000a00 */
[----:B------:R-:W-:Y:S02]  /*0060*/  ISETP.GE.U32.AND P0, PT, R6, UR4, PT ;  /* 0x0000000406007c0c */ /* 0x000fe4000bf06070 */
[----:B------:R-:W-:-:S04]  /*0070*/  SHF.R.S32.HI R3, RZ, 0x1f, R6 ;  /* 0x0000001fff037819 */ /* 0x000fc80000011406 */
[----:B------:R-:W-:-:S13]  /*0080*/  ISETP.GE.U32.AND.EX P0, PT, R3, UR5, PT, P0 ;  /* 0x0000000503007c0c */ /* 0x000fda000bf06100 */
[----:B------:R-:W-:Y:S05]  /*0090*/  @P0 EXIT ;  /* 0x000000000000094d */ /* 0x000fea0003800000 */
[----:B------:R-:W0:Y:S01]  /*00a0*/  LDC R11, c[0x0][0x240] ;  /* 0x00009000ff0b7b82 */ /* 0x000e220000000800 */
[----:B------:R-:W-:Y:S01]  /*00b0*/  ULDC.64 UR4, c[0x0][0x238] ;  /* 0x00008e0000047ab9 */ /* 0x000fe20000000a00 */
[----:B------:R-:W-:Y:S01]  /*00c0*/  ULDC.64 UR8, c[0x0][0x208] ;  /* 0x0000820000087ab9 */ /* 0x000fe20000000a00 */
[C---:B------:R-:W-:Y:S01]  /*00d0*/  LEA R2, P0, R6.reuse, UR4, 0x1 ;  /* 0x0000000406027c11 */ /* 0x040fe2000f8008ff */
[----:B------:R-:W-:Y:S01]  /*00e0*/  ULDC.U8 UR4, c[0x0][0x228] ;  /* 0x00008a0000047ab9 */ /* 0x000fe20000000000 */
[----:B------:R-:W-:Y:S01]  /*00f0*/  ULDC.64 UR10, c[0x0][0x210] ;  /* 0x00008400000a7ab9 */ /* 0x000fe20000000a00 */
[----:B------:R-:W-:Y:S01]  /*0100*/  ULDC.64 UR12, c[0x0][0x230] ;  /* 0x00008c00000c7ab9 */ /* 0x000fe20000000a00 */
[----:B------:R-:W-:Y:S01]  /*0110*/  LEA.HI.X R3, R6, UR5, R3, 0x1, P0 ;  /* 0x0000000506037c11 */ /* 0x000fe200080f0c03 */
[----:B------:R-:W1:Y:S05]  /*0120*/  LDC R4, c[0x0][0x21c] ;  /* 0x00008700ff047b82 */ /* 0x000e6a0000000800 */
[----:B------:R2:W3:Y:S03]  /*0130*/  LDG.E.U16.CONSTANT R3, desc[UR8][R2.64] ;  /* 0x0000000802037981 */ /* 0x0004e6000c1e9500 */
[----:B------:R-:W4:Y:S01]  /*0140*/  LDC R21, c[0x0][0x220] ;  /* 0x00008800ff157b82 */ /* 0x000f220000000800 */
[----:B0-----:R-:W-:-:S04]  /*0150*/  IABS R0, R11 ;  /* 0x0000000b00007213 */ /* 0x001fc80000000000 */
[----:B------:R-:W0:Y:S08]  /*0160*/  I2F.RP R5, R0 ;  /* 0x0000000000057306 */ /* 0x000e300000209400 */
[----:B0-----:R-:W0:Y:S02]  /*0170*/  MUFU.RCP R5, R5 ;  /* 0x0000000500057308 */ /* 0x001e240000001000 */
[----:B0-----:R-:W-:-:S06]  /*0180*/  VIADD R8, R5, 0xffffffe ;  /* 0x0ffffffe05087836 */ /* 0x001fcc0000000000 */
[----:B------:R0:W5:Y:S01]  /*0190*/  F2I.FTZ.U32.TRUNC.NTZ R9, R8 ;  /* 0x0000000800097305 */ /* 0x000162000021f000 */
[----:B-1----:R-:W-:Y:S01]  /*01a0*/  IABS R10, R4 ;  /* 0x00000004000a7213 */ /* 0x002fe20000000000 */
[----:B0-----:R-:W-:Y:S02]  /*01b0*/  IMAD.MOV.U32 R8, RZ, RZ, RZ ;  /* 0x000000ffff087224 */ /* 0x001fe400078e00ff */
[----:B-----5:R-:W-:-:S04]  /*01c0*/  IMAD.MOV R7, RZ, RZ, -R9 ;  /* 0x000000ffff077224 */ /* 0x020fc800078e0a09 */
[----:B------:R-:W-:Y:S01]  /*01d0*/  IMAD R5, R7, R0, RZ ;  /* 0x0000000007057224 */ /* 0x000fe200078e02ff */
[----:B------:R-:W-:-:S03]  /*01e0*/  IABS R7, R6 ;  /* 0x0000000600077213 */ /* 0x000fc60000000000 */
[----:B------:R-:W-:-:S04]  /*01f0*/  IMAD.HI.U32 R9, R9, R5, R8 ;  /* 0x0000000509097227 */ /* 0x000fc800078e0008 */
[----:B------:R-:W-:Y:S02]  /*0200*/  IMAD.MOV.U32 R8, RZ, RZ, R10 ;  /* 0x000000ffff087224 */ /* 0x000fe400078e000a */
[----:B--2---:R-:W-:Y:S02]  /*0210*/  IMAD.HI.U32 R2, R9, R7, RZ ;  /* 0x0000000709027227 */ /* 0x004fe400078e00ff */
[----:B------:R-:W0:Y:S01]  /*0220*/  I2F.RP R10, R8 ;  /* 0x00000008000a7306 */ /* 0x000e220000209400 */
[----:B------:R-:W1:Y:S01]  /*0230*/  LDC R9, c[0x0][0x218] ;  /* 0x00008600ff097b82 */ /* 0x000e620000000800 */
[----:B------:R-:W-:-:S04]  /*0240*/  IMAD.MOV R5, RZ, RZ, -R2 ;  /* 0x000000ffff057224 */ /* 0x000fc800078e0a02 */
[----:B------:R-:W-:-:S05]  /*0250*/  IMAD R7, R0, R5, R7 ;  /* 0x0000000500077224 */ /* 0x000fca00078e0207 */
[----:B------:R-:W-:Y:S01]  /*0260*/  ISETP.GT.U32.AND P1, PT, R0, R7, PT ;  /* 0x000000070000720c */ /* 0x000fe20003f24070 */
[----:B0-----:R-:W0:-:S12]  /*0270*/  MUFU.RCP R10, R10 ;  /* 0x0000000a000a7308 */ /* 0x001e180000001000 */
[----:B------:R-:W-:Y:S01]  /*0280*/  @!P1 IMAD.IADD R7, R7, 0x1, -R0 ;  /* 0x0000000107079824 */ /* 0x000fe200078e0a00 */
[----:B------:R-:W-:-:S04]  /*0290*/  LOP3.LUT R5, R6, R11, RZ, 0x3c, !PT ;  /* 0x0000000b06057212 */ /* 0x000fc800078e3cff */
[----:B------:R-:W-:Y:S01]  /*02a0*/  ISETP.GE.U32.AND P0, PT, R7, R0, PT ;  /* 0x000000000700720c */ /* 0x000fe20003f06070 */
[----:B0-----:R-:W-:Y:S01]  /*02b0*/  VIADD R14, R10, 0xffffffe ;  /* 0x0ffffffe0a0e7836 */ /* 0x001fe20000000000 */
[----:B------:R-:W-:Y:S01]  /*02c0*/  ISETP.GE.AND P2, PT, R5, RZ, PT ;  /* 0x000000ff0500720c */ /* 0x000fe20003f46270 */
[----:B------:R-:W-:Y:S02]  /*02d0*/  @!P1 VIADD R2, R2, 0x1 ;  /* 0x0000000102029836 */ /* 0x000fe40000000000 */
[----:B------:R-:W0:Y:S08]  /*02e0*/  F2I.FTZ.U32.TRUNC.NTZ R15, R14 ;  /* 0x0000000e000f7305 */ /* 0x000e30000021f000 */
[----:B------:R-:W-:-:S04]  /*02f0*/  @P0 VIADD R2, R2, 0x1 ;  /* 0x0000000102020836 */ /* 0x000fc80000000000 */
[----:B------:R-:W-:Y:S01]  /*0300*/  IMAD.MOV.U32 R13, RZ, RZ, R2 ;  /* 0x000000ffff0d7224 */ /* 0x000fe200078e0002 */
[----:B------:R-:W-:Y:S02]  /*0310*/  ISETP.NE.AND P0, PT, R11, RZ, PT ;  /* 0x000000ff0b00720c */ /* 0x000fe40003f05270 */
[----:B------:R-:W-:Y:S01]  /*0320*/  LOP3.LUT R2, RZ, R11, RZ, 0x33, !PT ;  /* 0x0000000bff027212 */ /* 0x000fe200078e33ff */
[----:B------:R-:W-:Y:S02]  /*0330*/  @!P2 IMAD.MOV R13, RZ, RZ, -R13 ;  /* 0x000000ffff0da224 */ /* 0x000fe400078e0a0d */
[----:B0-----:R-:W-:-:S03]  /*0340*/  IMAD.MOV R5, RZ, RZ, -R15 ;  /* 0x000000ffff057224 */ /* 0x001fc600078e0a0f */
[----:B------:R-:W-:Y:S01]  /*0350*/  SEL R13, R2, R13, !P0 ;  /* 0x0000000d020d7207 */ /* 0x000fe20004000000 */
[----:B------:R-:W-:Y:S02]  /*0360*/  IMAD R5, R5, R8, RZ ;  /* 0x0000000805057224 */ /* 0x000fe400078e02ff */
[----:B------:R-:W-:Y:S01]  /*0370*/  IMAD.MOV.U32 R14, RZ, RZ, RZ ;  /* 0x000000ffff0e7224 */ /* 0x000fe200078e00ff */
[----:B------:R-:W-:-:S03]  /*0380*/  IABS R12, R13 ;  /* 0x0000000d000c7213 */ /* 0x000fc60000000000 */
[----:B------:R-:W-:Y:S01]  /*0390*/  IMAD.HI.U32 R14, R15, R5, R14 ;  /* 0x000000050f0e7227 */ /* 0x000fe200078e000e */
[----:B-1----:R-:W-:-:S03]  /*03a0*/  IABS R10, R9 ;  /* 0x00000009000a7213 */ /* 0x002fc60000000000 */
[----:B------:R-:W-:Y:S01]  /*03b0*/  IMAD.MOV.U32 R15, RZ, RZ, R12 ;  /* 0x000000ffff0f7224 */ /* 0x000fe200078e000c */
[----:B------:R-:W0:Y:S03]  /*03c0*/  I2F.RP R16, R10 ;  /* 0x0000000a00107306 */ /* 0x000e260000209400 */
[----:B------:R-:W-:-:S04]  /*03d0*/  IMAD.HI.U32 R14, R14, R15, RZ ;  /* 0x0000000f0e0e7227 */ /* 0x000fc800078e00ff */
[----:B------:R-:W-:-:S04]  /*03e0*/  IMAD.MOV R5, RZ, RZ, -R14 ;  /* 0x000000ffff057224 */ /* 0x000fc800078e0a0e */
[----:B------:R-:W-:-:S05]  /*03f0*/  IMAD R15, R8, R5, R15 ;  /* 0x00000005080f7224 */ /* 0x000fca00078e020f */
[----:B------:R-:W-:Y:S01]  /*0400*/  ISETP.GT.U32.AND P2, PT, R8, R15, PT ;  /* 0x0000000f0800720c */ /* 0x000fe20003f44070 */
[----:B0-----:R-:W0:Y:S01]  /*0410*/  MUFU.RCP R16, R16 ;  /* 0x0000001000107308 */ /* 0x001e220000001000 */
[----:B------:R-:W-:-:S11]  /*0420*/  LOP3.LUT R12, R13, R4, RZ, 0x3c, !PT ;  /* 0x000000040d0c7212 */ /* 0x000fd600078e3cff */
[----:B------:R-:W-:-:S05]  /*0430*/  @!P2 IMAD.IADD R15, R15, 0x1, -R8 ;  /* 0x000000010f0fa824 */ /* 0x000fca00078e0a08 */
[----:B------:R-:W-:Y:S01]  /*0440*/  ISETP.GE.U32.AND P1, PT, R15, R8, PT ;  /* 0x000000080f00720c */ /* 0x000fe20003f26070 */
[----:B0-----:R-:W-:Y:S01]  /*0450*/  VIADD R5, R16, 0xffffffe ;  /* 0x0ffffffe10057836 */ /* 0x001fe20000000000 */
[----:B------:R-:W-:Y:S01]  /*0460*/  ISETP.GE.AND P3, PT, R12, RZ, PT ;  /* 0x000000ff0c00720c */ /* 0x000fe20003f66270 */
[----:B------:R-:W-:-:S04]  /*0470*/  @!P2 VIADD R14, R14, 0x1 ;  /* 0x000000010e0ea836 */ /* 0x000fc80000000000 */
[----:B------:R-:W0:Y:S06]  /*0480*/  F2I.FTZ.U32.TRUNC.NTZ R5, R5 ;  /* 0x0000000500057305 */ /* 0x000e2c000021f000 */
[----:B------:R-:W-:-:S04]  /*0490*/  @P1 VIADD R14, R14, 0x1 ;  /* 0x000000010e0e1836 */ /* 0x000fc80000000000 */
[----:B------:R-:W-:Y:S01]  /*04a0*/  IMAD.MOV.U32 R17, RZ, RZ, R14 ;  /* 0x000000ffff117224 */ /* 0x000fe200078e000e */
[----:B------:R-:W-:Y:S02]  /*04b0*/  ISETP.NE.AND P1, PT, R4, RZ, PT ;  /* 0x000000ff0400720c */ /* 0x000fe40003f25270 */
[----:B------:R-:W-:Y:S01]  /*04c0*/  LOP3.LUT R14, RZ, R4, RZ, 0x33, !PT ;  /* 0x00000004ff0e7212 */ /* 0x000fe200078e33ff */
[----:B------:R-:W-:Y:S02]  /*04d0*/  @!P3 IMAD.MOV R17, RZ, RZ, -R17 ;  /* 0x000000ffff11b224 */ /* 0x000fe400078e0a11 */
[----:B0-----:R-:W-:Y:S02]  /*04e0*/  IMAD.MOV R19, RZ, RZ, -R5 ;  /* 0x000000ffff137224 */ /* 0x001fe400078e0a05 */
[----:B------:R-:W-:Y:S01]  /*04f0*/  IMAD.MOV.U32 R4, RZ, RZ, RZ ;  /* 0x000000ffff047224 */ /* 0x000fe200078e00ff */
[----:B------:R-:W-:Y:S01]  /*0500*/  SEL R12, R14, R17, !P1 ;  /* 0x000000110e0c7207 */ /* 0x000fe20004800000 */
[----:B------:R-:W-:-:S03]  /*0510*/  IMAD R17, R19, R10, RZ ;  /* 0x0000000a13117224 */ /* 0x000fc600078e02ff */
[----:B------:R-:W-:Y:S01]  /*0520*/  IABS R19, R12 ;  /* 0x0000000c00137213 */ /* 0x000fe20000000000 */
[----:B------:R-:W-:-:S06]  /*0530*/  IMAD.HI.U32 R5, R5, R17, R4 ;  /* 0x0000001105057227 */ /* 0x000fcc00078e0004 */
[----:B------:R-:W-:-:S04]  /*0540*/  IMAD.HI.U32 R5, R5, R19, RZ ;  /* 0x0000001305057227 */ /* 0x000fc800078e00ff */
[----:B------:R-:W-:-:S04]  /*0550*/  IMAD.MOV R4, RZ, RZ, -R5 ;  /* 0x000000ffff047224 */ /* 0x000fc800078e0a05 */
[----:B------:R-:W-:-:S05]  /*0560*/  IMAD R19, R10, R4, R19 ;  /* 0x000000040a137224 */ /* 0x000fca00078e0213 */
[----:B------:R-:W-:Y:S02]  /*0570*/  ISETP.GT.U32.AND P2, PT, R10, R19, PT ;  /* 0x000000130a00720c */ /* 0x000fe40003f44070 */
[----:B------:R-:W-:Y:S01]  /*0580*/  ISETP.GE.AND P5, PT, R12, RZ, PT ;  /* 0x000000ff0c00720c */ /* 0x000fe20003fa6270 */
[----:B------:R-:W-:-:S10]  /*0590*/  UPRMT UR4, UR4, 0x8880, URZ ;  /* 0x0000888004047896 */ /* 0x000fd4000800003f */
[----:B------:R-:W-:-:S04]  /*05a0*/  @!P2 IMAD.IADD R19, R19, 0x1, -R10 ;  /* 0x000000011313a824 */ /* 0x000fc800078e0a0a */
[----:B------:R-:W-:Y:S01]  /*05b0*/  IMAD.IADD R4, R19, 0x1, -R10 ;  /* 0x0000000113047824 */ /* 0x000fe200078e0a0a */
[----:B------:R-:W-:-:S04]  /*05c0*/  ISETP.GT.U32.AND P4, PT, R10, R19, PT ;  /* 0x000000130a00720c */ /* 0x000fc80003f84070 */
[----:B------:R-:W-:Y:S02]  /*05d0*/  SEL R4, R4, R19, !P4 ;  /* 0x0000001304047207 */ /* 0x000fe40006000000 */
[----:B------:R-:W-:Y:S02]  /*05e0*/  ISETP.NE.AND P3, PT, R9, RZ, PT ;  /* 0x000000ff0900720c */ /* 0x000fe40003f65270 */
[----:B------:R-:W-:Y:S01]  /*05f0*/  LOP3.LUT R17, RZ, R9, RZ, 0x33, !PT ;  /* 0x00000009ff117212 */ /* 0x000fe200078e33ff */
[----:B------:R-:W-:Y:S01]  /*0600*/  @!P5 IMAD.MOV R4, RZ, RZ, -R4 ;  /* 0x000000ffff04d224 */ /* 0x000fe200078e0a04 */
[----:B------:R-:W-:Y:S02]  /*0610*/  ISETP.NE.AND P4, PT, RZ, UR4, PT ;  /* 0x00000004ff007c0c */ /* 0x000fe4000bf85270 */
[----:B------:R-:W-:Y:S01]  /*0620*/  ISETP.GE.AND P6, PT, R13, RZ, PT ;  /* 0x000000ff0d00720c */ /* 0x000fe20003fc6270 */
[----:B------:R-:W-:Y:S01]  /*0630*/  @!P2 VIADD R5, R5, 0x1 ;  /* 0x000000010505a836 */ /* 0x000fe20000000000 */
[----:B------:R-:W-:Y:S01]  /*0640*/  SEL R4, R17, R4, !P3 ;  /* 0x0000000411047207 */ /* 0x000fe20005800000 */
[----:B------:R-:W0:Y:S01]  /*0650*/  LDC R13, c[0x0][0x224] ;  /* 0x00008900ff0d7b82 */ /* 0x000e220000000800 */
[----:B------:R-:W-:Y:S01]  /*0660*/  ISETP.GT.U32.AND P5, PT, R8, R15, PT ;  /* 0x0000000f0800720c */ /* 0x000fe20003fa4070 */
[----:B------:R-:W-:Y:S01]  /*0670*/  IMAD.IADD R8, R15, 0x1, -R8 ;  /* 0x000000010f087824 */ /* 0x000fe200078e0a08 */
[----:B------:R-:W-:Y:S01]  /*0680*/  I2FP.F32.S32 R16, R4 ;  /* 0x0000000400107245 */ /* 0x000fe20000201400 */
[----:B------:R-:W-:Y:S01]  /*0690*/  USHF.R.S32.HI UR7, URZ, 0x1f, UR11 ;  /* 0x0000001f3f077899 */ /* 0x000fe2000801140b */
[----:B------:R-:W-:Y:S01]  /*06a0*/  LOP3.LUT R9, R12, R9, RZ, 0x3c, !PT ;  /* 0x000000090c097212 */ /* 0x000fe200078e3cff */
[----:B------:R-:W-:Y:S01]  /*06b0*/  ULDC.64 UR4, c[0x0][0x250] ;  /* 0x0000940000047ab9 */ /* 0x000fe20000000a00 */
[----:B------:R-:W-:Y:S01]  /*06c0*/  SEL R15, R8, R15, !P5 ;  /* 0x0000000f080f7207 */ /* 0x000fe20006800000 */
[----:B------:R-:W-:-:S04]  /*06d0*/  @!P4 FADD.FTZ R4, R16, 0.5 ;  /* 0x3f0000001004c421 */ /* 0x000fc80000010000 */
[----:B------:R-:W-:Y:S02]  /*06e0*/  @!P6 IMAD.MOV R15, RZ, RZ, -R15 ;  /* 0x000000ffff0fe224 */ /* 0x000fe400078e0a0f */
[----:B----4-:R-:W-:Y:S01]  /*06f0*/  @!P4 FFMA.FTZ R4, R4, R21, -0.5 ;  /* 0xbf0000000404c423 */ /* 0x010fe20000010015 */
[----:B------:R-:W-:Y:S02]  /*0700*/  ISETP.GE.U32.AND P5, PT, R19, R10, PT ;  /* 0x0000000a1300720c */ /* 0x000fe40003fa6070 */
[----:B------:R-:W-:Y:S02]  /*0710*/  SEL R14, R14, R15, !P1 ;  /* 0x0000000f0e0e7207 */ /* 0x000fe40004800000 */
[----:B------:R-:W-:Y:S01]  /*0720*/  @!P4 FSETP.GEU.FTZ.AND P1, PT, R4, RZ, PT ;  /* 0x000000ff0400c20b */ /* 0x000fe20003f3e000 */
[----:B------:R-:W-:Y:S01]  /*0730*/  @P4 FMUL.FTZ R8, R16, R21 ;  /* 0x0000001510084220 */ /* 0x000fe20000410000 */
[----:B------:R-:W-:Y:S02]  /*0740*/  I2FP.F32.S32 R14, R14 ;  /* 0x0000000e000e7245 */ /* 0x000fe40000201400 */
[----:B------:R-:W-:-:S02]  /*0750*/  @!P4 FSEL R8, R4, RZ, P1 ;  /* 0x000000ff0408c208 */ /* 0x000fc40000800000 */
[----:B------:R-:W-:Y:S01]  /*0760*/  ISETP.GE.AND P6, PT, R9, RZ, PT ;  /* 0x000000ff0900720c */ /* 0x000fe20003fc6270 */
[----:B------:R-:W-:Y:S01]  /*0770*/  @!P4 FADD.FTZ R10, R14, 0.5 ;  /* 0x3f0000000e0ac421 */ /* 0x000fe20000010000 */
[----:B------:R-:W1:Y:S01]  /*0780*/  F2I.FTZ.TRUNC.NTZ R4, R8 ;  /* 0x0000000800047305 */ /* 0x000e62000021f100 */
[----:B------:R-:W-:Y:S02]  /*0790*/  @P5 VIADD R5, R5, 0x1 ;  /* 0x0000000105055836 */ /* 0x000fe40000000000 */
[-C--:B0-----:R-:W-:Y:S01]  /*07a0*/  @!P4 FFMA.FTZ R10, R10, R13.reuse, -0.5 ;  /* 0xbf0000000a0ac423 */ /* 0x081fe2000001000d */
[----:B------:R-:W-:-:S04]  /*07b0*/  @P4 FMUL.FTZ R13, R14, R13 ;  /* 0x0000000d0e0d4220 */ /* 0x000fc80000410000 */
[----:B------:R-:W-:-:S03]  /*07c0*/  @!P4 FSETP.GEU.FTZ.AND P1, PT, R10, RZ, PT ;  /* 0x000000ff0a00c20b */ /* 0x000fc60003f3e000 */
[----:B------:R-:W-:Y:S01]  /*07d0*/  @!P6 IMAD.MOV R5, RZ, RZ, -R5 ;  /* 0x000000ffff05e224 */ /* 0x000fe200078e0a05 */
[----:B------:R-:W-:-:S04]  /*07e0*/  @!P4 FSEL R13, R10, RZ, P1 ;  /* 0x000000ff0a0dc208 */ /* 0x000fc80000800000 */
[----:B------:R-:W-:Y:S01]  /*07f0*/  SEL R17, R17, R5, !P3 ;  /* 0x0000000511117207 */ /* 0x000fe20005800000 */
[----:B------:R-:W0:Y:S01]  /*0800*/  F2I.FTZ.TRUNC.NTZ R9, R13 ;  /* 0x0000000d00097305 */ /* 0x000e22000021f100 */
[----:B-1----:R-:W-:Y:S02]  /*0810*/  SHF.R.S32.HI R5, RZ, 0x1f, R4 ;  /* 0x0000001fff057819 */ /* 0x002fe40000011404 */
[----:B------:R-:W-:Y:S01]  /*0820*/  ISETP.GT.U32.AND P1, PT, R0, R7, PT ;  /* 0x000000070000720c */ /* 0x000fe20003f24070 */
[----:B------:R-:W-:Y:S01]  /*0830*/  IMAD.IADD R0, R7, 0x1, -R0 ;  /* 0x0000000107007824 */ /* 0x000fe200078e0a00 */
[----:B------:R-:W-:Y:S01]  /*0840*/  ISETP.GE.AND P2, PT, R6, RZ, PT ;  /* 0x000000ff0600720c */ /* 0x000fe20003f46270 */
[----:B------:R-:W-:-:S03]  /*0850*/  IMAD.WIDE R14, R17, UR10, R4 ;  /* 0x0000000a110e7c25 */ /* 0x000fc6000f8e0204 */
[----:B------:R-:W-:Y:S01]  /*0860*/  SEL R19, R0, R7, !P1 ;  /* 0x0000000700137207 */ /* 0x000fe20004800000 */
[----:B------:R-:W-:Y:S02]  /*0870*/  IMAD R15, R15, UR11, RZ ;  /* 0x0000000b0f0f7c24 */ /* 0x000fe4000f8e02ff */
[----:B------:R-:W-:-:S04]  /*0880*/  IMAD.WIDE.U32 R6, R14, UR11, RZ ;  /* 0x0000000b0e067c25 */ /* 0x000fc8000f8e00ff */
[----:B------:R-:W-:Y:S01]  /*0890*/  IMAD R15, R14, UR7, R15 ;  /* 0x000000070e0f7c24 */ /* 0x000fe2000f8e020f */
[----:B0-----:R-:W-:Y:S02]  /*08a0*/  SHF.R.S32.HI R0, RZ, 0x1f, R9 ;  /* 0x0000001fff007819 */ /* 0x001fe40000011409 */
[----:B------:R-:W-:Y:S01]  /*08b0*/  IADD3 R12, P1, R9, R6, RZ ;  /* 0x00000006090c7210 */ /* 0x000fe20007f3e0ff */
[----:B------:R-:W-:Y:S01]  /*08c0*/  IMAD.IADD R21, R7, 0x1, R15 ;  /* 0x0000000107157824 */ /* 0x000fe200078e020f */
[----:B------:R-:W-:Y:S01]  /*08d0*/  I2FP.F32.S32 R10, R9 ;  /* 0x00000009000a7245 */ /* 0x000fe20000201400 */
[----:B------:R-:W-:Y:S01]  /*08e0*/  @!P2 IMAD.MOV R19, RZ, RZ, -R19 ;  /* 0x000000ffff13a224 */ /* 0x000fe200078e0a13 */
[----:B------:R-:W-:Y:S01]  /*08f0*/  I2FP.F32.S32 R15, R4 ;  /* 0x00000004000f7245 */ /* 0x000fe20000201400 */
[----:B------:R-:W-:Y:S02]  /*0900*/  IMAD.X R14, R0, 0x1, R21, P1 ;  /* 0x00000001000e7824 */ /* 0x000fe400008e0615 */
[----:B------:R-:W-:Y:S01]  /*0910*/  FADD.FTZ R13, -R10, R13 ;  /* 0x0000000d0a0d7221 */ /* 0x000fe20000010100 */
[----:B------:R-:W-:Y:S01]  /*0920*/  SEL R2, R2, R19, !P0 ;  /* 0x0000001302027207 */ /* 0x000fe20004000000 */
[----:B------:R-:W-:Y:S01]  /*0930*/  FADD.FTZ R8, -R15, R8 ;  /* 0x000000080f087221 */ /* 0x000fe20000010100 */
[----:B------:R-:W-:Y:S01]  /*0940*/  SHF.R.S32.HI R10, RZ, 0x1f, R11 ;  /* 0x0000001fff0a7819 */ /* 0x000fe2000001140b */
[----:B------:R-:W-:-:S02]  /*0950*/  IMAD R19, R14, R11, RZ ;  /* 0x0000000b0e137224 */ /* 0x000fc400078e02ff */
[----:B------:R-:W-:Y:S01]  /*0960*/  IMAD.WIDE.U32 R14, R12, R11, RZ ;  /* 0x0000000b0c0e7225 */ /* 0x000fe200078e00ff */
[----:B------:R-:W-:-:S03]  /*0970*/  UIADD3 UR4, UP0, UR4, -0x1, URZ ;  /* 0xffffffff04047890 */ /* 0x000fc6000ff1e03f */
[----:B------:R-:W-:Y:S02]  /*0980*/  IMAD R23, R10, R12, R19 ;  /* 0x0000000c0a177224 */ /* 0x000fe400078e0213 */
[----:B------:R-:W-:Y:S01]  /*0990*/  FADD.FTZ R12, -R13, 1 ;  /* 0x3f8000000d0c7421 */ /* 0x000fe20000010100 */
[----:B------:R-:W-:Y:S01]  /*09a0*/  IADD3 R18, P2, R2, R14, RZ ;  /* 0x0000000e02127210 */ /* 0x000fe20007f5e0ff */
[----:B------:R-:W-:Y:S01]  /*09b0*/  FADD.FTZ R19, -R8, 1 ;  /* 0x3f80000008137421 */ /* 0x000fe20000010100 */
[----:B------:R-:W-:Y:S02]  /*09c0*/  UIADD3.X UR5, UR5, -0x1, URZ, UP0, !UPT ;  /* 0xffffffff05057890 */ /* 0x000fe400087fe43f */
[----:B------:R-:W-:Y:S01]  /*09d0*/  LEA R14, P3, R18, UR12, 0x1 ;  /* 0x0000000c120e7c11 */ /* 0x000fe2000f8608ff */
[----:B------:R-:W-:Y:S01]  /*09e0*/  FMUL.FTZ R19, R19, R12 ;  /* 0x0000000c13137220 */ /* 0x000fe20000410000 */
[----:B---3--:R-:W-:Y:S01]  /*09f0*/  IMAD.U32 R12, R3, 0x10000, RZ ;  /* 0x00010000030c7824 */ /* 0x008fe200078e00ff */
[----:B------:R-:W-:Y:S01]  /*0a00*/  SHF.R.S32.HI R3, RZ, 0x1f, R2 ;  /* 0x0000001fff037819 */ /* 0x000fe20000011402 */
[----:B------:R-:W-:Y:S01]  /*0a10*/  IMAD.IADD R23, R15, 0x1, R23 ;  /* 0x000000010f177824 */ /* 0x000fe200078e0217 */
[----:B------:R-:W-:Y:S01]  /*0a20*/  LOP3.LUT R20, R14, 0x3, RZ, 0xc0, !PT ;  /* 0x000000030e147812 */ /* 0x000fe200078ec0ff */
[----:B------:R-:W-:Y:S01]  /*0a30*/  IMAD.U32 R16, RZ, RZ, UR5 ;  /* 0x00000005ff107e24 */ /* 0x000fe2000f8e00ff */
[----:B------:R-:W-:Y:S01]  /*0a40*/  ISETP.LT.U32.AND P1, PT, R18, UR4, PT ;  /* 0x0000000412007c0c */ /* 0x000fe2000bf21070 */
[----:B------:R-:W-:Y:S01]  /*0a50*/  IMAD.X R23, R3, 0x1, R23, P2 ;  /* 0x0000000103177824 */ /* 0x000fe200010e0617 */
[----:B------:R-:W-:-:S04]  /*0a60*/  ISETP.NE.U32.AND P0, PT, R20, RZ, PT ;  /* 0x000000ff1400720c */ /* 0x000fc80003f05070 */
[----:B------:R-:W-:Y:S02]  /*0a70*/  ISETP.NE.AND.EX P0, PT, RZ, RZ, PT, P0 ;  /* 0x000000ffff00720c */ /* 0x000fe40003f05300 */
[----:B------:R-:W-:Y:S01]  /*0a80*/  ISETP.GT.U32.AND.EX P1, PT, R16, R23, PT, P1 ;  /* 0x000000171000720c */ /* 0x000fe20003f24110 */
[----:B------:R-:W-:Y:S01]  /*0a90*/  FMUL.FTZ R19, R19, R12 ;  /* 0x0000000c13137220 */ /* 0x000fe20000410000 */
[----:B------:R-:W-:Y:S01]  /*0aa0*/  BSSY B0, `(.L_x_1554) ;  /* 0x000003e000007945 */ /* 0x000fe20003800000 */
[----:B------:R-:W-:-:S03]  /*0ab0*/  LEA.HI.X R15, R18, UR13, R23, 0x1, P3 ;  /* 0x0000000d120f7c11 */ /* 0x000fc600098f0c17 */
[----:B------:R-:W-:-:S07]  /*0ac0*/  F2FP.BF16.F32.PACK_AB R16, RZ, R19 ;  /* 0x00000013ff10723e */ /* 0x000fce00000010ff */
        /* <DEDUP_REMOVED lines=15> */
.L_x_1559:
[----:B-----5:R-:W-:-:S05]  /*0bc0*/  HADD2.BF16_V2 R20, R23, R16.H0_H0 ;  /* 0x2000001017147230 */ /* 0x020fca0000200000 */
[----:B------:R-:W-:-:S05]  /*0bd0*/  PRMT R25, R23, R22, R20 ;  /* 0x0000001617197216 */ /* 0x000fca0000000014 */
[----:B------:R-:W2:Y:S02]  /*0be0*/  ATOM.E.CAS.STRONG.GPU PT, R20, [R18], R23, R25 ;  /* 0x000000171214738b */ /* 0x000ea400001ee119 */
[----:B--2---:R-:W-:Y:S01]  /*0bf0*/  ISETP.NE.U32.AND P0, PT, R20, R23, PT ;  /* 0x000000171400720c */ /* 0x004fe20003f05070 */
[----:B------:R-:W-:-:S12]  /*0c00*/  IMAD.MOV.U32 R23, RZ, RZ, R20 ;  /* 0x000000ffff177224 */ /* 0x000fd800078e0014 */
[----:B------:R-:W-:Y:S05]  /*0c10*/  @P0 BRA `(.L_x_1559) ;  /* 0xfffffffc00e80947 */ /* 0x000fea000383ffff */
[----:B------:R-:W-:Y:S05]  /*0c20*/  BSYNC B2 ;  /* 0x0000000000027941 */ /* 0x000fea0003800000 */
.L_x_1558:
[----:B------:R-:W-:Y:S05]  /*0c30*/  BRA `(.L_x_1560) ;  /* 0x0000000000447947 */ /* 0x000fea0003800000 */
.L_x_1557:
        /* <DEDUP_REMOVED lines=8> */
.L_x_1562:
[----:B------:R-:W0:Y:S02]  /*0cc0*/  LDS R14, [R18+-0x2] ;  /* 0xfffffe00120e7984 */ /* 0x000e240000000800 */
[----:B0-----:R-:W-:-:S10]  /*0cd0*/  HFMA2.MMA.BF16_V2 R15, R14, 1, 1, R19 ;  /* 0x3f803f800e0f7835 */ /* 0x001fd40000200013 */
[----:B------:R-:W0:Y:S02]  /*0ce0*/  ATOMS.CAST.SPIN R15, [R18+-0x2], R14, R15 ;  /* 0xfffffe0e120f738d */ /* 0x000e24000180000f */
[----:B0-----:R-:W-:-:S13]  /*0cf0*/  ISETP.EQ.U32.AND P0, PT, R15, 0x1, PT ;  /* 0x000000010f00780c */ /* 0x001fda0003f02070 */
[----:B------:R-:W-:Y:S05]  /*0d00*/  @!P0 BRA `(.L_x_1562) ;  /* 0xfffffffc00ec8947 */ /* 0x000fea000383ffff */
[----:B------:R-:W-:Y:S05]  /*0d10*/  BRA `(.L_x_1560) ;  /* 0x00000000000c7947 */ /* 0x000fea0003800000 */
.L_x_1561:
[----:B------:R-:W2:Y:S02]  /*0d20*/  LD.E R16, desc[UR8][R14.64+-0x2] ;  /* 0xfffffe080e107980 */ /* 0x000ea4000c101900 */
[----:B--2---:R-:W-:-:S05]  /*0d30*/  IMAD.IADD R19, R23, 0x1, R16 ;  /* 0x0000000117137824 */ /* 0x004fca00078e0210 */
[----:B------:R1:W-:Y:S02]  /*0d40*/  ST.E desc[UR8][R14.64+-0x2], R19 ;  /* 0xfffffe130e007985 */ /* 0x0003e4000c101908 */
.L_x_1560:
[----:B------:R-:W-:Y:S05]  /*0d50*/  BSYNC B1 ;  /* 0x0000000000017941 */ /* 0x000fea0003800000 */
.L_x_1556:
[----:B------:R-:W-:Y:S05]  /*0d60*/  BRA `(.L_x_1563) ;  /* 0x0000000000447947 */ /* 0x000fea0003800000 */
.L_x_1555:
        /* <DEDUP_REMOVED lines=8> */
.L_x_1565:
[----:B------:R-:W0:Y:S02]  /*0df0*/  LDS R14, [R18] ;  /* 0x00000000120e7984 */ /* 0x000e240000000800 */
[----:B0-----:R-:W-:-:S06]  /*0e00*/  HADD2.BF16_V2 R15, R14, R19 ;  /* 0x000000130e0f7230 */ /* 0x001fcc0000200000 */
[----:B------:R-:W0:Y:S02]  /*0e10*/  ATOMS.CAST.SPIN R15, [R18], R14, R15 ;  /* 0x0000000e120f738d */ /* 0x000e24000180000f */
[----:B0-----:R-:W-:-:S13]  /*0e20*/  ISETP.EQ.U32.AND P0, PT, R15, 0x1, PT ;  /* 0x000000010f00780c */ /* 0x001fda0003f02070 */
[----:B------:R-:W-:Y:S05]  /*0e30*/  @!P0 BRA `(.L_x_1565) ;  /* 0xfffffffc00ec8947 */ /* 0x000fea000383ffff */
[----:B------:R-:W-:Y:S05]  /*0e40*/  BRA `(.L_x_1563) ;  /* 0x00000000000c7947 */ /* 0x000fea0003800000 */
.L_x_1564:
[----:B------:R-:W2:Y:S02]  /*0e50*/  LD.E R16, desc[UR8][R14.64] ;  /* 0x000000080e107980 */ /* 0x000ea4000c101900 */
[----:B--2---:R-:W-:-:S05]  /*0e60*/  IMAD.IADD R19, R19, 0x1, R16 ;  /* 0x0000000113137824 */ /* 0x004fca00078e0210 */
[----:B------:R2:W-:Y:S02]  /*0e70*/  ST.E desc[UR8][R14.64], R19 ;  /* 0x000000130e007985 */ /* 0x0005e4000c101908 */
.L_x_1563:
[----:B------:R-:W-:Y:S05]  /*0e80*/  BSYNC B0 ;  /* 0x0000000000007941 */ /* 0x000fea0003800000 */
.L_x_1554:
[----:B------:R-:W-:Y:S01]  /*0e90*/  UIADD3 UR6, UR11, -0x1, URZ ;  /* 0xffffffff0b067890 */ /* 0x000fe2000fffe03f */
[C---:B-12---:R-:W-:Y:S02]  /*0ea0*/  VIADD R15, R9.reuse, 0x1 ;  /* 0x00000001090f7836 */ /* 0x046fe40000000000 */
[----:B------:R-:W-:Y:S01]  /*0eb0*/  FADD.FTZ R20, -R8, 1 ;  /* 0x3f80000008147421 */ /* 0x000fe20000010100 */
[----:B------:R-:W-:Y:S02]  /*0ec0*/  BSSY B0, `(.L_x_1566) ;  /* 0x0000052000007945 */ /* 0x000fe40003800000 */
[----:B------:R-:W-:-:S13]  /*0ed0*/  ISETP.GE.AND P0, PT, R9, UR6, PT ;  /* 0x0000000609007c0c */ /* 0x000fda000bf06270 */
[----:B------:R-:W-:-:S05]  /*0ee0*/  @P0 IMAD.MOV R15, RZ, RZ, R9 ;  /* 0x000000ffff0f0224 */ /* 0x000fca00078e0209 */
[----:B------:R-:W-:Y:S02]  /*0ef0*/  IADD3 R7, P0, R6, R15, RZ ;  /* 0x0000000f06077210 */ /* 0x000fe40007f1e0ff */
[----:B------:R-:W-:-:S03]  /*0f00*/  SHF.R.S32.HI R14, RZ, 0x1f, R15 ;  /* 0x0000001fff0e7819 */ /* 0x000fc6000001140f */
[----:B0-----:R-:W-:-:S04]  /*0f10*/  IMAD.WIDE.U32 R18, R7, R11, R2 ;  /* 0x0000000b07127225 */ /* 0x001fc800078e0002 */
[----:B------:R-:W-:Y:S01]  /*0f20*/  IMAD.X R6, R14, 0x1, R21, P0 ;  /* 0x000000010e067824 */ /* 0x000fe200000e0615 */
[----:B------:R-:W-:-:S03]  /*0f30*/  ISETP.LT.U32.AND P1, PT, R18, UR4, PT ;  /* 0x0000000412007c0c */ /* 0x000fc6000bf21070 */
[----:B------:R-:W-:Y:S01]  /*0f40*/  IMAD R16, R6, R11, RZ ;  /* 0x0000000b06107224 */ /* 0x000fe200078e02ff */
[----:B------:R-:W-:-:S03]  /*0f50*/  LEA R6, P2, R18, UR12, 0x1 ;  /* 0x0000000c12067c11 */ /* 0x000fc6000f8408ff */
[----:B------:R-:W-:Y:S01]  /*0f60*/  IMAD R21, R10, R7, R16 ;  /* 0x000000070a157224 */ /* 0x000fe200078e0210 */
[----:B------:R-:W-:Y:S01]  /*0f70*/  LOP3.LUT R22, R6, 0x3, RZ, 0xc0, !PT ;  /* 0x0000000306167812 */ /* 0x000fe200078ec0ff */
[----:B------:R-:W-:Y:S02]  /*0f80*/  IMAD.U32 R16, RZ, RZ, UR5 ;  /* 0x00000005ff107e24 */ /* 0x000fe4000f8e00ff */
[----:B------:R-:W-:Y:S01]  /*0f90*/  FMUL.FTZ R7, R20, R13 ;  /* 0x0000000d14077220 */ /* 0x000fe20000410000 */
[----:B------:R-:W-:Y:S01]  /*0fa0*/  IMAD.IADD R21, R19, 0x1, R21 ;  /* 0x0000000113157824 */ /* 0x000fe200078e0215 */
[----:B------:R-:W-:Y:S02]  /*0fb0*/  ISETP.NE.U32.AND P0, PT, R22, RZ, PT ;  /* 0x000000ff1600720c */ /* 0x000fe40003f05070 */
[----:B------:R-:W-:Y:S02]  /*0fc0*/  FMUL.FTZ R7, R12, R7 ;  /* 0x000000070c077220 */ /* 0x000fe40000410000 */
[----:B------:R-:W-:-:S02]  /*0fd0*/  ISETP.GT.U32.AND.EX P1, PT, R16, R21, PT, P1 ;  /* 0x000000151000720c */ /* 0x000fc40003f24110 */
[----:B------:R-:W-:Y:S02]  /*0fe0*/  ISETP.NE.AND.EX P0, PT, RZ, RZ, PT, P0 ;  /* 0x000000ffff00720c */ /* 0x000fe40003f05300 */
[----:B------:R-:W-:Y:S02]  /*0ff0*/  F2FP.BF16.F32.PACK_AB R16, RZ, R7 ;  /* 0x00000007ff10723e */ /* 0x000fe400000010ff */
[----:B------:R-:W-:-:S09]  /*1000*/  LEA.HI.X R7, R18, UR13, R21, 0x1, P2 ;  /* 0x0000000d12077c11 */ /* 0x000fd200090f0c15 */
[----:B------:R-:W-:Y:S05]  /*1010*/  @!P0 BRA P1, `(.L_x_1567) ;  /* 0x0000000000a48947 */ /* 0x000fea0000800000 */
[----:B------:R-:W-:Y:S02]  /*1020*/  ISETP.NE.U32.AND P1, PT, R18, RZ, PT ;  /* 0x000000ff1200720c */ /* 0x000fe40003f25070 */
        /* <DEDUP_REMOVED lines=12> */
.L_x_1570:
[----:B-----5:R-:W-:-:S05]  /*10f0*/  HADD2.BF16_V2 R20, R21, R16.H0_H0 ;  /* 0x2000001015147230 */ /* 0x020fca0000200000 */
[----:B------:R-:W-:-:S05]  /*1100*/  PRMT R23, R21, R22, R20 ;  /* 0x0000001615177216 */ /* 0x000fca0000000014 */
[----:B------:R-:W2:Y:S02]  /*1110*/  ATOM.E.CAS.STRONG.GPU PT, R20, [R18], R21, R23 ;  /* 0x000000151214738b */ /* 0x000ea400001ee117 */
[----:B--2---:R-:W-:Y:S01]  /*1120*/  ISETP.NE.U32.AND P0, PT, R20, R21, PT ;  /* 0x000000151400720c */ /* 0x004fe20003f05070 */
[----:B------:R-:W-:-:S12]  /*1130*/  IMAD.MOV.U32 R21, RZ, RZ, R20 ;  /* 0x000000ffff157224 */ /* 0x000fd800078e0014 */
[----:B------:R-:W-:Y:S05]  /*1140*/  @P0 BRA `(.L_x_1570) ;  /* 0xfffffffc00e80947 */ /* 0x000fea000383ffff */
[----:B------:R-:W-:Y:S05]  /*1150*/  BSYNC B1 ;  /* 0x0000000000017941 */ /* 0x000fea0003800000 */
.L_x_1569:
[----:B------:R-:W-:Y:S05]  /*1160*/  BRA `(.L_x_1571) ;  /* 0x00000000009c7947 */ /* 0x000fea0003800000 */
.L_x_1568:
[----:B------:R-:W0:Y:S02]  /*1170*/  I2F.BF16.RZ R21, RZ ;  /* 0x000000ff00157306 */ /* 0x000e24000020e400 */
[----:B0-----:R-:W-:-:S05]  /*1180*/  PRMT R19, R21, 0x5410, R16 ;  /* 0x0000541015137816 */ /* 0x001fca0000000010 */
[----:B------:R0:W-:Y:S02]  /*1190*/  ATOM.E.ADD.BF16x2.RN.STRONG.GPU P0, RZ, desc[UR8][R6.64+-0x2], R19 ;  /* 0xfffffe1306ff79a2 */ /* 0x0001e4000810e7c8 */
[----:B0-----:R-:W-:Y:S05]  /*11a0*/  @P0 BRA `(.L_x_1571) ;  /* 0x00000000008c0947 */ /* 0x001fea0003800000 */
[----:B------:R-:W0:Y:S02]  /*11b0*/  QSPC.E.S P0, RZ, [R6+-0x2] ;  /* 0xfffffe0006ff73aa */ /* 0x000e240000000500 */
[----:B0-----:R-:W-:Y:S05]  /*11c0*/  @!P0 BRA `(.L_x_1572) ;  /* 0x0000000000288947 */ /* 0x001fea0003800000 */
[----:B------:R-:W-:Y:S01]  /*11d0*/  BSSY B1, `(.L_x_1573) ;  /* 0x0000008000017945 */ /* 0x000fe20003800000 */
[----:B------:R-:W-:Y:S02]  /*11e0*/  MOV R18, R6 ;  /* 0x0000000600127202 */ /* 0x000fe40000000f00 */
[----:B------:R-:W-:-:S07]  /*11f0*/  PRMT R19, R21, 0x5410, R16 ;  /* 0x0000541015137816 */ /* 0x000fce0000000010 */
.L_x_1574:
[----:B------:R-:W0:Y:S02]  /*1200*/  LDS R6, [R18+-0x2] ;  /* 0xfffffe0012067984 */ /* 0x000e240000000800 */
[----:B0-----:R-:W-:-:S10]  /*1210*/  HFMA2.MMA.BF16_V2 R7, R6, 1, 1, R19 ;  /* 0x3f803f8006077835 */ /* 0x001fd40000200013 */
[----:B------:R-:W0:Y:S02]  /*1220*/  ATOMS.CAST.SPIN R7, [R18+-0x2], R6, R7 ;  /* 0xfffffe061207738d */ /* 0x000e240001800007 */
[----:B0-----:R-:W-:-:S13]  /*1230*/  ISETP.EQ.U32.AND P0, PT, R7, 0x1, PT ;  /* 0x000000010700780c */ /* 0x001fda0003f02070 */
[----:B------:R-:W-:Y:S05]  /*1240*/  @!P0 BRA `(.L_x_1574) ;  /* 0xfffffffc00ec8947 */ /* 0x000fea000383ffff */
[----:B------:R-:W-:Y:S05]  /*1250*/  BSYNC B1 ;  /* 0x0000000000017941 */ /* 0x000fea0003800000 */
.L_x_1573:
[----:B------:R-:W-:Y:S05]  /*1260*/  BRA `(.L_x_1571) ;  /* 0x00000000005c7947 */ /* 0x000fea0003800000 */
.L_x_1572:
[----:B------:R-:W2:Y:S02]  /*1270*/  LD.E R16, desc[UR8][R6.64+-0x2] ;  /* 0xfffffe0806107980 */ /* 0x000ea4000c101900 */
[----:B--2---:R-:W-:-:S05]  /*1280*/  IMAD.IADD R19, R19, 0x1, R16 ;  /* 0x0000000113137824 */ /* 0x004fca00078e0210 */
[----:B------:R1:W-:Y:S01]  /*1290*/  ST.E desc[UR8][R6.64+-0x2], R19 ;  /* 0xfffffe1306007985 */ /* 0x0003e2000c101908 */
[----:B------:R-:W-:Y:S05]  /*12a0*/  BRA `(.L_x_1571) ;  /* 0x00000000004c7947 */ /* 0x000fea0003800000 */
.L_x_1567:
[----:B------:R-:W0:Y:S02]  /*12b0*/  I2F.BF16.RZ R21, RZ ;  /* 0x000000ff00157306 */ /* 0x000e24000020e400 */
[----:B0-----:R-:W-:-:S05]  /*12c0*/  PRMT R19, R16, 0x5410, R21 ;  /* 0x0000541010137816 */ /* 0x001fca0000000015 */
[----:B------:R0:W-:Y:S02]  /*12d0*/  ATOM.E.ADD.BF16x2.RN.STRONG.GPU P0, RZ, desc[UR8][R6.64], R19 ;  /* 0x0000001306ff79a2 */ /* 0x0001e4000810e7c8 */
[----:B0-----:R-:W-:Y:S05]  /*12e0*/  @P0 BRA `(.L_x_1571) ;  /* 0x00000000003c0947 */ /* 0x001fea0003800000 */
[----:B------:R-:W0:Y:S02]  /*12f0*/  QSPC.E.S P0, RZ, [R6] ;  /* 0x0000000006ff73aa */ /* 0x000e240000000500 */
[----:B0-----:R-:W-:Y:S05]  /*1300*/  @!P0 BRA `(.L_x_1575) ;  /* 0x0000000000288947 */ /* 0x001fea0003800000 */
[----:B------:R-:W-:Y:S01]  /*1310*/  BSSY B1, `(.L_x_1576) ;  /* 0x0000008000017945 */ /* 0x000fe20003800000 */
[----:B------:R-:W-:Y:S02]  /*1320*/  MOV R18, R6 ;  /* 0x0000000600127202 */ /* 0x000fe40000000f00 */
[----:B------:R-:W-:-:S07]  /*1330*/  PRMT R19, R16, 0x5410, R21 ;  /* 0x0000541010137816 */ /* 0x000fce0000000015 */
.L_x_1577:
[----:B------:R-:W0:Y:S02]  /*1340*/  LDS R6, [R18] ;  /* 0x0000000012067984 */ /* 0x000e240000000800 */
[----:B0-----:R-:W-:-:S06]  /*1350*/  HADD2.BF16_V2 R7, R6, R19 ;  /* 0x0000001306077230 */ /* 0x001fcc0000200000 */
[----:B------:R-:W0:Y:S02]  /*1360*/  ATOMS.CAST.SPIN R7, [R18], R6, R7 ;  /* 0x000000061207738d */ /* 0x000e240001800007 */
[----:B0-----:R-:W-:-:S13]  /*1370*/  ISETP.EQ.U32.AND P0, PT, R7, 0x1, PT ;  /* 0x000000010700780c */ /* 0x001fda0003f02070 */
[----:B------:R-:W-:Y:S05]  /*1380*/  @!P0 BRA `(.L_x_1577) ;  /* 0xfffffffc00ec8947 */ /* 0x000fea000383ffff */
[----:B------:R-:W-:Y:S05]  /*1390*/  BSYNC B1 ;  /* 0x0000000000017941 */ /* 0x000fea0003800000 */
.L_x_1576:
[----:B------:R-:W-:Y:S05]  /*13a0*/  BRA `(.L_x_1571) ;  /* 0x00000000000c7947 */ /* 0x000fea0003800000 */
.L_x_1575:
[----:B------:R-:W2:Y:S02]  /*13b0*/  LD.E R16, desc[UR8][R6.64] ;  /* 0x0000000806107980 */ /* 0x000ea4000c101900 */
[----:B--2---:R-:W-:-:S05]  /*13c0*/  IMAD.IADD R19, R19, 0x1, R16 ;  /* 0x0000000113137824 */ /* 0x004fca00078e0210 */
[----:B------:R0:W-:Y:S02]  /*13d0*/  ST.E desc[UR8][R6.64], R19 ;  /* 0x0000001306007985 */ /* 0x0001e4000c101908 */
.L_x_1571:
[----:B------:R-:W-:Y:S05]  /*13e0*/  BSYNC B0 ;  /* 0x0000000000007941 */ /* 0x000fea0003800000 */
.L_x_1566:
[----:B------:R-:W-:Y:S01]  /*13f0*/  UIADD3 UR6, UR10, -0x1, URZ ;  /* 0xffffffff0a067890 */ /* 0x000fe2000fffe03f */
[C---:B01----:R-:W-:Y:S02]  /*1400*/  VIADD R7, R4.reuse, 0x1 ;  /* 0x0000000104077836 */ /* 0x043fe40000000000 */
[----:B------:R-:W-:Y:S01]  /*1410*/  FADD.FTZ R21, -R13, 1 ;  /* 0x3f8000000d157421 */ /* 0x000fe20000010100 */
[----:B------:R-:W-:Y:S02]  /*1420*/  BSSY B0, `(.L_x_1578) ;  /* 0x000005a000007945 */ /* 0x000fe40003800000 */
[----:B------:R-:W-:-:S13]  /*1430*/  ISETP.GE.AND P0, PT, R4, UR6, PT ;  /* 0x0000000604007c0c */ /* 0x000fda000bf06270 */
[----:B------:R-:W-:-:S04]  /*1440*/  @P0 IMAD.MOV R7, RZ, RZ, R4 ;  /* 0x000000ffff070224 */ /* 0x000fc800078e0204 */
[--C-:B------:R-:W-:Y:S01]  /*1450*/  IMAD.MOV.U32 R4, RZ, RZ, R7.reuse ;  /* 0x000000ffff047224 */ /* 0x100fe200078e0007 */
[----:B------:R-:W-:-:S03]  /*1460*/  SHF.R.S32.HI R5, RZ, 0x1f, R7 ;  /* 0x0000001fff057819 */ /* 0x000fc60000011407 */
[----:B------:R-:W-:-:S04]  /*1470*/  IMAD.WIDE R6, R17, UR10, R4 ;  /* 0x0000000a11067c25 */ /* 0x000fc8000f8e0204 */
[----:B------:R-:W-:Y:S02]  /*1480*/  IMAD R7, R7, UR11, RZ ;  /* 0x0000000b07077c24 */ /* 0x000fe4000f8e02ff */
[----:B------:R-:W-:-:S04]  /*1490*/  IMAD.WIDE.U32 R4, R6, UR11, RZ ;  /* 0x0000000b06047c25 */ /* 0x000fc8000f8e00ff */
[----:B------:R-:W-:Y:S01]  /*14a0*/  IMAD R7, R6, UR7, R7 ;  /* 0x0000000706077c24 */ /* 0x000fe2000f8e0207 */
[----:B------:R-:W-:Y:S01]  /*14b0*/  IADD3 R17, P0, R9, R4, RZ ;  /* 0x0000000409117210 */ /* 0x000fe20007f1e0ff */
[----:B------:R-:W-:Y:S02]  /*14c0*/  IMAD.MOV.U32 R6, RZ, RZ, R2 ;  /* 0x000000ffff067224 */ /* 0x000fe400078e0002 */
[----:B------:R-:W-:Y:S02]  /*14d0*/  IMAD.IADD R9, R5, 0x1, R7 ;  /* 0x0000000105097824 */ /* 0x000fe400078e0207 */
[----:B------:R-:W-:Y:S02]  /*14e0*/  IMAD.MOV.U32 R7, RZ, RZ, R3 ;  /* 0x000000ffff077224 */ /* 0x000fe400078e0003 */
[----:B------:R-:W-:Y:S02]  /*14f0*/  IMAD.X R0, R0, 0x1, R9, P0 ;  /* 0x0000000100007824 */ /* 0x000fe400000e0609 */
[----:B------:R-:W-:-:S04]  /*1500*/  IMAD.WIDE.U32 R6, R17, R11, R6 ;  /* 0x0000000b11067225 */ /* 0x000fc800078e0006 */
[----:B------:R-:W-:Y:S01]  /*1510*/  IMAD R0, R0, R11, RZ ;  /* 0x0000000b00007224 */ /* 0x000fe200078e02ff */
[C---:B------:R-:W-:Y:S02]  /*1520*/  LEA R16, P2, R6.reuse, UR12, 0x1 ;  /* 0x0000000c06107c11 */ /* 0x040fe4000f8408ff */
[----:B------:R-:W-:Y:S01]  /*1530*/  ISETP.LT.U32.AND P1, PT, R6, UR4, PT ;  /* 0x0000000406007c0c */ /* 0x000fe2000bf21070 */
[----:B------:R-:W-:Y:S01]  /*1540*/  IMAD R19, R10, R17, R0 ;  /* 0x000000110a137224 */ /* 0x000fe200078e0200 */
[----:B------:R-:W-:Y:S01]  /*1550*/  LOP3.LUT R18, R16, 0x3, RZ, 0xc0, !PT ;  /* 0x0000000310127812 */ /* 0x000fe200078ec0ff */
[----:B------:R-:W-:Y:S02]  /*1560*/  IMAD.U32 R0, RZ, RZ, UR5 ;  /* 0x00000005ff007e24 */ /* 0x000fe4000f8e00ff */
[----:B------:R-:W-:Y:S01]  /*1570*/  FMUL.FTZ R17, R8, R21 ;  /* 0x0000001508117220 */ /* 0x000fe20000410000 */
[----:B------:R-:W-:Y:S01]  /*1580*/  IMAD.IADD R19, R7, 0x1, R19 ;  /* 0x0000000107137824 */ /* 0x000fe200078e0213 */
[----:B------:R-:W-:-:S02]  /*1590*/  ISETP.NE.U32.AND P0, PT, R18, RZ, PT ;  /* 0x000000ff1200720c */ /* 0x000fc40003f05070 */
[----:B------:R-:W-:Y:S02]  /*15a0*/  FMUL.FTZ R17, R12, R17 ;  /* 0x000000110c117220 */ /* 0x000fe40000410000 */
[----:B------:R-:W-:Y:S02]  /*15b0*/  ISETP.NE.AND.EX P0, PT, RZ, RZ, PT, P0 ;  /* 0x000000ffff00720c */ /* 0x000fe40003f05300 */
[----:B------:R-:W-:Y:S02]  /*15c0*/  ISETP.GT.U32.AND.EX P1, PT, R0, R19, PT, P1 ;  /* 0x000000130000720c */ /* 0x000fe40003f24110 */
        /* <DEDUP_REMOVED lines=16> */
.L_x_1582:
[----:B-----5:R-:W-:-:S05]  /*16d0*/  HADD2.BF16_V2 R18, R19, R0.H0_H0 ;  /* 0x2000000013127230 */ /* 0x020fca0000200000 */
[----:B------:R-:W-:-:S05]  /*16e0*/  PRMT R21, R19, R20, R18 ;  /* 0x0000001413157216 */ /* 0x000fca0000000012 */
[----:B------:R-:W2:Y:S02]  /*16f0*/  ATOM.E.CAS.STRONG.GPU PT, R18, [R6], R19, R21 ;  /* 0x000000130612738b */ /* 0x000ea400001ee115 */
[----:B--2---:R-:W-:Y:S01]  /*1700*/  ISETP.NE.U32.AND P0, PT, R18, R19, PT ;  /* 0x000000131200720c */ /* 0x004fe20003f05070 */
[----:B------:R-:W-:-:S12]  /*1710*/  IMAD.MOV.U32 R19, RZ, RZ, R18 ;  /* 0x000000ffff137224 */ /* 0x000fd800078e0012 */
[----:B------:R-:W-:Y:S05]  /*1720*/  @P0 BRA `(.L_x_1582) ;  /* 0xfffffffc00e80947 */ /* 0x000fea000383ffff */
[----:B------:R-:W-:Y:S05]  /*1730*/  BSYNC B1 ;  /* 0x0000000000017941 */ /* 0x000fea0003800000 */
.L_x_1581:
[----:B------:R-:W-:Y:S05]  /*1740*/  BRA `(.L_x_1583) ;  /* 0x00000000009c7947 */ /* 0x000fea0003800000 */
.L_x_1580:
        /* <DEDUP_REMOVED lines=9> */
.L_x_1586:
[----:B------:R-:W0:Y:S02]  /*17e0*/  LDS R6, [R16+-0x2] ;  /* 0xfffffe0010067984 */ /* 0x000e240000000800 */
[----:B0-----:R-:W-:-:S10]  /*17f0*/  HFMA2.MMA.BF16_V2 R7, R6, 1, 1, R17 ;  /* 0x3f803f8006077835 */ /* 0x001fd40000200011 */
[----:B------:R-:W0:Y:S02]  /*1800*/  ATOMS.CAST.SPIN R7, [R16+-0x2], R6, R7 ;  /* 0xfffffe061007738d */ /* 0x000e240001800007 */
[----:B0-----:R-:W-:-:S13]  /*1810*/  ISETP.EQ.U32.AND P0, PT, R7, 0x1, PT ;  /* 0x000000010700780c */ /* 0x001fda0003f02070 */
[----:B------:R-:W-:Y:S05]  /*1820*/  @!P0 BRA `(.L_x_1586) ;  /* 0xfffffffc00ec8947 */ /* 0x000fea000383ffff */
[----:B------:R-:W-:Y:S05]  /*1830*/  BSYNC B1 ;  /* 0x0000000000017941 */ /* 0x000fea0003800000 */
.L_x_1585:
[----:B------:R-:W-:Y:S05]  /*1840*/  BRA `(.L_x_1583) ;  /* 0x00000000005c7947 */ /* 0x000fea0003800000 */
.L_x_1584:
[----:B------:R-:W2:Y:S02]  /*1850*/  LD.E R0, desc[UR8][R16.64+-0x2] ;  /* 0xfffffe0810007980 */ /* 0x000ea4000c101900 */
[----:B--2---:R-:W-:-:S05]  /*1860*/  IMAD.IADD R7, R7, 0x1, R0 ;  /* 0x0000000107077824 */ /* 0x004fca00078e0200 */
[----:B------:R1:W-:Y:S01]  /*1870*/  ST.E desc[UR8][R16.64+-0x2], R7 ;  /* 0xfffffe0710007985 */ /* 0x0003e2000c101908 */
[----:B------:R-:W-:Y:S05]  /*1880*/  BRA `(.L_x_1583) ;  /* 0x00000000004c7947 */ /* 0x000fea0003800000 */
.L_x_1579:
        /* <DEDUP_REMOVED lines=9> */
.L_x_1589:
[----:B------:R-:W0:Y:S02]  /*1920*/  LDS R6, [R16] ;  /* 0x0000000010067984 */ /* 0x000e240000000800 */
[----:B0-----:R-:W-:-:S06]  /*1930*/  HADD2.BF16_V2 R7, R6, R17 ;  /* 0x0000001106077230 */ /* 0x001fcc0000200000 */
[----:B------:R-:W0:Y:S02]  /*1940*/  ATOMS.CAST.SPIN R7, [R16], R6, R7 ;  /* 0x000000061007738d */ /* 0x000e240001800007 */
[----:B0-----:R-:W-:-:S13]  /*1950*/  ISETP.EQ.U32.AND P0, PT, R7, 0x1, PT ;  /* 0x000000010700780c */ /* 0x001fda0003f02070 */
[----:B------:R-:W-:Y:S05]  /*1960*/  @!P0 BRA `(.L_x_1589) ;  /* 0xfffffffc00ec8947 */ /* 0x000fea000383ffff */
[----:B------:R-:W-:Y:S05]  /*1970*/  BSYNC B1 ;  /* 0x0000000000017941 */ /* 0x000fea0003800000 */
.L_x_1588:
[----:B------:R-:W-:Y:S05]  /*1980*/  BRA `(.L_x_1583) ;  /* 0x00000000000c7947 */ /* 0x000fea0003800000 */
.L_x_1587:
[----:B------:R-:W2:Y:S02]  /*1990*/  LD.E R0, desc[UR8][R16.64] ;  /* 0x0000000810007980 */ /* 0x000ea4000c101900 */
[----:B--2---:R-:W-:-:S05]  /*19a0*/  IMAD.IADD R7, R7, 0x1, R0 ;  /* 0x0000000107077824 */ /* 0x004fca00078e0200 */
[----:B------:R0:W-:Y:S02]  /*19b0*/  ST.E desc[UR8][R16.64], R7 ;  /* 0x0000000710007985 */ /* 0x0001e4000c101908 */
.L_x_1583:
[----:B------:R-:W-:Y:S05]  /*19c0*/  BSYNC B0 ;  /* 0x0000000000007941 */ /* 0x000fea0003800000 */
.L_x_1578:
[----:B------:R-:W-:Y:S01]  /*19d0*/  IADD3 R15, P0, R15, R4, RZ ;  /* 0x000000040f0f7210 */ /* 0x000fe20007f1e0ff */
[----:B------:R-:W-:Y:S02]  /*19e0*/  IMAD.MOV.U32 R4, RZ, RZ, R2 ;  /* 0x000000ffff047224 */ /* 0x000fe400078e0002 */
[----:B------:R-:W-:Y:S01]  /*19f0*/  FMUL.FTZ R13, R8, R13 ;  /* 0x0000000d080d7220 */ /* 0x000fe20000410000 */
[----:B------:R-:W-:Y:S02]  /*1a00*/  IMAD.MOV.U32 R5, RZ, RZ, R3 ;  /* 0x000000ffff057224 */ /* 0x000fe400078e0003 */
[----:B------:R-:W-:Y:S02]  /*1a10*/  IMAD.X R14, R14, 0x1, R9, P0 ;  /* 0x000000010e0e7824 */ /* 0x000fe400000e0609 */
[----:B------:R-:W-:Y:S01]  /*1a20*/  FMUL.FTZ R13, R12, R13 ;  /* 0x0000000d0c0d7220 */ /* 0x000fe20000410000 */
[----:B------:R-:W-:-:S04]  /*1a30*/  IMAD.WIDE.U32 R4, R15, R11, R4 ;  /* 0x0000000b0f047225 */ /* 0x000fc800078e0004 */
[----:B------:R-:W-:Y:S01]  /*1a40*/  IMAD R14, R14, R11, RZ ;  /* 0x0000000b0e0e7224 */ /* 0x000fe200078e02ff */
[C---:B------:R-:W-:Y:S01]  /*1a50*/  LEA R2, P2, R4.reuse, UR12, 0x1 ;  /* 0x0000000c04027c11 */ /* 0x040fe2000f8408ff */
[----:B------:R-:W-:Y:S01]  /*1a60*/  IMAD.U32 R0, RZ, RZ, UR5 ;  /* 0x00000005ff007e24 */ /* 0x000fe2000f8e00ff */
[----:B------:R-:W-:Y:S01]  /*1a70*/  ISETP.LT.U32.AND P1, PT, R4, UR4, PT ;  /* 0x0000000404007c0c */ /* 0x000fe2000bf21070 */
[----:B------:R-:W-:Y:S01]  /*1a80*/  IMAD R15, R10, R15, R14 ;  /* 0x0000000f0a0f7224 */ /* 0x000fe200078e020e */
[----:B01----:R-:W-:Y:S02]  /*1a90*/  LOP3.LUT R7, R2, 0x3, RZ, 0xc0, !PT ;  /* 0x0000000302077812 */ /* 0x003fe400078ec0ff */
[----:B------:R-:W-:Y:S01]  /*1aa0*/  F2FP.BF16.F32.PACK_AB R6, RZ, R13 ;  /* 0x0000000dff06723e */ /* 0x000fe200000010ff */
[----:B------:R-:W-:Y:S01]  /*1ab0*/  IMAD.IADD R15, R5, 0x1, R15 ;  /* 0x00000001050f7824 */ /* 0x000fe200078e020f */
[----:B------:R-:W-:-:S04]  /*1ac0*/  ISETP.NE.U32.AND P0, PT, R7, RZ, PT ;  /* 0x000000ff0700720c */ /* 0x000fc80003f05070 */
[----:B------:R-:W-:Y:S02]  /*1ad0*/  ISETP.GT.U32.AND.EX P1, PT, R0, R15, PT, P1 ;  /* 0x0000000f0000720c */ /* 0x000fe40003f24110 */
[----:B------:R-:W-:Y:S02]  /*1ae0*/  ISETP.NE.AND.EX P0, PT, RZ, RZ, PT, P0 ;  /* 0x000000ffff00720c */ /* 0x000fe40003f05300 */
[----:B------:R-:W-:-:S11]  /*1af0*/  LEA.HI.X R3, R4, UR13, R15, 0x1, P2 ;  /* 0x0000000d04037c11 */ /* 0x000fd600090f0c0f */
        /* <DEDUP_REMOVED lines=9> */
[----:B------:R-:W-:-:S03]  /*1b90*/  IMAD.MOV.U32 R8, RZ, RZ, 0x3254 ;  /* 0x00003254ff087424 */ /* 0x000fc600078e00ff */
[----:B------:R0:W5:Y:S01]  /*1ba0*/  LD.E R7, desc[UR8][R4.64] ;  /* 0x0000000804077980 */ /* 0x000162000c101900 */
[----:B------:R-:W-:-:S04]  /*1bb0*/  ISETP.EQ.U32.AND P0, PT, R0, RZ, PT ;  /* 0x000000ff0000720c */ /* 0x000fc80003f02070 */
[----:B------:R-:W-:-:S09]  /*1bc0*/  SEL R8, R8, 0x7610, P0 ;  /* 0x0000761008087807 */ /* 0x000fd20000000000 */
.L_x_1592:
[----:B-----5:R-:W-:-:S05]  /*1bd0*/  HADD2.BF16_V2 R0, R7, R6.H0_H0 ;  /* 0x2000000607007230 */ /* 0x020fca0000200000 */
[----:B------:R-:W-:-:S05]  /*1be0*/  PRMT R9, R7, R8, R0 ;  /* 0x0000000807097216 */ /* 0x000fca0000000000 */
[----:B------:R-:W2:Y:S02]  /*1bf0*/  ATOM.E.CAS.STRONG.GPU PT, R0, [R4], R7, R9 ;  /* 0x000000070400738b */ /* 0x000ea400001ee109 */
[----:B--2---:R-:W-:Y:S01]  /*1c00*/  ISETP.NE.U32.AND P0, PT, R0, R7, PT ;  /* 0x000000070000720c */ /* 0x004fe20003f05070 */
[----:B------:R-:W-:-:S12]  /*1c10*/  IMAD.MOV.U32 R7, RZ, RZ, R0 ;  /* 0x000000ffff077224 */ /* 0x000fd800078e0000 */
[----:B------:R-:W-:Y:S05]  /*1c20*/  @P0 BRA `(.L_x_1592) ;  /* 0xfffffffc00e80947 */ /* 0x000fea000383ffff */
[----:B------:R-:W-:Y:S05]  /*1c30*/  EXIT ;  /* 0x000000000000794d */ /* 0x000fea0003800000 */
.L_x_1591:
[----:B------:R-:W0:Y:S02]  /*1c40*/  I2F.BF16.RZ R7, RZ ;  /* 0x000000ff00077306 */ /* 0x000e24000020e400 */
[----:B0-----:R-:W-:-:S05]  /*1c50*/  PRMT R5, R7, 0x5410, R6 ;  /* 0x0000541007057816 */ /* 0x001fca0000000006 */
[----:B------:R0:W-:Y:S02]  /*1c60*/  ATOM.E.ADD.BF16x2.RN.STRONG.GPU P0, RZ, desc[UR8][R2.64+-0x2], R5 ;  /* 0xfffffe0502ff79a2 */ /* 0x0001e4000810e7c8 */
[----:B0-----:R-:W-:Y:S05]  /*1c70*/  @P0 EXIT ;  /* 0x000000000000094d */ /* 0x001fea0003800000 */
[----:B------:R-:W0:Y:S02]  /*1c80*/  QSPC.E.S P0, RZ, [R2+-0x2] ;  /* 0xfffffe0002ff73aa */ /* 0x000e240000000500 */
[----:B0-----:R-:W-:Y:S05]  /*1c90*/  @!P0 BRA `(.L_x_1593) ;  /* 0x0000000000208947 */ /* 0x001fea0003800000 */
[----:B------:R-:W-:Y:S02]  /*1ca0*/  MOV R0, R2 ;  /* 0x0000000200007202 */ /* 0x000fe40000000f00 */
[----:B------:R-:W-:-:S07]  /*1cb0*/  PRMT R5, R7, 0x5410, R6 ;  /* 0x0000541007057816 */ /* 0x000fce0000000006 */
.L_x_1594:
[----:B------:R-:W0:Y:S02]  /*1cc0*/  LDS R2, [R0+-0x2] ;  /* 0xfffffe0000027984 */ /* 0x000e240000000800 */
[----:B0-----:R-:W-:-:S10]  /*1cd0*/  HFMA2.MMA.BF16_V2 R3, R2, 1, 1, R5 ;  /* 0x3f803f8002037835 */ /* 0x001fd40000200005 */
[----:B------:R-:W0:Y:S02]  /*1ce0*/  ATOMS.CAST.SPIN R3, [R0+-0x2], R2, R3 ;  /* 0xfffffe020003738d */ /* 0x000e240001800003 */
[----:B0-----:R-:W-:-:S13]  /*1cf0*/  ISETP.EQ.U32.AND P0, PT, R3, 0x1, PT ;  /* 0x000000010300780c */ /* 0x001fda0003f02070 */
[----:B------:R-:W-:Y:S05]  /*1d00*/  @!P0 BRA `(.L_x_1594) ;  /* 0xfffffffc00ec8947 */ /* 0x000fea000383ffff */
[----:B------:R-:W-:Y:S05]  /*1d10*/  EXIT ;  /* 0x000000000000794d */ /* 0x000fea0003800000 */
.L_x_1593:
[----:B------:R-:W2:Y:S02]  /*1d20*/  LD.E R0, desc[UR8][R2.64+-0x2] ;  /* 0xfffffe0802007980 */ /* 0x000ea4000c101900 */
[----:B--2---:R-:W-:-:S05]  /*1d30*/  IMAD.IADD R5, R5, 0x1, R0 ;  /* 0x0000000105057824 */ /* 0x004fca00078e0200 */
[----:B------:R-:W-:Y:S01]  /*1d40*/  ST.E desc[UR8][R2.64+-0x2], R5 ;  /* 0xfffffe0502007985 */ /* 0x000fe2000c101908 */
[----:B------:R-:W-:Y:S05]  /*1d50*/  EXIT ;  /* 0x000000000000794d */ /* 0x000fea0003800000 */
.L_x_1590:
[----:B------:R-:W0:Y:S02]  /*1d60*/  I2F.BF16.RZ R7, RZ ;  /* 0x000000ff00077306 */ /* 0x000e24000020e400 */
[----:B0-----:R-:W-:-:S05]  /*1d70*/  PRMT R5, R6, 0x5410, R7 ;  /* 0x0000541006057816 */ /* 0x001fca0000000007 */
[----:B------:R0:W-:Y:S02]  /*1d80*/  ATOM.E.ADD.BF16x2.RN.STRONG.GPU P0, RZ, desc[UR8][R2.64], R5 ;  /* 0x0000000502ff79a2 */ /* 0x0001e4000810e7c8 */
[----:B0-----:R-:W-:Y:S05]  /*1d90*/  @P0 EXIT ;  /* 0x000000000000094d */ /* 0x001fea0003800000 */
[----:B------:R-:W0:Y:S02]  /*1da0*/  QSPC.E.S P0, RZ, [R2] ;  /* 0x0000000002ff73aa */ /* 0x000e240000000500 */
[----:B0-----:R-:W-:Y:S05]  /*1db0*/  @!P0 BRA `(.L_x_1595) ;  /* 0x0000000000208947 */ /* 0x001fea0003800000 */
[----:B------:R-:W-:Y:S02]  /*1dc0*/  MOV R0, R2 ;  /* 0x0000000200007202 */ /* 0x000fe40000000f00 */
[----:B------:R-:W-:-:S07]  /*1dd0*/  PRMT R5, R6, 0x5410, R7 ;  /* 0x0000541006057816 */ /* 0x000fce0000000007 */
.L_x_1596:
[----:B------:R-:W0:Y:S02]  /*1de0*/  LDS R2, [R0] ;  /* 0x0000000000027984 */ /* 0x000e240000000800 */
[----:B0-----:R-:W-:-:S06]  /*1df0*/  HADD2.BF16_V2 R3, R2, R5 ;  /* 0x0000000502037230 */ /* 0x001fcc0000200000 */
[----:B------:R-:W0:Y:S02]  /*1e00*/  ATOMS.CAST.SPIN R3, [R0], R2, R3 ;  /* 0x000000020003738d */ /* 0x000e240001800003 */
[----:B0-----:R-:W-:-:S13]  /*1e10*/  ISETP.EQ.U32.AND P0, PT, R3, 0x1, PT ;  /* 0x000000010300780c */ /* 0x001fda0003f02070 */
[----:B------:R-:W-:Y:S05]  /*1e20*/  @!P0 BRA `(.L_x_1596) ;  /* 0xfffffffc00ec8947 */ /* 0x000fea000383ffff */
[----:B------:R-:W-:Y:S05]  /*1e30*/  EXIT ;  /* 0x000000000000794d */ /* 0x000fea0003800000 */
.L_x_1595:
[----:B------:R-:W2:Y:S02]  /*1e40*/  LD.E R0, desc[UR8][R2.64] ;  /* 0x0000000802007980 */ /* 0x000ea4000c101900 */
[----:B--2---:R-:W-:-:S05]  /*1e50*/  IMAD.IADD R5, R5, 0x1, R0 ;  /* 0x0000000105057824 */ /* 0x004fca00078e0200 */
[----:B------:R-:W-:Y:S01]  /*1e60*/  ST.E desc[UR8][R2.64], R5 ;  /* 0x0000000502007985 */ /* 0x000fe2000c101908 */
[----:B------:R-:W-:Y:S05]  /*1e70*/  EXIT ;  /* 0x000000000000794d */ /* 0x000fea0003800000 */
.L_x_1597:
        /* <DEDUP_REMOVED lines=16> */
.L_x_1804:


//--------------------- .text._ZN2at6native54_GLOBAL__N__aa9a477a_21_UpSampleBilinear2d_cu_607db5e338upsample_bilinear2d_backward_out_frameIN3c104HalfEfEEvmiiiiT0_S5_bPT_PKS6_ --------------------------
	.section	.text._ZN2at6native54_GLOBAL__N__aa9a477a_21_UpSampleBilinear2d_cu_607db5e338upsample_bilinear2d_backward_out_frameIN3c104HalfEfEEvmiiiiT0_S5_bPT_PKS6_,"ax",@progbits
	.align	128
.text._ZN2at6native54_GLOBAL__N__aa9a477a_21_UpSampleBilinear2d_cu_607db5e338upsample_bilinear2d_backward_out_frameIN3c104HalfEfEEvmiiiiT0_S5_bPT_PKS6_:
        .type           _ZN2at6native54_GLOBAL__N__aa9a477a_21_UpSampleBilinear2d_cu_607db5e338upsample_bilinear2d_backward_out_frameIN3c104HalfEfEEvmiiiiT0_S5_bPT_PKS6_,@function
        .size           _ZN2at6native54_GLOBAL__N__aa9a477a_21_UpSampleBilinear2d_cu_607db5e338upsample_bilinear2d_backward_out_frameIN3c104HalfEfEEvmiiiiT0_S5_bPT_PKS6_,(.L_x_1805 - _ZN2at6native54_GLOBAL__N__aa9a477a_21_UpSampleBilinear2d_cu_607db5e338upsample_bilinear2d_backward_out_frameIN3c104HalfEfEEvmiiiiT0_S5_bPT_PKS6_)
        .other          _ZN2at6native54_GLOBAL__N__aa9a477a_21_UpSampleBilinear2d_cu_607db5e338upsample_bilinear2d_backward_out_frameIN3c104HalfEfEEvmiiiiT0_S5_bPT_PKS6_,@"STO_CUDA_ENTRY STV_DEFAULT"
_ZN2at6native54_GLOBAL__N__aa9a477a_21_UpSampleBilinear2d_cu_607db5e338upsample_bilinear2d_backward_out_frameIN3c104HalfEfEEvmiiiiT0_S5_bPT_PKS6_:
        /* <DEDUP_REMOVED lines=23> */
.L_x_1652:
        /* <DEDUP_REMOVED lines=11> */
[----:B------:R-:W-:Y:S05]  /*0220*/  CALL.REL.NOINC `($__internal_21_$__cuda_sm20_div_u64) ;  /* 0x0000001800ec7944 */ /* 0x000fea0003c00000 */
[--C-:B------:R-:W-:Y:S01]  /*0230*/  IMAD.MOV R5, RZ, RZ, -R10.reuse ;  /* 0x000000ffff057224 */ /* 0x100fe200078e0a0a */
[----:B------:R-:W-:Y:S01]  /*0240*/  ULDC UR4, c[0x0][0x224] ;  /* 0x0000890000047ab9 */ /* 0x000fe20000000800 */
[----:B------:R-:W-:Y:S02]  /*0250*/  IMAD.MOV.U32 R4, RZ, RZ, R10 ;  /* 0x000000ffff047224 */ /* 0x000fe400078e000a */
[----:B------:R-:W-:Y:S02]  /*0260*/  IMAD R8, R5, UR4, R2 ;  /* 0x0000000405087c24 */ /* 0x000fe4000f8e0202 */
[----:B------:R-:W-:Y:S01]  /*0270*/  IMAD.MOV.U32 R5, RZ, RZ, R11 ;  /* 0x000000ffff057224 */ /* 0x000fe200078e000b */
[----:B------:R-:W-:Y:S06]  /*0280*/  BRA `(.L_x_1600) ;  /* 0x0000000000587947 */ /* 0x000fec0003800000 */
.L_x_1599:
        /* <DEDUP_REMOVED lines=22> */
.L_x_1600:
[----:B------:R-:W-:Y:S05]  /*03f0*/  BSYNC B0 ;  /* 0x0000000000007941 */ /* 0x000fea0003800000 */
.L_x_1598:
        /* <DEDUP_REMOVED lines=10> */
[----:B------:R-:W-:Y:S05]  /*04a0*/  CALL.REL.NOINC `($__internal_21_$__cuda_sm20_div_u64) ;  /* 0x00000018004c7944 */ /* 0x000fea0003c00000 */
[----:B------:R-:W-:Y:S01]  /*04b0*/  IMAD.MOV R5, RZ, RZ, -R10 ;  /* 0x000000ffff057224 */ /* 0x000fe200078e0a0a */
[----:B------:R-:W-:-:S03]  /*04c0*/  ULDC UR4, c[0x0][0x220] ;  /* 0x0000880000047ab9 */ /* 0x000fc60000000800 */
[----:B------:R-:W-:Y:S01]  /*04d0*/  IMAD R4, R5, UR4, R4 ;  /* 0x0000000405047c24 */ /* 0x000fe2000f8e0204 */
[----:B------:R-:W-:Y:S06]  /*04e0*/  BRA `(.L_x_1603) ;  /* 0x0000000000587947 */ /* 0x000fec0003800000 */
.L_x_1602:
        /* <DEDUP_REMOVED lines=15> */
[----:B------:R-:W-:Y:S01]  /*05e0*/  @P0 VIADD R7, R7, -UR4 ;  /* 0x8000000407070c36 */ /* 0x000fe20008000000 */
[----:B------:R-:W-:-:S04]  /*05f0*/  @P0 IADD3 R10, R10, 0x1, RZ ;  /* 0x000000010a0a0810 */ /* 0x000fc80007ffe0ff */
[----:B------:R-:W-:-:S13]  /*0600*/  ISETP.GE.U32.AND P1, PT, R7, UR4, PT ;  /* 0x0000000407007c0c */ /* 0x000fda000bf26070 */
[----:B------:R-:W-:Y:S01]  /*0610*/  @P1 VIADD R10, R10, 0x1 ;  /* 0x000000010a0a1836 */ /* 0x000fe20000000000 */
[----:B------:R-:W-:-:S05]  /*0620*/  @!P2 LOP3.LUT R10, RZ, UR4, RZ, 0x33, !PT ;  /* 0x00000004ff0aac12 */ /* 0x000fca000f8e33ff */
[----:B------:R-:W-:-:S04]  /*0630*/  IMAD.MOV R5, RZ, RZ, -R10 ;  /* 0x000000ffff057224 */ /* 0x000fc800078e0a0a */
[----:B------:R-:W-:-:S07]  /*0640*/  IMAD R4, R5, UR4, R4 ;  /* 0x0000000405047c24 */ /* 0x000fce000f8e0204 */
.L_x_1603:
[----:B------:R-:W-:Y:S05]  /*0650*/  BSYNC B0 ;  /* 0x0000000000007941 */ /* 0x000fea0003800000 */
.L_x_1601:
        /* <DEDUP_REMOVED lines=48> */
[----:B-1----:R-:W-:Y:S01]  /*0960*/  LEA R26, P2, R29, R4, 0x1 ;  /* 0x000000041d1a7211 */ /* 0x002fe200078408ff */
[C---:B------:R-:W-:Y:S01]  /*0970*/  IMAD R25, R20.reuse, R23, R24 ;  /* 0x0000001714197224 */ /* 0x040fe200078e0218 */
[----:B------:R-:W-:Y:S01]  /*0980*/  SHF.R.S32.HI R22, RZ, 0x1f, R21 ;  /* 0x0000001fff167819 */ /* 0x000fe20000011415 */
[----:B------:R-:W-:Y:S01]  /*0990*/  IMAD R27, R20, R8, R9 ;  /* 0x00000008141b7224 */ /* 0x000fe200078e0209 */
[----:B------:R-:W-:Y:S01]  /*09a0*/  LOP3.LUT R31, R26, 0x3, RZ, 0xc0, !PT ;  /* 0x000000031a1f7812 */ /* 0x000fe200078ec0ff */
[----:B------:R-:W-:-:S04]  /*09b0*/  IMAD.WIDE.U32 R8, R8, R7, UR14 ;  /* 0x0000000e08087e25 */ /* 0x000fc8000f8e0007 */
[----:B------:R-:W-:Y:S01]  /*09c0*/  FADD.FTZ R16, -R17, R16 ;  /* 0x0000001011107221 */ /* 0x000fe20000010100 */
[----:B------:R-:W-:Y:S01]  /*09d0*/  FADD.FTZ R23, -R13, 1 ;  /* 0x3f8000000d177421 */ /* 0x000fe20000010100 */
[----:B------:R-:W-:Y:S01]  /*09e0*/  IMAD.IADD R25, R15, 0x1, R25 ;  /* 0x000000010f197824 */ /* 0x000fe200078e0219 */
[----:B------:R-:W-:Y:S01]  /*09f0*/  ISETP.GT.U32.AND P1, PT, R8, R29, PT ;  /* 0x0000001d0800720c */ /* 0x000fe20003f24070 */
[----:B------:R-:W-:Y:S02]  /*0a00*/  IMAD.IADD R17, R9, 0x1, R27 ;  /* 0x0000000109117824 */ /* 0x000fe400078e021b */
[----:B------:R-:W-:Y:S01]  /*0a10*/  FADD.FTZ R24, -R16, 1 ;  /* 0x3f80000010187421 */ /* 0x000fe20000010100 */
[----:B------:R-:W-:Y:S01]  /*0a20*/  IMAD.X R30, R22, 0x1, R25, P0 ;  /* 0x00000001161e7824 */ /* 0x000fe200000e0619 */
[----:B------:R-:W-:Y:S02]  /*0a30*/  ISETP.NE.U32.AND P0, PT, R31, RZ, PT ;  /* 0x000000ff1f00720c */ /* 0x000fe40003f05070 */
[----:B------:R-:W-:-:S02]  /*0a40*/  FMUL.FTZ R27, R23, R24 ;  /* 0x00000018171b7220 */ /* 0x000fc40000410000 */
[----:B------:R-:W-:Y:S02]  /*0a50*/  ISETP.GT.U32.AND.EX P1, PT, R17, R30, PT, P1 ;  /* 0x0000001e1100720c */ /* 0x000fe40003f24110 */
[----:B------:R-:W-:Y:S01]  /*0a60*/  ISETP.NE.AND.EX P0, PT, RZ, RZ, PT, P0 ;  /* 0x000000ffff00720c */ /* 0x000fe20003f05300 */
[----:B--2---:R-:W-:-:S05]  /*0a70*/  HADD2.F32 R28, -RZ, R12.H0_H0 ;  /* 0x2000000cff1c7230 */ /* 0x004fca0000004100 */
[----:B------:R-:W-:-:S05]  /*0a80*/  FMUL.FTZ R27, R27, R28 ;  /* 0x0000001c1b1b7220 */ /* 0x000fca0000410000 */
[----:B------:R-:W-:Y:S02]  /*0a90*/  F2FP.F16.F32.PACK_AB R35, RZ, R27 ;  /* 0x0000001bff23723e */ /* 0x000fe400000000ff */
        /* <DEDUP_REMOVED lines=16> */
.L_x_1609:
[----:B-----5:R-:W-:-:S05]  /*0ba0*/  HADD2 R30, R31, R35.H0_H0 ;  /* 0x200000231f1e7230 */ /* 0x020fca0000000000 */
[----:B------:R-:W-:-:S05]  /*0bb0*/  PRMT R33, R31, R32, R30 ;  /* 0x000000201f217216 */ /* 0x000fca000000001e */
[----:B------:R-:W2:Y:S02]  /*0bc0*/  ATOM.E.CAS.STRONG.GPU PT, R30, [R28], R31, R33 ;  /* 0x0000001f1c1e738b */ /* 0x000ea400001ee121 */
[----:B--2---:R-:W-:Y:S01]  /*0bd0*/  ISETP.NE.U32.AND P0, PT, R30, R31, PT ;  /* 0x0000001f1e00720c */ /* 0x004fe20003f05070 */
[----:B------:R-:W-:-:S12]  /*0be0*/  IMAD.MOV.U32 R31, RZ, RZ, R30 ;  /* 0x000000ffff1f7224 */ /* 0x000fd800078e001e */
[----:B------:R-:W-:Y:S05]  /*0bf0*/  @P0 BRA `(.L_x_1609) ;  /* 0xfffffffc00e80947 */ /* 0x000fea000383ffff */
[----:B------:R-:W-:Y:S05]  /*0c00*/  BSYNC B2 ;  /* 0x0000000000027941 */ /* 0x000fea0003800000 */
.L_x_1608:
[----:B------:R-:W-:Y:S05]  /*0c10*/  BRA `(.L_x_1610) ;  /* 0x0000000000447947 */ /* 0x000fea0003800000 */
.L_x_1607:
[----:B------:R-:W-:-:S05]  /*0c20*/  PRMT R29, RZ, 0x5410, R35 ;  /* 0x00005410ff1d7816 */ /* 0x000fca0000000023 */
[----:B------:R0:W-:Y:S02]  /*0c30*/  ATOM.E.ADD.F16x2.RN.STRONG.GPU P0, RZ, desc[UR8][R26.64+-0x2], R29 ;  /* 0xfffffe1d1aff79a2 */ /* 0x0001e4000810e1c8 */
[----:B0-----:R-:W-:Y:S05]  /*0c40*/  @P0 BRA `(.L_x_1610) ;  /* 0x0000000000380947 */ /* 0x001fea0003800000 */
[----:B------:R-:W0:Y:S02]  /*0c50*/  QSPC.E.S P0, RZ, [R26+-0x2] ;  /* 0xfffffe001aff73aa */ /* 0x000e240000000500 */
[----:B0-----:R-:W-:Y:S05]  /*0c60*/  @!P0 BRA `(.L_x_1611) ;  /* 0x0000000000248947 */ /* 0x001fea0003800000 */
[----:B------:R-:W-:-:S07]  /*0c70*/  MOV R29, R26 ;  /* 0x0000001a001d7202 */ /* 0x000fce0000000f00 */
.L_x_1612:
[----:B------:R-:W0:Y:S02]  /*0c80*/  LDS R26, [R29+-0x2] ;  /* 0xfffffe001d1a7984 */ /* 0x000e240000000800 */
[C---:B0-----:R-:W-:Y:S02]  /*0c90*/  HADD2 R28, R26.reuse.H1_H1, R35.H0_H0 ;  /* 0x200000231a1c7230 */ /* 0x041fe40000000c00 */
[----:B------:R-:W-:-:S05]  /*0ca0*/  HADD2 R27, R26.H0_H0, RZ.H0_H0 ;  /* 0x200000ff1a1b7230 */ /* 0x000fca0000000800 */
[----:B------:R-:W-:-:S06]  /*0cb0*/  PRMT R27, R27, 0x5410, R28 ;  /* 0x000054101b1b7816 */ /* 0x000fcc000000001c */
[----:B------:R-:W0:Y:S02]  /*0cc0*/  ATOMS.CAST.SPIN R27, [R29+-0x2], R26, R27 ;  /* 0xfffffe1a1d1b738d */ /* 0x000e24000180001b */
[----:B0-----:R-:W-:-:S13]  /*0cd0*/  ISETP.EQ.U32.AND P0, PT, R27, 0x1, PT ;  /* 0x000000011b00780c */ /* 0x001fda0003f02070 */
[----:B------:R-:W-:Y:S05]  /*0ce0*/  @!P0 BRA `(.L_x_1612) ;  /* 0xfffffffc00e48947 */ /* 0x000fea000383ffff */
[----:B------:R-:W-:Y:S05]  /*0cf0*/  BRA `(.L_x_1610) ;  /* 0x00000000000c7947 */ /* 0x000fea0003800000 */
.L_x_1611:
[----:B------:R-:W2:Y:S02]  /*0d00*/  LD.E R28, desc[UR8][R26.64+-0x2] ;  /* 0xfffffe081a1c7980 */ /* 0x000ea4000c101900 */
[----:B--2---:R-:W-:-:S05]  /*0d10*/  IMAD.IADD R29, R29, 0x1, R28 ;  /* 0x000000011d1d7824 */ /* 0x004fca00078e021c */
[----:B------:R1:W-:Y:S02]  /*0d20*/  ST.E desc[UR8][R26.64+-0x2], R29 ;  /* 0xfffffe1d1a007985 */ /* 0x0003e4000c101908 */
.L_x_1610:
[----:B------:R-:W-:Y:S05]  /*0d30*/  BSYNC B1 ;  /* 0x0000000000017941 */ /* 0x000fea0003800000 */
.L_x_1606:
[----:B------:R-:W-:Y:S05]  /*0d40*/  BRA `(.L_x_1613) ;  /* 0x0000000000447947 */ /* 0x000fea0003800000 */
.L_x_1605:
[----:B------:R-:W-:-:S05]  /*0d50*/  PRMT R29, R35, 0x5410, RZ ;  /* 0x00005410231d7816 */ /* 0x000fca00000000ff */
[----:B------:R0:W-:Y:S02]  /*0d60*/  ATOM.E.ADD.F16x2.RN.STRONG.GPU P0, RZ, desc[UR8][R26.64], R29 ;  /* 0x0000001d1aff79a2 */ /* 0x0001e4000810e1c8 */
[----:B0-----:R-:W-:Y:S05]  /*0d70*/  @P0 BRA `(.L_x_1613) ;  /* 0x0000000000380947 */ /* 0x001fea0003800000 */
[----:B------:R-:W0:Y:S02]  /*0d80*/  QSPC.E.S P0, RZ, [R26] ;  /* 0x000000001aff73aa */ /* 0x000e240000000500 */
[----:B0-----:R-:W-:Y:S05]  /*0d90*/  @!P0 BRA `(.L_x_1614) ;  /* 0x0000000000248947 */ /* 0x001fea0003800000 */
[----:B------:R-:W-:-:S07]  /*0da0*/  MOV R29, R26 ;  /* 0x0000001a001d7202 */ /* 0x000fce0000000f00 */
.L_x_1615:
[----:B------:R-:W0:Y:S02]  /*0db0*/  LDS R26, [R29] ;  /* 0x000000001d1a7984 */ /* 0x000e240000000800 */
[C---:B0-----:R-:W-:Y:S02]  /*0dc0*/  HADD2 R28, R26.reuse.H1_H1, RZ.H0_H0 ;  /* 0x200000ff1a1c7230 */ /* 0x041fe40000000c00 */
[----:B------:R-:W-:-:S05]  /*0dd0*/  HADD2 R27, R26.H0_H0, R35.H0_H0 ;  /* 0x200000231a1b7230 */ /* 0x000fca0000000800 */
[----:B------:R-:W-:-:S06]  /*0de0*/  PRMT R27, R27, 0x5410, R28 ;  /* 0x000054101b1b7816 */ /* 0x000fcc000000001c */
[----:B------:R-:W0:Y:S02]  /*0df0*/  ATOMS.CAST.SPIN R27, [R29], R26, R27 ;  /* 0x0000001a1d1b738d */ /* 0x000e24000180001b */
[----:B0-----:R-:W-:-:S13]  /*0e00*/  ISETP.EQ.U32.AND P0, PT, R27, 0x1, PT ;  /* 0x000000011b00780c */ /* 0x001fda0003f02070 */
[----:B------:R-:W-:Y:S05]  /*0e10*/  @!P0 BRA `(.L_x_1615) ;  /* 0xfffffffc00e48947 */ /* 0x000fea000383ffff */
[----:B------:R-:W-:Y:S05]  /*0e20*/  BRA `(.L_x_1613) ;  /* 0x00000000000c7947 */ /* 0x000fea0003800000 */
.L_x_1614:
[----:B------:R-:W2:Y:S02]  /*0e30*/  LD.E R28, desc[UR8][R26.64] ;  /* 0x000000081a1c7980 */ /* 0x000ea4000c101900 */
[----:B--2---:R-:W-:-:S05]  /*0e40*/  IMAD.IADD R29, R29, 0x1, R28 ;  /* 0x000000011d1d7824 */ /* 0x004fca00078e021c */
[----:B------:R2:W-:Y:S02]  /*0e50*/  ST.E desc[UR8][R26.64], R29 ;  /* 0x0000001d1a007985 */ /* 0x0005e4000c101908 */
.L_x_1613:
[----:B------:R-:W-:Y:S05]  /*0e60*/  BSYNC B0 ;  /* 0x0000000000007941 */ /* 0x000fea0003800000 */
.L_x_1604:
[----:B-12---:R-:W-:Y:S02]  /*0e70*/  VIADD R26, R7, 0xffffffff ;  /* 0xffffffff071a7836 */ /* 0x006fe40000000000 */
[----:B------:R-:W-:Y:S01]  /*0e80*/  FMUL.FTZ R23, R23, R16 ;  /* 0x0000001017177220 */ /* 0x000fe20000410000 */
[C---:B------:R-:W-:Y:S01]  /*0e90*/  VIADD R15, R21.reuse, 0x1 ;  /* 0x00000001150f7836 */ /* 0x040fe20000000000 */
[----:B------:R-:W-:Y:S01]  /*0ea0*/  BSSY B0, `(.L_x_1616) ;  /* 0x000004c000007945 */ /* 0x000fe20003800000 */
[----:B------:R-:W-:Y:S01]  /*0eb0*/  HADD2.F32 R30, -RZ, R12.H0_H0 ;  /* 0x2000000cff1e7230 */ /* 0x000fe20000004100 */
[----:B------:R-:W-:-:S04]  /*0ec0*/  ISETP.GE.AND P0, PT, R21, R26, PT ;  /* 0x0000001a1500720c */ /* 0x000fc80003f06270 */
[----:B------:R-:W-:-:S05]  /*0ed0*/  FMUL.FTZ R23, R30, R23 ;  /* 0x000000171e177220 */ /* 0x000fca0000410000 */
[----:B------:R-:W-:-:S04]  /*0ee0*/  F2FP.F16.F32.PACK_AB R23, RZ, R23 ;  /* 0x00000017ff17723e */ /* 0x000fc800000000ff */
[----:B------:R-:W-:Y:S01]  /*0ef0*/  @P0 IMAD.MOV R15, RZ, RZ, R21 ;  /* 0x000000ffff0f0224 */ /* 0x000fe200078e0215 */
[----:B------:R-:W-:-:S04]  /*0f00*/  PRMT R31, R23, 0x7610, R31 ;  /* 0x00007610171f7816 */ /* 0x000fc8000000001f */
        /* <DEDUP_REMOVED lines=19> */
[----:B------:R-:W-:Y:S01]  /*1040*/  HFMA2.MMA R32, -RZ, RZ, 0, 0.19775390625 ;  /* 0x00003254ff207435 */ /* 0x000fe200000001ff */
[----:B------:R-:W-:Y:S01]  /*1050*/  LOP3.LUT R23, R26, 0x2, RZ, 0xc0, !PT ;  /* 0x000000021a177812 */ /* 0x000fe200078ec0ff */
[----:B------:R-:W-:Y:S02]  /*1060*/  BSSY B2, `(.L_x_1620) ;  /* 0x000000a000027945 */ /* 0x000fe40003800000 */
[----:B------:R0:W5:Y:S01]  /*1070*/  LD.E R25, desc[UR8][R28.64] ;  /* 0x000000081c197980 */ /* 0x000162000c101900 */
[----:B------:R-:W-:-:S05]  /*1080*/  ISETP.EQ.U32.AND P0, PT, R23, RZ, PT ;  /* 0x000000ff1700720c */ /* 0x000fca0003f02070 */
[----:B------:R-:W-:-:S08]  /*1090*/  SEL R32, R32, 0x7610, P0 ;  /* 0x0000761020207807 */ /* 0x000fd00000000000 */
.L_x_1621:
[----:B-----5:R-:W-:-:S05]  /*10a0*/  HADD2 R30, R25, R31.H0_H0 ;  /* 0x2000001f191e7230 */ /* 0x020fca0000000000 */
[----:B------:R-:W-:-:S05]  /*10b0*/  PRMT R23, R25, R32, R30 ;  /* 0x0000002019177216 */ /* 0x000fca000000001e */
[----:B------:R-:W2:Y:S02]  /*10c0*/  ATOM.E.CAS.STRONG.GPU PT, R30, [R28], R25, R23 ;  /* 0x000000191c1e738b */ /* 0x000ea400001ee117 */
[----:B--2---:R-:W-:Y:S01]  /*10d0*/  ISETP.NE.U32.AND P0, PT, R30, R25, PT ;  /* 0x000000191e00720c */ /* 0x004fe20003f05070 */
[----:B------:R-:W-:-:S12]  /*10e0*/  IMAD.MOV.U32 R25, RZ, RZ, R30 ;  /* 0x000000ffff197224 */ /* 0x000fd800078e001e */
[----:B------:R-:W-:Y:S05]  /*10f0*/  @P0 BRA `(.L_x_1621) ;  /* 0xfffffffc00e80947 */ /* 0x000fea000383ffff */
[----:B------:R-:W-:Y:S05]  /*1100*/  BSYNC B2 ;  /* 0x0000000000027941 */ /* 0x000fea0003800000 */
.L_x_1620:
[----:B------:R-:W-:Y:S05]  /*1110*/  BRA `(.L_x_1622) ;  /* 0x0000000000447947 */ /* 0x000fea0003800000 */
.L_x_1619:
[----:B------:R-:W-:-:S05]  /*1120*/  PRMT R25, RZ, 0x5410, R31 ;  /* 0x00005410ff197816 */ /* 0x000fca000000001f */
[----:B------:R0:W-:Y:S02]  /*1130*/  ATOM.E.ADD.F16x2.RN.STRONG.GPU P0, RZ, desc[UR8][R26.64+-0x2], R25 ;  /* 0xfffffe191aff79a2 */ /* 0x0001e4000810e1c8 */
[----:B0-----:R-:W-:Y:S05]  /*1140*/  @P0 BRA `(.L_x_1622) ;  /* 0x0000000000380947 */ /* 0x001fea0003800000 */
[----:B------:R-:W0:Y:S02]  /*1150*/  QSPC.E.S P0, RZ, [R26+-0x2] ;  /* 0xfffffe001aff73aa */ /* 0x000e240000000500 */
[----:B0-----:R-:W-:Y:S05]  /*1160*/  @!P0 BRA `(.L_x_1623) ;  /* 0x0000000000248947 */ /* 0x001fea0003800000 */
[----:B------:R-:W-:-:S07]  /*1170*/  MOV R25, R26 ;  /* 0x0000001a00197202 */ /* 0x000fce0000000f00 */
.L_x_1624:
        /* <DEDUP_REMOVED lines=8> */
.L_x_1623:
[----:B------:R-:W2:Y:S02]  /*1200*/  LD.E R23, desc[UR8][R26.64+-0x2] ;  /* 0xfffffe081a177980 */ /* 0x000ea4000c101900 */
[----:B--2---:R-:W-:-:S05]  /*1210*/  IMAD.IADD R23, R25, 0x1, R23 ;  /* 0x0000000119177824 */ /* 0x004fca00078e0217 */
[----:B------:R0:W-:Y:S02]  /*1220*/  ST.E desc[UR8][R26.64+-0x2], R23 ;  /* 0xfffffe171a007985 */ /* 0x0001e4000c101908 */
.L_x_1622:
[----:B------:R-:W-:Y:S05]  /*1230*/  BSYNC B1 ;  /* 0x0000000000017941 */ /* 0x000fea0003800000 */
.L_x_1618:
[----:B------:R-:W-:Y:S05]  /*1240*/  BRA `(.L_x_1625) ;  /* 0x0000000000447947 */ /* 0x000fea0003800000 */
.L_x_1617:
[----:B------:R-:W-:-:S05]  /*1250*/  PRMT R25, R31, 0x5410, RZ ;  /* 0x000054101f197816 */ /* 0x000fca00000000ff */
[----:B------:R0:W-:Y:S02]  /*1260*/  ATOM.E.ADD.F16x2.RN.STRONG.GPU P0, RZ, desc[UR8][R26.64], R25 ;  /* 0x000000191aff79a2 */ /* 0x0001e4000810e1c8 */
[----:B0-----:R-:W-:Y:S05]  /*1270*/  @P0 BRA `(.L_x_1625) ;  /* 0x0000000000380947 */ /* 0x001fea0003800000 */
[----:B------:R-:W0:Y:S02]  /*1280*/  QSPC.E.S P0, RZ, [R26] ;  /* 0x000000001aff73aa */ /* 0x000e240000000500 */
[----:B0-----:R-:W-:Y:S05]  /*1290*/  @!P0 BRA `(.L_x_1626) ;  /* 0x0000000000248947 */ /* 0x001fea0003800000 */
[----:B------:R-:W-:-:S07]  /*12a0*/  MOV R25, R26 ;  /* 0x0000001a00197202 */ /* 0x000fce0000000f00 */
.L_x_1627:
        /* <DEDUP_REMOVED lines=8> */
.L_x_1626:
[----:B------:R-:W2:Y:S02]  /*1330*/  LD.E R23, desc[UR8][R26.64] ;  /* 0x000000081a177980 */ /* 0x000ea4000c101900 */
[----:B--2---:R-:W-:-:S05]  /*1340*/  IMAD.IADD R23, R25, 0x1, R23 ;  /* 0x0000000119177824 */ /* 0x004fca00078e0217 */
[----:B------:R0:W-:Y:S02]  /*1350*/  ST.E desc[UR8][R26.64], R23 ;  /* 0x000000171a007985 */ /* 0x0001e4000c101908 */
.L_x_1625:
[----:B------:R-:W-:Y:S05]  /*1360*/  BSYNC B0 ;  /* 0x0000000000007941 */ /* 0x000fea0003800000 */
.L_x_1616:
[----:B------:R-:W-:Y:S02]  /*1370*/  VIADD R6, R6, 0xffffffff ;  /* 0xffffffff06067836 */ /* 0x000fe40000000000 */
[----:B------:R-:W-:Y:S01]  /*1380*/  FMUL.FTZ R24, R13, R24 ;  /* 0x000000180d187220 */ /* 0x000fe20000410000 */
[C---:B------:R-:W-:Y:S01]  /*1390*/  VIADD R11, R19.reuse, 0x1 ;  /* 0x00000001130b7836 */ /* 0x040fe20000000000 */
[----:B------:R-:W-:Y:S01]  /*13a0*/  BSSY B0, `(.L_x_1628) ;  /* 0x0000051000007945 */ /* 0x000fe20003800000 */
[----:B0-----:R-:W-:Y:S01]  /*13b0*/  HADD2.F32 R23, -RZ, R12.H0_H0 ;  /* 0x2000000cff177230 */ /* 0x001fe20000004100 */
[----:B------:R-:W-:-:S04]  /*13c0*/  ISETP.GE.AND P0, PT, R19, R6, PT ;  /* 0x000000061300720c */ /* 0x000fc80003f06270 */
[----:B------:R-:W-:-:S05]  /*13d0*/  FMUL.FTZ R24, R23, R24 ;  /* 0x0000001817187220 */ /* 0x000fca0000410000 */
[----:B------:R-:W-:-:S04]  /*13e0*/  F2FP.F16.F32.PACK_AB R24, RZ, R24 ;  /* 0x00000018ff18723e */ /* 0x000fc800000000ff */
[----:B------:R-:W-:Y:S01]  /*13f0*/  @P0 IMAD.MOV R11, RZ, RZ, R19 ;  /* 0x000000ffff0b0224 */ /* 0x000fe200078e0213 */
[----:B------:R-:W-:-:S04]  /*1400*/  PRMT R27, R24, 0x7610, R27 ;  /* 0x00007610181b7816 */ /* 0x000fc8000000001b */
        /* <DEDUP_REMOVED lines=30> */
.L_x_1633:
[----:B-----5:R-:W-:-:S05]  /*15f0*/  HADD2 R18, R23, R27.H0_H0 ;  /* 0x2000001b17127230 */ /* 0x020fca0000000000 */
[----:B------:R-:W-:-:S05]  /*1600*/  PRMT R25, R23, R22, R18 ;  /* 0x0000001617197216 */ /* 0x000fca0000000012 */
[----:B------:R-:W2:Y:S02]  /*1610*/  ATOM.E.CAS.STRONG.GPU PT, R18, [R20], R23, R25 ;  /* 0x000000171412738b */ /* 0x000ea400001ee119 */
[----:B--2---:R-:W-:Y:S01]  /*1620*/  ISETP.NE.U32.AND P0, PT, R18, R23, PT ;  /* 0x000000171200720c */ /* 0x004fe20003f05070 */
[----:B------:R-:W-:-:S12]  /*1630*/  IMAD.MOV.U32 R23, RZ, RZ, R18 ;  /* 0x000000ffff177224 */ /* 0x000fd800078e0012 */
[----:B------:R-:W-:Y:S05]  /*1640*/  @P0 BRA `(.L_x_1633) ;  /* 0xfffffffc00e80947 */ /* 0x000fea000383ffff */
[----:B------:R-:W-:Y:S05]  /*1650*/  BSYNC B2 ;  /* 0x0000000000027941 */ /* 0x000fea0003800000 */
.L_x_1632:
[----:B------:R-:W-:Y:S05]  /*1660*/  BRA `(.L_x_1634) ;  /* 0x0000000000447947 */ /* 0x000fea0003800000 */
.L_x_1631:
[----:B------:R-:W-:-:S05]  /*1670*/  PRMT R21, RZ, 0x5410, R27 ;  /* 0x00005410ff157816 */ /* 0x000fca000000001b */
[----:B------:R0:W-:Y:S02]  /*1680*/  ATOM.E.ADD.F16x2.RN.STRONG.GPU P0, RZ, desc[UR8][R6.64+-0x2], R21 ;  /* 0xfffffe1506ff79a2 */ /* 0x0001e4000810e1c8 */
[----:B0-----:R-:W-:Y:S05]  /*1690*/  @P0 BRA `(.L_x_1634) ;  /* 0x0000000000380947 */ /* 0x001fea0003800000 */
[----:B------:R-:W0:Y:S02]  /*16a0*/  QSPC.E.S P0, RZ, [R6+-0x2] ;  /* 0xfffffe0006ff73aa */ /* 0x000e240000000500 */
[----:B0-----:R-:W-:Y:S05]  /*16b0*/  @!P0 BRA `(.L_x_1635) ;  /* 0x0000000000248947 */ /* 0x001fea0003800000 */
[----:B------:R-:W-:-:S07]  /*16c0*/  MOV R20, R6 ;  /* 0x0000000600147202 */ /* 0x000fce0000000f00 */
.L_x_1636:
        /* <DEDUP_REMOVED lines=8> */
.L_x_1635:
[----:B------:R-:W2:Y:S02]  /*1750*/  LD.E R18, desc[UR8][R6.64+-0x2] ;  /* 0xfffffe0806127980 */ /* 0x000ea4000c101900 */
[----:B--2---:R-:W-:-:S05]  /*1760*/  IMAD.IADD R21, R21, 0x1, R18 ;  /* 0x0000000115157824 */ /* 0x004fca00078e0212 */
[----:B------:R1:W-:Y:S02]  /*1770*/  ST.E desc[UR8][R6.64+-0x2], R21 ;  /* 0xfffffe1506007985 */ /* 0x0003e4000c101908 */
.L_x_1634:
[----:B------:R-:W-:Y:S05]  /*1780*/  BSYNC B1 ;  /* 0x0000000000017941 */ /* 0x000fea0003800000 */
.L_x_1630:
[----:B------:R-:W-:Y:S05]  /*1790*/  BRA `(.L_x_1637) ;  /* 0x0000000000447947 */ /* 0x000fea0003800000 */
.L_x_1629:
[----:B------:R-:W-:-:S05]  /*17a0*/  PRMT R21, R27, 0x5410, RZ ;  /* 0x000054101b157816 */ /* 0x000fca00000000ff */
[----:B------:R0:W-:Y:S02]  /*17b0*/  ATOM.E.ADD.F16x2.RN.STRONG.GPU P0, RZ, desc[UR8][R6.64], R21 ;  /* 0x0000001506ff79a2 */ /* 0x0001e4000810e1c8 */
[----:B0-----:R-:W-:Y:S05]  /*17c0*/  @P0 BRA `(.L_x_1637) ;  /* 0x0000000000380947 */ /* 0x001fea0003800000 */
[----:B------:R-:W0:Y:S02]  /*17d0*/  QSPC.E.S P0, RZ, [R6] ;  /* 0x0000000006ff73aa */ /* 0x000e240000000500 */
[----:B0-----:R-:W-:Y:S05]  /*17e0*/  @!P0 BRA `(.L_x_1638) ;  /* 0x0000000000248947 */ /* 0x001fea0003800000 */
[----:B------:R-:W-:-:S07]  /*17f0*/  MOV R20, R6 ;  /* 0x0000000600147202 */ /* 0x000fce0000000f00 */
.L_x_1639:
        /* <DEDUP_REMOVED lines=8> */
.L_x_1638:
[----:B------:R-:W2:Y:S02]  /*1880*/  LD.E R18, desc[UR8][R6.64] ;  /* 0x0000000806127980 */ /* 0x000ea4000c101900 */
[----:B--2---:R-:W-:-:S05]  /*1890*/  IMAD.IADD R21, R21, 0x1, R18 ;  /* 0x0000000115157824 */ /* 0x004fca00078e0212 */
[----:B------:R2:W-:Y:S02]  /*18a0*/  ST.E desc[UR8][R6.64], R21 ;  /* 0x0000001506007985 */ /* 0x0005e4000c101908 */
.L_x_1637:
[----:B------:R-:W-:Y:S05]  /*18b0*/  BSYNC B0 ;  /* 0x0000000000007941 */ /* 0x000fea0003800000 */
.L_x_1628:
[----:B------:R-:W-:Y:S01]  /*18c0*/  IADD3 R11, P0, R15, R10, RZ ;  /* 0x0000000a0f0b7210 */ /* 0x000fe20007f1e0ff */
[----:B------:R-:W-:Y:S02]  /*18d0*/  HADD2.F32 R12, -RZ, R12.H0_H0 ;  /* 0x2000000cff0c7230 */ /* 0x000fe40000004100 */
        /* <DEDUP_REMOVED lines=9> */
[----:B------:R-:W-:Y:S02]  /*1970*/  F2FP.F16.F32.PACK_AB R13, RZ, R13 ;  /* 0x0000000dff0d723e */ /* 0x000fe400000000ff */
        /* <DEDUP_REMOVED lines=17> */
.L_x_1645:
[----:B-----5:R-:W-:-:S05]  /*1a90*/  HADD2 R8, R9, R13.H0_H0 ;  /* 0x2000000d09087230 */ /* 0x020fca0000000000 */
[----:B------:R-:W-:-:S05]  /*1aa0*/  PRMT R11, R9, R10, R8 ;  /* 0x0000000a090b7216 */ /* 0x000fca0000000008 */
[----:B------:R-:W2:Y:S02]  /*1ab0*/  ATOM.E.CAS.STRONG.GPU PT, R8, [R6], R9, R11 ;  /* 0x000000090608738b */ /* 0x000ea400001ee10b */
[----:B--2---:R-:W-:Y:S01]  /*1ac0*/  ISETP.NE.U32.AND P0, PT, R8, R9, PT ;  /* 0x000000090800720c */ /* 0x004fe20003f05070 */
[----:B------:R-:W-:-:S12]  /*1ad0*/  IMAD.MOV.U32 R9, RZ, RZ, R8 ;  /* 0x000000ffff097224 */ /* 0x000fd800078e0008 */
[----:B------:R-:W-:Y:S05]  /*1ae0*/  @P0 BRA `(.L_x_1645) ;  /* 0xfffffffc00e80947 */ /* 0x000fea000383ffff */
[----:B------:R-:W-:Y:S05]  /*1af0*/  BSYNC B2 ;  /* 0x0000000000027941 */ /* 0x000fea0003800000 */
.L_x_1644:
[----:B------:R-:W-:Y:S05]  /*1b00*/  BRA `(.L_x_1646) ;  /* 0x0000000000447947 */ /* 0x000fea0003800000 */
.L_x_1643:
[----:B------:R-:W-:-:S05]  /*1b10*/  PRMT R7, RZ, 0x5410, R13 ;  /* 0x00005410ff077816 */ /* 0x000fca000000000d */
[----:B------:R1:W-:Y:S02]  /*1b20*/  ATOM.E.ADD.F16x2.RN.STRONG.GPU P0, RZ, desc[UR8][R4.64+-0x2], R7 ;  /* 0xfffffe0704ff79a2 */ /* 0x0003e4000810e1c8 */
[----:B-1----:R-:W-:Y:S05]  /*1b30*/  @P0 BRA `(.L_x_1646) ;  /* 0x0000000000380947 */ /* 0x002fea0003800000 */
[----:B------:R-:W1:Y:S02]  /*1b40*/  QSPC.E.S P0, RZ, [R4+-0x2] ;  /* 0xfffffe0004ff73aa */ /* 0x000e640000000500 */
[----:B-1----:R-:W-:Y:S05]  /*1b50*/  @!P0 BRA `(.L_x_1647) ;  /* 0x0000000000248947 */ /* 0x002fea0003800000 */
[----:B------:R-:W-:-:S07]  /*1b60*/  MOV R7, R4 ;  /* 0x0000000400077202 */ /* 0x000fce0000000f00 */
.L_x_1648:
[----:B------:R-:W1:Y:S02]  /*1b70*/  LDS R4, [R7+-0x2] ;  /* 0xfffffe0007047984 */ /* 0x000e640000000800 */
[C---:B-1----:R-:W-:Y:S02]  /*1b80*/  HADD2 R6, R4.reuse.H1_H1, R13.H0_H0 ;  /* 0x2000000d04067230 */ /* 0x042fe40000000c00 */
[----:B------:R-:W-:-:S05]  /*1b90*/  HADD2 R5, R4.H0_H0, RZ.H0_H0 ;  /* 0x200000ff04057230 */ /* 0x000fca0000000800 */
[----:B------:R-:W-:-:S06]  /*1ba0*/  PRMT R5, R5, 0x5410, R6 ;  /* 0x0000541005057816 */ /* 0x000fcc0000000006 */
[----:B------:R-:W1:Y:S02]  /*1bb0*/  ATOMS.CAST.SPIN R5, [R7+-0x2], R4, R5 ;  /* 0xfffffe040705738d */ /* 0x000e640001800005 */
[----:B-1----:R-:W-:-:S13]  /*1bc0*/  ISETP.EQ.U32.AND P0, PT, R5, 0x1, PT ;  /* 0x000000010500780c */ /* 0x002fda0003f02070 */
[----:B------:R-:W-:Y:S05]  /*1bd0*/  @!P0 BRA `(.L_x_1648) ;  /* 0xfffffffc00e48947 */ /* 0x000fea000383ffff */
[----:B------:R-:W-:Y:S05]  /*1be0*/  BRA `(.L_x_1646) ;  /* 0x00000000000c7947 */ /* 0x000fea0003800000 */
.L_x_1647:
[----:B------:R-:W2:Y:S02]  /*1bf0*/  LD.E R6, desc[UR8][R4.64+-0x2] ;  /* 0xfffffe0804067980 */ /* 0x000ea4000c101900 */
[----:B--2---:R-:W-:-:S05]  /*1c00*/  IMAD.IADD R7, R7, 0x1, R6 ;  /* 0x0000000107077824 */ /* 0x004fca00078e0206 */
[----:B------:R1:W-:Y:S02]  /*1c10*/  ST.E desc[UR8][R4.64+-0x2], R7 ;  /* 0xfffffe0704007985 */ /* 0x0003e4000c101908 */
.L_x_1646:
[----:B------:R-:W-:Y:S05]  /*1c20*/  BSYNC B1 ;  /* 0x0000000000017941 */ /* 0x000fea0003800000 */
.L_x_1642:
[----:B------:R-:W-:Y:S05]  /*1c30*/  BRA `(.L_x_1649) ;  /* 0x0000000000447947 */ /* 0x000fea0003800000 */
.L_x_1641:
[----:B------:R-:W-:-:S05]  /*1c40*/  PRMT R7, R13, 0x5410, RZ ;  /* 0x000054100d077816 */ /* 0x000fca00000000ff */
[----:B------:R1:W-:Y:S02]  /*1c50*/  ATOM.E.ADD.F16x2.RN.STRONG.GPU P0, RZ, desc[UR8][R4.64], R7 ;  /* 0x0000000704ff79a2 */ /* 0x0003e4000810e1c8 */
[----:B-1----:R-:W-:Y:S05]  /*1c60*/  @P0 BRA `(.L_x_1649) ;  /* 0x0000000000380947 */ /* 0x002fea0003800000 */
[----:B------:R-:W1:Y:S02]  /*1c70*/  QSPC.E.S P0, RZ, [R4] ;  /* 0x0000000004ff73aa */ /* 0x000e640000000500 */
[----:B-1----:R-:W-:Y:S05]  /*1c80*/  @!P0 BRA `(.L_x_1650) ;  /* 0x0000000000248947 */ /* 0x002fea0003800000 */
[----:B------:R-:W-:-:S07]  /*1c90*/  MOV R7, R4 ;  /* 0x0000000400077202 */ /* 0x000fce0000000f00 */
.L_x_1651:
[----:B------:R-:W1:Y:S02]  /*1ca0*/  LDS R4, [R7] ;  /* 0x0000000007047984 */ /* 0x000e640000000800 */
[C---:B-1----:R-:W-:Y:S02]  /*1cb0*/  HADD2 R6, R4.reuse.H1_H1, RZ.H0_H0 ;  /* 0x200000ff04067230 */ /* 0x042fe40000000c00 */
[----:B------:R-:W-:-:S05]  /*1cc0*/  HADD2 R5, R4.H0_H0, R13.H0_H0 ;  /* 0x2000000d04057230 */ /* 0x000fca0000000800 */
[----:B------:R-:W-:-:S06]  /*1cd0*/  PRMT R5, R5, 0x5410, R6 ;  /* 0x0000541005057816 */ /* 0x000fcc0000000006 */
[----:B------:R-:W1:Y:S02]  /*1ce0*/  ATOMS.CAST.SPIN R5, [R7], R4, R5 ;  /* 0x000000040705738d */ /* 0x000e640001800005 */
[----:B-1----:R-:W-:-:S13]  /*1cf0*/  ISETP.EQ.U32.AND P0, PT, R5, 0x1, PT ;  /* 0x000000010500780c */ /* 0x002fda0003f02070 */
[----:B------:R-:W-:Y:S05]  /*1d00*/  @!P0 BRA `(.L_x_1651) ;  /* 0xfffffffc00e48947 */ /* 0x000fea000383ffff */
[----:B------:R-:W-:Y:S05]  /*1d10*/  BRA `(.L_x_1649) ;  /* 0x00000000000c7947 */ /* 0x000fea0003800000 */
.L_x_1650:
[----:B------:R-:W2:Y:S02]  /*1d20*/  LD.E R6, desc[UR8][R4.64] ;  /* 0x0000000804067980 */ /* 0x000ea4000c101900 */
[----:B--2---:R-:W-:-:S05]  /*1d30*/  IADD3 R7, R7, R6, RZ ;  /* 0x0000000607077210 */ /* 0x004fca0007ffe0ff */
[----:B------:R1:W-:Y:S02]  /*1d40*/  ST.E desc[UR8][R4.64], R7 ;  /* 0x0000000704007985 */ /* 0x0003e4000c101908 */
.L_x_1649:
[----:B------:R-:W-:Y:S05]  /*1d50*/  BSYNC B0 ;  /* 0x0000000000007941 */ /* 0x000fea0003800000 */
.L_x_1640:
        /* <DEDUP_REMOVED lines=8> */
        .weak           $__internal_21_$__cuda_sm20_div_u64
        .type           $__internal_21_$__cuda_sm20_div_u64,@function
        .size           $__internal_21_$__cuda_sm20_div_u64,(.L_x_1805 - $__internal_21_$__cuda_sm20_div_u64)
$__internal_21_$__cuda_sm20_div_u64:
        /* <DEDUP_REMOVED lines=68> */
[----:B------:R-:W-:Y:S06]  /*2220*/  RET.REL.NODEC R6 `(_ZN2at6native54_GLOBAL__N__aa9a477a_21_UpSampleBilinear2d_cu_607db5e338upsample_bilinear2d_backward_out_frameIN3c104HalfEfEEvmiiiiT0_S5_bPT_PKS6_) ;  /* 0xffffffdc06747950 */ /* 0x000fec0003c3ffff */
.L_x_1653:
        /* <DEDUP_REMOVED lines=13> */
.L_x_1805:


//--------------------- .text._ZN2at6native54_GLOBAL__N__aa9a477a_21_UpSampleBilinear2d_cu_607db5e343upsample_bilinear2d_backward_nhwc_out_frameIN3c104HalfEfEEviiiiT0_S5_bPT_PKS6_imm --------------------------
	.section	.text._ZN2at6native54_GLOBAL__N__aa9a477a_21_UpSampleBilinear2d_cu_607db5e343upsample_bilinear2d_backward_nhwc_out_frameIN3c104HalfEfEEviiiiT0_S5_bPT_PKS6_imm,"ax",@progbits
	.align	128
.text._ZN2at6native54_GLOBAL__N__aa9a477a_21_UpSampleBilinear2d_cu_607db5e343upsample_bilinear2d_backward_nhwc_out_frameIN3c104HalfEfEEviiiiT0_S5_bPT_PKS6_imm:
        .type           _ZN2at6native54_GLOBAL__N__aa9a477a_21_UpSampleBilinear2d_cu_607db5e343upsample_bilinear2d_backward_nhwc_out_frameIN3c104HalfEfEEviiiiT0_S5_bPT_PKS6_imm,@function
        .size           _ZN2at6native54_GLOBAL__N__aa9a477a_21_UpSampleBilinear2d_cu_607db5e343upsample_bilinear2d_backward_nhwc_out_frameIN3c104HalfEfEEviiiiT0_S5_bPT_PKS6_imm,(.L_x_1807 - _ZN2at6native54_GLOBAL__N__aa9a477a_21_UpSampleBilinear2d_cu_607db5e343upsample_bilinear2d_backward_nhwc_out_frameIN3c104HalfEfEEviiiiT0_S5_bPT_PKS6_imm)
        .other          _ZN2at6native54_GLOBAL__N__aa9a477a_21_UpSampleBilinear2d_cu_607db5e343upsample_bilinear2d_backward_nhwc_out_frameIN3c104HalfEfEEviiiiT0_S5_bPT_PKS6_imm,@"STO_CUDA_ENTRY STV_DEFAULT"
_ZN2at6native54_GLOBAL__N__aa9a477a_21_UpSampleBilinear2d_cu_607db5e343upsample_bilinear2d_backward_nhwc_out_frameIN3c104HalfEfEEviiiiT0_S5_bPT_PKS6_imm:
        /* <DEDUP_REMOVED lines=13> */
[----:B------:R-:W-:Y:S01]  /*00d0*/  LEA R2, P0, R6, UR4, 0x1 ;  /* 0x0000000406027c11 */ /* 0x000fe2000f8008ff */
[----:B------:R-:W-:-:S04]  /*00e0*/  ULDC.U8 UR4, c[0x0][0x228] ;  /* 0x00008a0000047ab9 */ /* 0x000fc80000000000 */
[----:B------:R-:W1:Y:S01]  /*00f0*/  LDC R4, c[0x0][0x21c] ;  /* 0x00008700ff047b82 */ /* 0x000e620000000800 */
[----:B------:R-:W-:Y:S01]  /*0100*/  LEA.HI.X R3, R6, UR5, R3, 0x1, P0 ;  /* 0x0000000506037c11 */ /* 0x000fe200080f0c03 */
[----:B------:R-:W-:Y:S01]  /*0110*/  ULDC.64 UR10, c[0x0][0x210] ;  /* 0x00008400000a7ab9 */ /* 0x000fe20000000a00 */
[----:B------:R-:W-:Y:S01]  /*0120*/  IABS R10, R6 ;  /* 0x00000006000a7213 */ /* 0x000fe20000000000 */
[----:B------:R-:W-:Y:S02]  /*0130*/  ULDC.64 UR12, c[0x0][0x230] ;  /* 0x00008c00000c7ab9 */ /* 0x000fe40000000a00 */
[----:B------:R2:W3:Y:S02]  /*0140*/  LDG.E.U16.CONSTANT R14, desc[UR8][R2.64] ;  /* 0x00000008020e7981 */ /* 0x0004e4000c1e9500 */
[----:B------:R-:W4:Y:S01]  /*0150*/  LDC R21, c[0x0][0x220] ;  /* 0x00008800ff157b82 */ /* 0x000f220000000800 */
[----:B0-----:R-:W-:-:S04]  /*0160*/  IABS R0, R15 ;  /* 0x0000000f00007213 */ /* 0x001fc80000000000 */
[----:B------:R-:W0:Y:S08]  /*0170*/  I2F.RP R5, R0 ;  /* 0x0000000000057306 */ /* 0x000e300000209400 */
[----:B0-----:R-:W0:Y:S02]  /*0180*/  MUFU.RCP R5, R5 ;  /* 0x0000000500057308 */ /* 0x001e240000001000 */
[----:B0-----:R-:W-:-:S06]  /*0190*/  VIADD R8, R5, 0xffffffe ;  /* 0x0ffffffe05087836 */ /* 0x001fcc0000000000 */
[----:B------:R0:W5:Y:S02]  /*01a0*/  F2I.FTZ.U32.TRUNC.NTZ R9, R8 ;  /* 0x0000000800097305 */ /* 0x000164000021f000 */
[----:B0-----:R-:W-:Y:S02]  /*01b0*/  IMAD.MOV.U32 R8, RZ, RZ, RZ ;  /* 0x000000ffff087224 */ /* 0x001fe400078e00ff */
[----:B-----5:R-:W-:-:S04]  /*01c0*/  IMAD.MOV R7, RZ, RZ, -R9 ;  /* 0x000000ffff077224 */ /* 0x020fc800078e0a09 */
[----:B------:R-:W-:Y:S01]  /*01d0*/  IMAD R5, R7, R0, RZ ;  /* 0x0000000007057224 */ /* 0x000fe200078e02ff */
[----:B-1----:R-:W-:-:S03]  /*01e0*/  IABS R7, R4 ;  /* 0x0000000400077213 */ /* 0x002fc60000000000 */
[----:B------:R-:W-:Y:S02]  /*01f0*/  IMAD.HI.U32 R9, R9, R5, R8 ;  /* 0x0000000509097227 */ /* 0x000fe400078e0008 */
[----:B------:R-:W0:Y:S01]  /*0200*/  I2F.RP R5, R7 ;  /* 0x0000000700057306 */ /* 0x000e220000209400 */
[----:B------:R-:W1:Y:S03]  /*0210*/  LDC R8, c[0x0][0x218] ;  /* 0x00008600ff087b82 */ /* 0x000e660000000800 */
[----:B------:R-:W-:-:S04]  /*0220*/  IMAD.HI.U32 R9, R9, R10, RZ ;  /* 0x0000000a09097227 */ /* 0x000fc800078e00ff */
[----:B--2---:R-:W-:-:S04]  /*0230*/  IMAD.MOV R3, RZ, RZ, -R9 ;  /* 0x000000ffff037224 */ /* 0x004fc800078e0a09 */
[C---:B------:R-:W-:Y:S01]  /*0240*/  IMAD R3, R0.reuse, R3, R10 ;  /* 0x0000000300037224 */ /* 0x040fe200078e020a */
[----:B0-----:R-:W0:Y:S04]  /*0250*/  MUFU.RCP R5, R5 ;  /* 0x0000000500057308 */ /* 0x001e280000001000 */
[----:B------:R-:W-:Y:S02]  /*0260*/  ISETP.GT.U32.AND P1, PT, R0, R3, PT ;  /* 0x000000030000720c */ /* 0x000fe40003f24070 */
[----:B------:R-:W-:-:S11]  /*0270*/  LOP3.LUT R2, R6, R15, RZ, 0x3c, !PT ;  /* 0x0000000f06027212 */ /* 0x000fd600078e3cff */
[----:B------:R-:W-:Y:S02]  /*0280*/  @!P1 IMAD.IADD R3, R3, 0x1, -R0 ;  /* 0x0000000103039824 */ /* 0x000fe400078e0a00 */
[----:B0-----:R-:W-:-:S03]  /*0290*/  VIADD R10, R5, 0xffffffe ;  /* 0x0ffffffe050a7836 */ /* 0x001fc60000000000 */
[----:B------:R-:W-:Y:S01]  /*02a0*/  ISETP.GE.U32.AND P0, PT, R3, R0, PT ;  /* 0x000000000300720c */ /* 0x000fe20003f06070 */
[----:B------:R-:W0:Y:S01]  /*02b0*/  F2I.FTZ.U32.TRUNC.NTZ R11, R10 ;  /* 0x0000000a000b7305 */ /* 0x000e22000021f000 */
[----:B------:R-:W-:Y:S01]  /*02c0*/  ISETP.GE.AND P2, PT, R2, RZ, PT ;  /* 0x000000ff0200720c */ /* 0x000fe20003f46270 */
[----:B------:R-:W-:Y:S01]  /*02d0*/  @!P1 VIADD R9, R9, 0x1 ;  /* 0x0000000109099836 */ /* 0x000fe20000000000 */
[----:B------:R-:W-:-:S09]  /*02e0*/  LOP3.LUT R2, RZ, R15, RZ, 0x33, !PT ;  /* 0x0000000fff027212 */ /* 0x000fd200078e33ff */
[----:B------:R-:W-:Y:S01]  /*02f0*/  @P0 VIADD R9, R9, 0x1 ;  /* 0x0000000109090836 */ /* 0x000fe20000000000 */
[----:B------:R-:W-:Y:S01]  /*0300*/  ISETP.NE.AND P0, PT, R15, RZ, PT ;  /* 0x000000ff0f00720c */ /* 0x000fe20003f05270 */
[----:B0-----:R-:W-:Y:S02]  /*0310*/  IMAD.MOV R12, RZ, RZ, -R11 ;  /* 0x000000ffff0c7224 */ /* 0x001fe400078e0a0b */
[----:B------:R-:W-:Y:S01]  /*0320*/  @!P2 IMAD.MOV R9, RZ, RZ, -R9 ;  /* 0x000000ffff09a224 */ /* 0x000fe200078e0a09 */
[----:B-1----:R-:W-:Y:S01]  /*0330*/  IABS R13, R8 ;  /* 0x00000008000d7213 */ /* 0x002fe20000000000 */
[----:B------:R-:W-:Y:S02]  /*0340*/  IMAD R5, R12, R7, RZ ;  /* 0x000000070c057224 */ /* 0x000fe400078e02ff */
[----:B------:R-:W-:Y:S01]  /*0350*/  IMAD.MOV.U32 R10, RZ, RZ, RZ ;  /* 0x000000ffff0a7224 */ /* 0x000fe200078e00ff */
[----:B------:R-:W-:-:S03]  /*0360*/  SEL R9, R2, R9, !P0 ;  /* 0x0000000902097207 */ /* 0x000fc60004000000 */
[----:B------:R-:W-:Y:S01]  /*0370*/  IMAD.HI.U32 R11, R11, R5, R10 ;  /* 0x000000050b0b7227 */ /* 0x000fe200078e000a */
[----:B------:R-:W-:-:S03]  /*0380*/  IABS R12, R9 ;  /* 0x00000009000c7213 */ /* 0x000fc60000000000 */
[----:B------:R-:W-:Y:S02]  /*0390*/  IMAD.MOV.U32 R10, RZ, RZ, R13 ;  /* 0x000000ffff0a7224 */ /* 0x000fe400078e000d */
[----:B------:R-:W-:Y:S02]  /*03a0*/  IMAD.HI.U32 R11, R11, R12, RZ ;  /* 0x0000000c0b0b7227 */ /* 0x000fe400078e00ff */
[----:B------:R-:W0:Y:S02]  /*03b0*/  I2F.RP R17, R10 ;  /* 0x0000000a00117306 */ /* 0x000e240000209400 */
        /* <DEDUP_REMOVED lines=37> */
[----:B------:R-:W-:Y:S01]  /*0610*/  IMAD.IADD R9, R12, 0x1, -R7 ;  /* 0x000000010c097824 */ /* 0x000fe200078e0a07 */
[----:B------:R-:W-:Y:S01]  /*0620*/  SEL R4, R17, R4, !P3 ;  /* 0x0000000411047207 */ /* 0x000fe20005800000 */
[----:B------:R-:W-:Y:S01]  /*0630*/  @!P2 VIADD R5, R5, 0x1 ;  /* 0x000000010505a836 */ /* 0x000fe20000000000 */
[----:B------:R-:W-:Y:S01]  /*0640*/  ISETP.GT.U32.AND P5, PT, R7, R12, PT ;  /* 0x0000000c0700720c */ /* 0x000fe20003fa4070 */
[----:B------:R-:W-:Y:S01]  /*0650*/  USHF.R.S32.HI UR7, URZ, 0x1f, UR11 ;  /* 0x0000001f3f077899 */ /* 0x000fe2000801140b */
[----:B------:R-:W-:Y:S01]  /*0660*/  I2FP.F32.S32 R16, R4 ;  /* 0x0000000400107245 */ /* 0x000fe20000201400 */
[----:B------:R-:W0:Y:S01]  /*0670*/  LDC R7, c[0x0][0x224] ;  /* 0x00008900ff077b82 */ /* 0x000e220000000800 */
[----:B------:R-:W-:Y:S01]  /*0680*/  SEL R12, R9, R12, !P5 ;  /* 0x0000000c090c7207 */ /* 0x000fe20006800000 */
[----:B------:R-:W-:-:S02]  /*0690*/  ULDC.64 UR4, c[0x0][0x250] ;  /* 0x0000940000047ab9 */ /* 0x000fc40000000a00 */
[----:B------:R-:W-:Y:S02]  /*06a0*/  @!P4 FADD.FTZ R4, R16, 0.5 ;  /* 0x3f0000001004c421 */ /* 0x000fe40000010000 */
[----:B------:R-:W-:Y:S02]  /*06b0*/  @!P6 IMAD.MOV R12, RZ, RZ, -R12 ;  /* 0x000000ffff0ce224 */ /* 0x000fe400078e0a0c */
[-C--:B----4-:R-:W-:Y:S01]  /*06c0*/  @!P4 FFMA.FTZ R4, R4, R21.reuse, -0.5 ;  /* 0xbf0000000404c423 */ /* 0x090fe20000010015 */
[----:B------:R-:W-:Y:S02]  /*06d0*/  ISETP.GE.U32.AND P5, PT, R19, R10, PT ;  /* 0x0000000a1300720c */ /* 0x000fe40003fa6070 */
[----:B------:R-:W-:Y:S02]  /*06e0*/  SEL R12, R11, R12, !P1 ;  /* 0x0000000c0b0c7207 */ /* 0x000fe40004800000 */
[----:B------:R-:W-:Y:S02]  /*06f0*/  @!P4 FSETP.GEU.FTZ.AND P1, PT, R4, RZ, PT ;  /* 0x000000ff0400c20b */ /* 0x000fe40003f3e000 */
[----:B------:R-:W-:Y:S01]  /*0700*/  LOP3.LUT R8, R13, R8, RZ, 0x3c, !PT ;  /* 0x000000080d087212 */ /* 0x000fe200078e3cff */
[----:B------:R-:W-:Y:S01]  /*0710*/  @P4 FMUL.FTZ R11, R16, R21 ;  /* 0x00000015100b4220 */ /* 0x000fe20000410000 */
[----:B------:R-:W-:-:S02]  /*0720*/  I2FP.F32.S32 R12, R12 ;  /* 0x0000000c000c7245 */ /* 0x000fc40000201400 */
[----:B------:R-:W-:Y:S02]  /*0730*/  @!P4 FSEL R11, R4, RZ, P1 ;  /* 0x000000ff040bc208 */ /* 0x000fe40000800000 */
        /* <DEDUP_REMOVED lines=11> */
[--C-:B-1----:R-:W-:Y:S02]  /*07f0*/  SHF.R.S32.HI R5, RZ, 0x1f, R4.reuse ;  /* 0x0000001fff057819 */ /* 0x102fe40000011404 */
[----:B------:R-:W-:Y:S01]  /*0800*/  ISETP.GE.AND P2, PT, R6, RZ, PT ;  /* 0x000000ff0600720c */ /* 0x000fe20003f46270 */
[----:B------:R-:W-:Y:S01]  /*0810*/  IMAD.WIDE R8, R17, UR10, R4 ;  /* 0x0000000a11087c25 */ /* 0x000fe2000f8e0204 */
[----:B------:R-:W-:-:S03]  /*0820*/  ISETP.GT.U32.AND P1, PT, R0, R3, PT ;  /* 0x000000030000720c */ /* 0x000fc60003f24070 */
[----:B------:R-:W-:Y:S02]  /*0830*/  IMAD R19, R9, UR11, RZ ;  /* 0x0000000b09137c24 */ /* 0x000fe4000f8e02ff */
[----:B------:R-:W-:Y:S02]  /*0840*/  IMAD.IADD R0, R3, 0x1, -R0 ;  /* 0x0000000103007824 */ /* 0x000fe400078e0a00 */
[----:B------:R-:W-:Y:S01]  /*0850*/  IMAD.WIDE.U32 R6, R8, UR11, RZ ;  /* 0x0000000b08067c25 */ /* 0x000fe2000f8e00ff */
[----:B0-----:R-:W-:-:S03]  /*0860*/  SHF.R.S32.HI R12, RZ, 0x1f, R13 ;  /* 0x0000001fff0c7819 */ /* 0x001fc6000001140d */
[----:B------:R-:W-:Y:S01]  /*0870*/  IMAD R19, R8, UR7, R19 ;  /* 0x0000000708137c24 */ /* 0x000fe2000f8e0213 */
[----:B------:R-:W-:Y:S02]  /*0880*/  SEL R9, R0, R3, !P1 ;  /* 0x0000000300097207 */ /* 0x000fe40004800000 */
        /* <DEDUP_REMOVED lines=13> */
[----:B------:R-:W-:Y:S01]  /*0960*/  IMAD R3, R0, R16, R3 ;  /* 0x0000001000037224 */ /* 0x000fe200078e0203 */
[----:B------:R-:W-:Y:S01]  /*0970*/  IADD3 R16, P2, R2, R8, RZ ;  /* 0x0000000802107210 */ /* 0x000fe20007f5e0ff */
[----:B------:R-:W-:Y:S01]  /*0980*/  UIADD3.X UR5, UR5, -0x1, URZ, UP0, !UPT ;  /* 0xffffffff05057890 */ /* 0x000fe200087fe43f */
[----:B------:R-:W-:Y:S01]  /*0990*/  FADD.FTZ R18, -R10, 1 ;  /* 0x3f8000000a127421 */ /* 0x000fe20000010100 */
[----:B------:R-:W-:Y:S01]  /*09a0*/  IMAD.IADD R9, R9, 0x1, R3 ;  /* 0x0000000109097824 */ /* 0x000fe200078e0203 */
[----:B------:R-:W-:Y:S01]  /*09b0*/  LEA R8, P3, R16, UR12, 0x1 ;  /* 0x0000000c10087c11 */ /* 0x000fe2000f8608ff */
[----:B------:R-:W-:Y:S01]  /*09c0*/  FADD.FTZ R19, -R11, 1 ;  /* 0x3f8000000b137421 */ /* 0x000fe20000010100 */
[----:B------:R-:W-:Y:S02]  /*09d0*/  SHF.R.S32.HI R3, RZ, 0x1f, R2 ;  /* 0x0000001fff037819 */ /* 0x000fe40000011402 */
[----:B------:R-:W-:Y:S01]  /*09e0*/  LOP3.LUT R20, R8, 0x3, RZ, 0xc0, !PT ;  /* 0x0000000308147812 */ /* 0x000fe200078ec0ff */
[----:B------:R-:W-:Y:S01]  /*09f0*/  FMUL.FTZ R19, R19, R18 ;  /* 0x0000001213137220 */ /* 0x000fe20000410000 */
[----:B------:R-:W-:Y:S01]  /*0a00*/  IMAD.U32 R18, RZ, RZ, UR5 ;  /* 0x00000005ff127e24 */ /* 0x000fe2000f8e00ff */
[----:B------:R-:W-:Y:S01]  /*0a10*/  ISETP.LT.U32.AND P1, PT, R16, UR4, PT ;  /* 0x0000000410007c0c */ /* 0x000fe2000bf21070 */
[----:B------:R-:W-:Y:S01]  /*0a20*/  IMAD.X R25, R3, 0x1, R9, P2 ;  /* 0x0000000103197824 */ /* 0x000fe200010e0609 */
[----:B------:R-:W-:Y:S01]  /*0a30*/  ISETP.NE.U32.AND P0, PT, R20, RZ, PT ;  /* 0x000000ff1400720c */ /* 0x000fe20003f05070 */
[----:B---3--:R-:W-:-:S03]  /*0a40*/  HADD2.F32 R14, -RZ, R14.H0_H0 ;  /* 0x2000000eff0e7230 */ /* 0x008fc60000004100 */
[----:B------:R-:W-:Y:S02]  /*0a50*/  ISETP.NE.AND.EX P0, PT, RZ, RZ, PT, P0 ;  /* 0x000000ffff00720c */ /* 0x000fe40003f05300 */
[----:B------:R-:W-:Y:S01]  /*0a60*/  ISETP.GT.U32.AND.EX P1, PT, R18, R25, PT, P1 ;  /* 0x000000191200720c */ /* 0x000fe20003f24110 */
[----:B------:R-:W-:Y:S01]  /*0a70*/  FMUL.FTZ R19, R19, R14 ;  /* 0x0000000e13137220 */ /* 0x000fe20000410000 */
[----:B------:R-:W-:Y:S04]  /*0a80*/  BSSY B0, `(.L_x_1654) ;  /* 0x000003f000007945 */ /* 0x000fe80003800000 */
[----:B------:R-:W-:Y:S02]  /*0a90*/  F2FP.F16.F32.PACK_AB R19, RZ, R19 ;  /* 0x00000013ff13723e */ /* 0x000fe400000000ff */
[----:B------:R-:W-:-:S02]  /*0aa0*/  LEA.HI.X R9, R16, UR13, R25, 0x1, P3 ;  /* 0x0000000d10097c11 */ /* 0x000fc400098f0c19 */
[----:B------:R-:W-:-:S03]  /*0ab0*/  PRMT R23, R19, 0x7610, R23 ;  /* 0x0000761013177816 */ /* 0x000fc60000000017 */
        /* <DEDUP_REMOVED lines=15> */
.L_x_1659:
[----:B-----5:R-:W-:-:S05]  /*0bb0*/  HADD2 R16, R25, R23.H0_H0 ;  /* 0x2000001719107230 */ /* 0x020fca0000000000 */
[----:B------:R-:W-:-:S05]  /*0bc0*/  PRMT R27, R25, R20, R16 ;  /* 0x00000014191b7216 */ /* 0x000fca0000000010 */
[----:B------:R-:W2:Y:S02]  /*0bd0*/  ATOM.E.CAS.STRONG.GPU PT, R16, [R18], R25, R27 ;  /* 0x000000191210738b */ /* 0x000ea400001ee11b */
[----:B--2---:R-:W-:Y:S01]  /*0be0*/  ISETP.NE.U32.AND P0, PT, R16, R25, PT ;  /* 0x000000191000720c */ /* 0x004fe20003f05070 */
[----:B------:R-:W-:-:S12]  /*0bf0*/  IMAD.MOV.U32 R25, RZ, RZ, R16 ;  /* 0x000000ffff197224 */ /* 0x000fd800078e0010 */
[----:B------:R-:W-:Y:S05]  /*0c00*/  @P0 BRA `(.L_x_1659) ;  /* 0xfffffffc00e80947 */ /* 0x000fea000383ffff */
[----:B------:R-:W-:Y:S05]  /*0c10*/  BSYNC B2 ;  /* 0x0000000000027941 */ /* 0x000fea0003800000 */
.L_x_1658:
[----:B------:R-:W-:Y:S05]  /*0c20*/  BRA `(.L_x_1660) ;  /* 0x0000000000447947 */ /* 0x000fea0003800000 */
.L_x_1657:
[----:B------:R-:W-:-:S05]  /*0c30*/  PRMT R19, RZ, 0x5410, R23 ;  /* 0x00005410ff137816 */ /* 0x000fca0000000017 */
[----:B------:R0:W-:Y:S02]  /*0c40*/  ATOM.E.ADD.F16x2.RN.STRONG.GPU P0, RZ, desc[UR8][R8.64+-0x2], R19 ;  /* 0xfffffe1308ff79a2 */ /* 0x0001e4000810e1c8 */
[----:B0-----:R-:W-:Y:S05]  /*0c50*/  @P0 BRA `(.L_x_1660) ;  /* 0x0000000000380947 */ /* 0x001fea0003800000 */
[----:B------:R-:W0:Y:S02]  /*0c60*/  QSPC.E.S P0, RZ, [R8+-0x2] ;  /* 0xfffffe0008ff73aa */ /* 0x000e240000000500 */
[----:B0-----:R-:W-:Y:S05]  /*0c70*/  @!P0 BRA `(.L_x_1661) ;  /* 0x0000000000248947 */ /* 0x001fea0003800000 */
[----:B------:R-:W-:-:S07]  /*0c80*/  MOV R18, R8 ;  /* 0x0000000800127202 */ /* 0x000fce0000000f00 */
.L_x_1662:
        /* <DEDUP_REMOVED lines=8> */
.L_x_1661:
[----:B------:R-:W2:Y:S02]  /*0d10*/  LD.E R16, desc[UR8][R8.64+-0x2] ;  /* 0xfffffe0808107980 */ /* 0x000ea4000c101900 */
[----:B--2---:R-:W-:-:S05]  /*0d20*/  IMAD.IADD R19, R19, 0x1, R16 ;  /* 0x0000000113137824 */ /* 0x004fca00078e0210 */
[----:B------:R1:W-:Y:S02]  /*0d30*/  ST.E desc[UR8][R8.64+-0x2], R19 ;  /* 0xfffffe1308007985 */ /* 0x0003e4000c101908 */
.L_x_1660:
[----:B------:R-:W-:Y:S05]  /*0d40*/  BSYNC B1 ;  /* 0x0000000000017941 */ /* 0x000fea0003800000 */
.L_x_1656:
[----:B------:R-:W-:Y:S05]  /*0d50*/  BRA `(.L_x_1663) ;  /* 0x0000000000447947 */ /* 0x000fea0003800000 */
.L_x_1655:
[----:B------:R-:W-:-:S05]  /*0d60*/  PRMT R19, R23, 0x5410, RZ ;  /* 0x0000541017137816 */ /* 0x000fca00000000ff */
[----:B------:R0:W-:Y:S02]  /*0d70*/  ATOM.E.ADD.F16x2.RN.STRONG.GPU P0, RZ, desc[UR8][R8.64], R19 ;  /* 0x0000001308ff79a2 */ /* 0x0001e4000810e1c8 */
[----:B0-----:R-:W-:Y:S05]  /*0d80*/  @P0 BRA `(.L_x_1663) ;  /* 0x0000000000380947 */ /* 0x001fea0003800000 */
[----:B------:R-:W0:Y:S02]  /*0d90*/  QSPC.E.S P0, RZ, [R8] ;  /* 0x0000000008ff73aa */ /* 0x000e240000000500 */
[----:B0-----:R-:W-:Y:S05]  /*0da0*/  @!P0 BRA `(.L_x_1664) ;  /* 0x0000000000248947 */ /* 0x001fea0003800000 */
[----:B------:R-:W-:-:S07]  /*0db0*/  MOV R18, R8 ;  /* 0x0000000800127202 */ /* 0x000fce0000000f00 */
.L_x_1665:
        /* <DEDUP_REMOVED lines=8> */
.L_x_1664:
[----:B------:R-:W2:Y:S02]  /*0e40*/  LD.E R16, desc[UR8][R8.64] ;  /* 0x0000000808107980 */ /* 0x000ea4000c101900 */
[----:B--2---:R-:W-:-:S05]  /*0e50*/  IMAD.IADD R19, R19, 0x1, R16 ;  /* 0x0000000113137824 */ /* 0x004fca00078e0210 */
[----:B------:R2:W-:Y:S02]  /*0e60*/  ST.E desc[UR8][R8.64], R19 ;  /* 0x0000001308007985 */ /* 0x0005e4000c101908 */
.L_x_1663:
[----:B------:R-:W-:Y:S05]  /*0e70*/  BSYNC B0 ;  /* 0x0000000000007941 */ /* 0x000fea0003800000 */
.L_x_1654:
[----:B------:R-:W-:Y:S01]  /*0e80*/  UIADD3 UR6, UR11, -0x1, URZ ;  /* 0xffffffff0b067890 */ /* 0x000fe2000fffe03f */
[----:B-12---:R-:W-:Y:S02]  /*0e90*/  VIADD R9, R13, 0x1 ;  /* 0x000000010d097836 */ /* 0x006fe40000000000 */
        /* <DEDUP_REMOVED lines=13> */
[----:B------:R-:W-:Y:S01]  /*0f70*/  FMUL.FTZ R7, R23, R10 ;  /* 0x0000000a17077220 */ /* 0x000fe20000410000 */
[----:B------:R-:W-:Y:S02]  /*0f80*/  IMAD.U32 R16, RZ, RZ, UR5 ;  /* 0x00000005ff107e24 */ /* 0x000fe4000f8e00ff */
[----:B------:R-:W-:Y:S01]  /*0f90*/  IMAD.IADD R23, R19, 0x1, R21 ;  /* 0x0000000113177824 */ /* 0x000fe200078e0215 */
[----:B------:R-:W-:Y:S01]  /*0fa0*/  ISETP.NE.U32.AND P0, PT, R20, RZ, PT ;  /* 0x000000ff1400720c */ /* 0x000fe20003f05070 */
[----:B------:R-:W-:-:S03]  /*0fb0*/  FMUL.FTZ R7, R14, R7 ;  /* 0x000000070e077220 */ /* 0x000fc60000410000 */
[----:B------:R-:W-:Y:S02]  /*0fc0*/  ISETP.GT.U32.AND.EX P1, PT, R16, R23, PT, P1 ;  /* 0x000000171000720c */ /* 0x000fe40003f24110 */
[----:B------:R-:W-:Y:S02]  /*0fd0*/  ISETP.NE.AND.EX P0, PT, RZ, RZ, PT, P0 ;  /* 0x000000ffff00720c */ /* 0x000fe40003f05300 */
[----:B------:R-:W-:Y:S02]  /*0fe0*/  F2FP.F16.F32.PACK_AB R21, RZ, R7 ;  /* 0x00000007ff15723e */ /* 0x000fe400000000ff */
        /* <DEDUP_REMOVED lines=15> */
.L_x_1670:
[----:B-----5:R-:W-:-:S05]  /*10e0*/  HADD2 R16, R23, R21.H0_H0 ;  /* 0x2000001517107230 */ /* 0x020fca0000000000 */
[----:B------:R-:W-:-:S05]  /*10f0*/  PRMT R25, R23, R20, R16 ;  /* 0x0000001417197216 */ /* 0x000fca0000000010 */
[----:B------:R-:W2:Y:S02]  /*1100*/  ATOM.E.CAS.STRONG.GPU PT, R16, [R18], R23, R25 ;  /* 0x000000171210738b */ /* 0x000ea400001ee119 */
[----:B--2---:R-:W-:Y:S01]  /*1110*/  ISETP.NE.U32.AND P0, PT, R16, R23, PT ;  /* 0x000000171000720c */ /* 0x004fe20003f05070 */
[----:B------:R-:W-:-:S12]  /*1120*/  IMAD.MOV.U32 R23, RZ, RZ, R16 ;  /* 0x000000ffff177224 */ /* 0x000fd800078e0010 */
[----:B------:R-:W-:Y:S05]  /*1130*/  @P0 BRA `(.L_x_1670) ;  /* 0xfffffffc00e80947 */ /* 0x000fea000383ffff */
[----:B------:R-:W-:Y:S05]  /*1140*/  BSYNC B1 ;  /* 0x0000000000017941 */ /* 0x000fea0003800000 */
.L_x_1669:
[----:B------:R-:W-:Y:S05]  /*1150*/  BRA `(.L_x_1671) ;  /* 0x00000000009c7947 */ /* 0x000fea0003800000 */
.L_x_1668:
[----:B------:R-:W-:-:S05]  /*1160*/  PRMT R19, RZ, 0x5410, R21 ;  /* 0x00005410ff137816 */ /* 0x000fca0000000015 */
[----:B------:R0:W-:Y:S02]  /*1170*/  ATOM.E.ADD.F16x2.RN.STRONG.GPU P0, RZ, desc[UR8][R6.64+-0x2], R19 ;  /* 0xfffffe1306ff79a2 */ /* 0x0001e4000810e1c8 */
[----:B0-----:R-:W-:Y:S05]  /*1180*/  @P0 BRA `(.L_x_1671) ;  /* 0x0000000000900947 */ /* 0x001fea0003800000 */
[----:B------:R-:W0:Y:S02]  /*1190*/  QSPC.E.S P0, RZ, [R6+-0x2] ;  /* 0xfffffe0006ff73aa */ /* 0x000e240000000500 */
[----:B0-----:R-:W-:Y:S05]  /*11a0*/  @!P0 BRA `(.L_x_1672) ;  /* 0x00000000002c8947 */ /* 0x001fea0003800000 */
[----:B------:R-:W-:Y:S01]  /*11b0*/  BSSY B1, `(.L_x_1673) ;  /* 0x0000009000017945 */ /* 0x000fe20003800000 */
[----:B------:R-:W-:-:S07]  /*11c0*/  MOV R18, R6 ;  /* 0x0000000600127202 */ /* 0x000fce0000000f00 */
.L_x_1674:
[----:B------:R-:W0:Y:S02]  /*11d0*/  LDS R6, [R18+-0x2] ;  /* 0xfffffe0012067984 */ /* 0x000e240000000800 */
[C---:B0-----:R-:W-:Y:S02]  /*11e0*/  HADD2 R16, R6.reuse.H1_H1, R21.H0_H0 ;  /* 0x2000001506107230 */ /* 0x041fe40000000c00 */
[----:B------:R-:W-:-:S05]  /*11f0*/  HADD2 R7, R6.H0_H0, RZ.H0_H0 ;  /* 0x200000ff06077230 */ /* 0x000fca0000000800 */
[----:B------:R-:W-:-:S06]  /*1200*/  PRMT R7, R7, 0x5410, R16 ;  /* 0x0000541007077816 */ /* 0x000fcc0000000010 */
[----:B------:R-:W0:Y:S02]  /*1210*/  ATOMS.CAST.SPIN R7, [R18+-0x2], R6, R7 ;  /* 0xfffffe061207738d */ /* 0x000e240001800007 */
[----:B0-----:R-:W-:-:S13]  /*1220*/  ISETP.EQ.U32.AND P0, PT, R7, 0x1, PT ;  /* 0x000000010700780c */ /* 0x001fda0003f02070 */
[----:B------:R-:W-:Y:S05]  /*1230*/  @!P0 BRA `(.L_x_1674) ;  /* 0xfffffffc00e48947 */ /* 0x000fea000383ffff */
[----:B------:R-:W-:Y:S05]  /*1240*/  BSYNC B1 ;  /* 0x0000000000017941 */ /* 0x000fea0003800000 */
.L_x_1673:
[----:B------:R-:W-:Y:S05]  /*1250*/  BRA `(.L_x_1671) ;  /* 0x00000000005c7947 */ /* 0x000fea0003800000 */
.L_x_1672:
[----:B------:R-:W2:Y:S02]  /*1260*/  LD.E R16, desc[UR8][R6.64+-0x2] ;  /* 0xfffffe0806107980 */ /* 0x000ea4000c101900 */
[----:B--2---:R-:W-:-:S05]  /*1270*/  IMAD.IADD R19, R19, 0x1, R16 ;  /* 0x0000000113137824 */ /* 0x004fca00078e0210 */
[----:B------:R1:W-:Y:S01]  /*1280*/  ST.E desc[UR8][R6.64+-0x2], R19 ;  /* 0xfffffe1306007985 */ /* 0x0003e2000c101908 */
[----:B------:R-:W-:Y:S05]  /*1290*/  BRA `(.L_x_1671) ;  /* 0x00000000004c7947 */ /* 0x000fea0003800000 */
.L_x_1667:
[----:B------:R-:W-:-:S05]  /*12a0*/  PRMT R19, R21, 0x5410, RZ ;  /* 0x0000541015137816 */ /* 0x000fca00000000ff */
[----:B------:R0:W-:Y:S02]  /*12b0*/  ATOM.E.ADD.F16x2.RN.STRONG.GPU P0, RZ, desc[UR8][R6.64], R19 ;  /* 0x0000001306ff79a2 */ /* 0x0001e4000810e1c8 */
[----:B0-----:R-:W-:Y:S05]  /*12c0*/  @P0 BRA `(.L_x_1671) ;  /* 0x0000000000400947 */ /* 0x001fea0003800000 */
[----:B------:R-:W0:Y:S02]  /*12d0*/  QSPC.E.S P0, RZ, [R6] ;  /* 0x0000000006ff73aa */ /* 0x000e240000000500 */
[----:B0-----:R-:W-:Y:S05]  /*12e0*/  @!P0 BRA `(.L_x_1675) ;  /* 0x00000000002c8947 */ /* 0x001fea0003800000 */
[----:B------:R-:W-:Y:S01]  /*12f0*/  BSSY B1, `(.L_x_1676) ;  /* 0x0000009000017945 */ /* 0x000fe20003800000 */
[----:B------:R-:W-:-:S07]  /*1300*/  MOV R18, R6 ;  /* 0x0000000600127202 */ /* 0x000fce0000000f00 */
.L_x_1677:
[----:B------:R-:W0:Y:S02]  /*1310*/  LDS R6, [R18] ;  /* 0x0000000012067984 */ /* 0x000e240000000800 */
[C---:B0-----:R-:W-:Y:S02]  /*1320*/  HADD2 R16, R6.reuse.H1_H1, RZ.H0_H0 ;  /* 0x200000ff06107230 */ /* 0x041fe40000000c00 */
[----:B------:R-:W-:-:S05]  /*1330*/  HADD2 R7, R6.H0_H0, R21.H0_H0 ;  /* 0x2000001506077230 */ /* 0x000fca0000000800 */
[----:B------:R-:W-:-:S06]  /*1340*/  PRMT R7, R7, 0x5410, R16 ;  /* 0x0000541007077816 */ /* 0x000fcc0000000010 */
[----:B------:R-:W0:Y:S02]  /*1350*/  ATOMS.CAST.SPIN R7, [R18], R6, R7 ;  /* 0x000000061207738d */ /* 0x000e240001800007 */
[----:B0-----:R-:W-:-:S13]  /*1360*/  ISETP.EQ.U32.AND P0, PT, R7, 0x1, PT ;  /* 0x000000010700780c */ /* 0x001fda0003f02070 */
[----:B------:R-:W-:Y:S05]  /*1370*/  @!P0 BRA `(.L_x_1677) ;  /* 0xfffffffc00e48947 */ /* 0x000fea000383ffff */
[----:B------:R-:W-:Y:S05]  /*1380*/  BSYNC B1 ;  /* 0x0000000000017941 */ /* 0x000fea0003800000 */
.L_x_1676:
[----:B------:R-:W-:Y:S05]  /*1390*/  BRA `(.L_x_1671) ;  /* 0x00000000000c7947 */ /* 0x000fea0003800000 */
.L_x_1675:
[----:B------:R-:W2:Y:S02]  /*13a0*/  LD.E R16, desc[UR8][R6.64] ;  /* 0x0000000806107980 */ /* 0x000ea4000c101900 */
[----:B--2---:R-:W-:-:S05]  /*13b0*/  IMAD.IADD R19, R19, 0x1, R16 ;  /* 0x0000000113137824 */ /* 0x004fca00078e0210 */
[----:B------:R0:W-:Y:S02]  /*13c0*/  ST.E desc[UR8][R6.64], R19 ;  /* 0x0000001306007985 */ /* 0x0001e4000c101908 */
.L_x_1671:
[----:B------:R-:W-:Y:S05]  /*13d0*/  BSYNC B0 ;  /* 0x0000000000007941 */ /* 0x000fea0003800000 */
.L_x_1666:
[----:B------:R-:W-:Y:S01]  /*13e0*/  UIADD3 UR6, UR10, -0x1, URZ ;  /* 0xffffffff0a067890 */ /* 0x000fe2000fffe03f */
[----:B01----:R-:W-:Y:S02]  /*13f0*/  VIADD R7, R4, 0x1 ;  /* 0x0000000104077836 */ /* 0x003fe40000000000 */
[----:B------:R-:W-:Y:S01]  /*1400*/  FADD.FTZ R18, -R10, 1 ;  /* 0x3f8000000a127421 */ /* 0x000fe20000010100 */
[----:B------:R-:W-:Y:S01]  /*1410*/  IMAD.MOV.U32 R16, RZ, RZ, R2 ;  /* 0x000000ffff107224 */ /* 0x000fe200078e0002 */
[----:B------:R-:W-:Y:S01]  /*1420*/  BSSY B0, `(.L_x_1678) ;  /* 0x0000059000007945 */ /* 0x000fe20003800000 */
        /* <DEDUP_REMOVED lines=11> */
[----:B------:R-:W-:-:S04]  /*14e0*/  IMAD.WIDE.U32 R16, R13, R15, R16 ;  /* 0x0000000f0d107225 */ /* 0x000fc800078e0010 */
[----:B------:R-:W-:Y:S01]  /*14f0*/  IMAD.X R6, R12, 0x1, R7, P0 ;  /* 0x000000010c067824 */ /* 0x000fe200000e0607 */
[C---:B------:R-:W-:Y:S02]  /*1500*/  LEA R12, P2, R16.reuse, UR12, 0x1 ;  /* 0x0000000c100c7c11 */ /* 0x040fe4000f8408ff */
[----:B------:R-:W-:Y:S01]  /*1510*/  ISETP.LT.U32.AND P1, PT, R16, UR4, PT ;  /* 0x0000000410007c0c */ /* 0x000fe2000bf21070 */
[----:B------:R-:W-:Y:S01]  /*1520*/  IMAD R6, R6, R15, RZ ;  /* 0x0000000f06067224 */ /* 0x000fe200078e02ff */
[----:B------:R-:W-:-:S03]  /*1530*/  LOP3.LUT R20, R12, 0x3, RZ, 0xc0, !PT ;  /* 0x000000030c147812 */ /* 0x000fc600078ec0ff */
[----:B------:R-:W-:Y:S01]  /*1540*/  IMAD R19, R0, R13, R6 ;  /* 0x0000000d00137224 */ /* 0x000fe200078e0206 */
[----:B------:R-:W-:Y:S01]  /*1550*/  ISETP.NE.U32.AND P0, PT, R20, RZ, PT ;  /* 0x000000ff1400720c */ /* 0x000fe20003f05070 */
[----:B------:R-:W-:Y:S02]  /*1560*/  IMAD.U32 R6, RZ, RZ, UR5 ;  /* 0x00000005ff067e24 */ /* 0x000fe4000f8e00ff */
[----:B------:R-:W-:Y:S01]  /*1570*/  FMUL.FTZ R13, R11, R18 ;  /* 0x000000120b0d7220 */ /* 0x000fe20000410000 */
[----:B------:R-:W-:Y:S01]  /*1580*/  IMAD.IADD R21, R17, 0x1, R19 ;  /* 0x0000000111157824 */ /* 0x000fe200078e0213 */
[----:B------:R-:W-:Y:S02]  /*1590*/  ISETP.NE.AND.EX P0, PT, RZ, RZ, PT, P0 ;  /* 0x000000ffff00720c */ /* 0x000fe40003f05300 */
[----:B------:R-:W-:Y:S02]  /*15a0*/  FMUL.FTZ R13, R14, R13 ;  /* 0x0000000d0e0d7220 */ /* 0x000fe40000410000 */
[----:B------:R-:W-:-:S03]  /*15b0*/  ISETP.GT.U32.AND.EX P1, PT, R6, R21, PT, P1 ;  /* 0x000000150600720c */ /* 0x000fc60003f24110 */
[----:B------:R-:W-:Y:S02]  /*15c0*/  F2FP.F16.F32.PACK_AB R19, RZ, R13 ;  /* 0x0000000dff13723e */ /* 0x000fe400000000ff */
[----:B------:R-:W-:-:S08]  /*15d0*/  LEA.HI.X R13, R16, UR13, R21, 0x1, P2 ;  /* 0x0000000d100d7c11 */ /* 0x000fd000090f0c15 */
        /* <DEDUP_REMOVED lines=14> */
.L_x_1682:
[----:B-----5:R-:W-:-:S05]  /*16c0*/  HADD2 R6, R21, R19.H0_H0 ;  /* 0x2000001315067230 */ /* 0x020fca0000000000 */
[----:B------:R-:W-:-:S05]  /*16d0*/  PRMT R23, R21, R18, R6 ;  /* 0x0000001215177216 */ /* 0x000fca0000000006 */
[----:B------:R-:W2:Y:S02]  /*16e0*/  ATOM.E.CAS.STRONG.GPU PT, R6, [R16], R21, R23 ;  /* 0x000000151006738b */ /* 0x000ea400001ee117 */
[----:B--2---:R-:W-:Y:S01]  /*16f0*/  ISETP.NE.U32.AND P0, PT, R6, R21, PT ;  /* 0x000000150600720c */ /* 0x004fe20003f05070 */
[----:B------:R-:W-:-:S12]  /*1700*/  IMAD.MOV.U32 R21, RZ, RZ, R6 ;  /* 0x000000ffff157224 */ /* 0x000fd800078e0006 */
[----:B------:R-:W-:Y:S05]  /*1710*/  @P0 BRA `(.L_x_1682) ;  /* 0xfffffffc00e80947 */ /* 0x000fea000383ffff */
[----:B------:R-:W-:Y:S05]  /*1720*/  BSYNC B1 ;  /* 0x0000000000017941 */ /* 0x000fea0003800000 */
.L_x_1681:
[----:B------:R-:W-:Y:S05]  /*1730*/  BRA `(.L_x_1683) ;  /* 0x00000000009c7947 */ /* 0x000fea0003800000 */
.L_x_1680:
[----:B------:R-:W-:-:S05]  /*1740*/  PRMT R17, RZ, 0x5410, R19 ;  /* 0x00005410ff117816 */ /* 0x000fca0000000013 */
[----:B------:R0:W-:Y:S02]  /*1750*/  ATOM.E.ADD.F16x2.RN.STRONG.GPU P0, RZ, desc[UR8][R12.64+-0x2], R17 ;  /* 0xfffffe110cff79a2 */ /* 0x0001e4000810e1c8 */
[----:B0-----:R-:W-:Y:S05]  /*1760*/  @P0 BRA `(.L_x_1683) ;  /* 0x0000000000900947 */ /* 0x001fea0003800000 */
[----:B------:R-:W0:Y:S02]  /*1770*/  QSPC.E.S P0, RZ, [R12+-0x2] ;  /* 0xfffffe000cff73aa */ /* 0x000e240000000500 */
[----:B0-----:R-:W-:Y:S05]  /*1780*/  @!P0 BRA `(.L_x_1684) ;  /* 0x00000000002c8947 */ /* 0x001fea0003800000 */
[----:B------:R-:W-:Y:S01]  /*1790*/  BSSY B1, `(.L_x_1685) ;  /* 0x0000009000017945 */ /* 0x000fe20003800000 */
[----:B------:R-:W-:-:S07]  /*17a0*/  MOV R16, R12 ;  /* 0x0000000c00107202 */ /* 0x000fce0000000f00 */
.L_x_1686:
        /* <DEDUP_REMOVED lines=8> */
.L_x_1685:
[----:B------:R-:W-:Y:S05]  /*1830*/  BRA `(.L_x_1683) ;  /* 0x00000000005c7947 */ /* 0x000fea0003800000 */
.L_x_1684:
[----:B------:R-:W2:Y:S02]  /*1840*/  LD.E R6, desc[UR8][R12.64+-0x2] ;  /* 0xfffffe080c067980 */ /* 0x000ea4000c101900 */
[----:B--2---:R-:W-:-:S05]  /*1850*/  IMAD.IADD R17, R17, 0x1, R6 ;  /* 0x0000000111117824 */ /* 0x004fca00078e0206 */
[----:B------:R1:W-:Y:S01]  /*1860*/  ST.E desc[UR8][R12.64+-0x2], R17 ;  /* 0xfffffe110c007985 */ /* 0x0003e2000c101908 */
[----:B------:R-:W-:Y:S05]  /*1870*/  BRA `(.L_x_1683) ;  /* 0x00000000004c7947 */ /* 0x000fea0003800000 */
.L_x_1679:
[----:B------:R-:W-:-:S05]  /*1880*/  PRMT R17, R19, 0x5410, RZ ;  /* 0x0000541013117816 */ /* 0x000fca00000000ff */
[----:B------:R0:W-:Y:S02]  /*1890*/  ATOM.E.ADD.F16x2.RN.STRONG.GPU P0, RZ, desc[UR8][R12.64], R17 ;  /* 0x000000110cff79a2 */ /* 0x0001e4000810e1c8 */
[----:B0-----:R-:W-:Y:S05]  /*18a0*/  @P0 BRA `(.L_x_1683) ;  /* 0x0000000000400947 */ /* 0x001fea0003800000 */
[----:B------:R-:W0:Y:S02]  /*18b0*/  QSPC.E.S P0, RZ, [R12] ;  /* 0x000000000cff73aa */ /* 0x000e240000000500 */
[----:B0-----:R-:W-:Y:S05]  /*18c0*/  @!P0 BRA `(.L_x_1687) ;  /* 0x00000000002c8947 */ /* 0x001fea0003800000 */
[----:B------:R-:W-:Y:S01]  /*18d0*/  BSSY B1, `(.L_x_1688) ;  /* 0x0000009000017945 */ /* 0x000fe20003800000 */
[----:B------:R-:W-:-:S07]  /*18e0*/  MOV R16, R12 ;  /* 0x0000000c00107202 */ /* 0x000fce0000000f00 */
.L_x_1689:
        /* <DEDUP_REMOVED lines=8> */
.L_x_1688:
[----:B------:R-:W-:Y:S05]  /*1970*/  BRA `(.L_x_1683) ;  /* 0x00000000000c7947 */ /* 0x000fea0003800000 */
.L_x_1687:
[----:B------:R-:W2:Y:S02]  /*1980*/  LD.E R6, desc[UR8][R12.64] ;  /* 0x000000080c067980 */ /* 0x000ea4000c101900 */
[----:B--2---:R-:W-:-:S05]  /*1990*/  IMAD.IADD R17, R17, 0x1, R6 ;  /* 0x0000000111117824 */ /* 0x004fca00078e0206 */
[----:B------:R0:W-:Y:S02]  /*19a0*/  ST.E desc[UR8][R12.64], R17 ;  /* 0x000000110c007985 */ /* 0x0001e4000c101908 */
.L_x_1683:
[----:B------:R-:W-:Y:S05]  /*19b0*/  BSYNC B0 ;  /* 0x0000000000007941 */ /* 0x000fea0003800000 */
.L_x_1678:
        /* <DEDUP_REMOVED lines=8> */
[C---:B------:R-:W-:Y:S02]  /*1a40*/  LEA R2, P2, R4.reuse, UR12, 0x1 ;  /* 0x0000000c04027c11 */ /* 0x040fe4000f8408ff */
[----:B------:R-:W-:Y:S01]  /*1a50*/  ISETP.LT.U32.AND P1, PT, R4, UR4, PT ;  /* 0x0000000404007c0c */ /* 0x000fe2000bf21070 */
[----:B------:R-:W-:Y:S01]  /*1a60*/  IMAD R9, R0, R9, R8 ;  /* 0x0000000900097224 */ /* 0x000fe200078e0208 */
[----:B------:R-:W-:Y:S01]  /*1a70*/  LOP3.LUT R6, R2, 0x3, RZ, 0xc0, !PT ;  /* 0x0000000302067812 */ /* 0x000fe200078ec0ff */
[----:B------:R-:W-:Y:S01]  /*1a80*/  IMAD.U32 R0, RZ, RZ, UR5 ;  /* 0x00000005ff007e24 */ /* 0x000fe2000f8e00ff */
[----:B------:R-:W-:Y:S01]  /*1a90*/  F2FP.F16.F32.PACK_AB R7, RZ, R11 ;  /* 0x0000000bff07723e */ /* 0x000fe200000000ff */
        /* <DEDUP_REMOVED lines=18> */
.L_x_1692:
[----:B-----5:R-:W-:-:S05]  /*1bc0*/  HADD2 R0, R9, R7.H0_H0 ;  /* 0x2000000709007230 */ /* 0x020fca0000000000 */
[----:B------:R-:W-:-:S05]  /*1bd0*/  PRMT R11, R9, R6, R0 ;  /* 0x00000006090b7216 */ /* 0x000fca0000000000 */
[----:B------:R-:W3:Y:S02]  /*1be0*/  ATOM.E.CAS.STRONG.GPU PT, R0, [R4], R9, R11 ;  /* 0x000000090400738b */ /* 0x000ee400001ee10b */
[----:B---3--:R-:W-:Y:S01]  /*1bf0*/  ISETP.NE.U32.AND P0, PT, R0, R9, PT ;  /* 0x000000090000720c */ /* 0x008fe20003f05070 */
[----:B------:R-:W-:-:S12]  /*1c00*/  IMAD.MOV.U32 R9, RZ, RZ, R0 ;  /* 0x000000ffff097224 */ /* 0x000fd800078e0000 */
[----:B------:R-:W-:Y:S05]  /*1c10*/  @P0 BRA `(.L_x_1692) ;  /* 0xfffffffc00e80947 */ /* 0x000fea000383ffff */
[----:B------:R-:W-:Y:S05]  /*1c20*/  EXIT ;  /* 0x000000000000794d */ /* 0x000fea0003800000 */
.L_x_1691:
[----:B------:R-:W-:-:S05]  /*1c30*/  PRMT R5, RZ, 0x5410, R7 ;  /* 0x00005410ff057816 */ /* 0x000fca0000000007 */
[----:B------:R2:W-:Y:S02]  /*1c40*/  ATOM.E.ADD.F16x2.RN.STRONG.GPU P0, RZ, desc[UR8][R2.64+-0x2], R5 ;  /* 0xfffffe0502ff79a2 */ /* 0x0005e4000810e1c8 */
[----:B--2---:R-:W-:Y:S05]  /*1c50*/  @P0 EXIT ;  /* 0x000000000000094d */ /* 0x004fea0003800000 */
[----:B------:R-:W2:Y:S02]  /*1c60*/  QSPC.E.S P0, RZ, [R2+-0x2] ;  /* 0xfffffe0002ff73aa */ /* 0x000ea40000000500 */
[----:B--2---:R-:W-:Y:S05]  /*1c70*/  @!P0 BRA `(.L_x_1693) ;  /* 0x0000000000248947 */ /* 0x004fea0003800000 */
[----:B------:R-:W-:-:S07]  /*1c80*/  MOV R4, R2 ;  /* 0x0000000200047202 */ /* 0x000fce0000000f00 */
.L_x_1694:
[----:B------:R-:W2:Y:S02]  /*1c90*/  LDS R2, [R4+-0x2] ;  /* 0xfffffe0004027984 */ /* 0x000ea40000000800 */
[C---:B--2---:R-:W-:Y:S02]  /*1ca0*/  HADD2 R0, R2.reuse.H1_H1, R7.H0_H0 ;  /* 0x2000000702007230 */ /* 0x044fe40000000c00 */
[----:B------:R-:W-:-:S05]  /*1cb0*/  HADD2 R3, R2.H0_H0, RZ.H0_H0 ;  /* 0x200000ff02037230 */ /* 0x000fca0000000800 */
[----:B------:R-:W-:-:S06]  /*1cc0*/  PRMT R3, R3, 0x5410, R0 ;  /* 0x0000541003037816 */ /* 0x000fcc0000000000 */
[----:B------:R-:W2:Y:S02]  /*1cd0*/  ATOMS.CAST.SPIN R3, [R4+-0x2], R2, R3 ;  /* 0xfffffe020403738d */ /* 0x000ea40001800003 */
[----:B--2---:R-:W-:-:S13]  /*1ce0*/  ISETP.EQ.U32.AND P0, PT, R3, 0x1, PT ;  /* 0x000000010300780c */ /* 0x004fda0003f02070 */
[----:B------:R-:W-:Y:S05]  /*1cf0*/  @!P0 BRA `(.L_x_1694) ;  /* 0xfffffffc00e48947 */ /* 0x000fea000383ffff */
[----:B------:R-:W-:Y:S05]  /*1d00*/  EXIT ;  /* 0x000000000000794d */ /* 0x000fea0003800000 */
.L_x_1693:
[----:B------:R-:W2:Y:S02]  /*1d10*/  LD.E R0, desc[UR8][R2.64+-0x2] ;  /* 0xfffffe0802007980 */ /* 0x000ea4000c101900 */
[----:B--2---:R-:W-:-:S05]  /*1d20*/  IMAD.IADD R5, R5, 0x1, R0 ;  /* 0x0000000105057824 */ /* 0x004fca00078e0200 */
[----:B------:R-:W-:Y:S01]  /*1d30*/  ST.E desc[UR8][R2.64+-0x2], R5 ;  /* 0xfffffe0502007985 */ /* 0x000fe2000c101908 */
[----:B------:R-:W-:Y:S05]  /*1d40*/  EXIT ;  /* 0x000000000000794d */ /* 0x000fea0003800000 */
.L_x_1690:
[----:B------:R-:W-:-:S05]  /*1d50*/  PRMT R5, R7, 0x5410, RZ ;  /* 0x0000541007057816 */ /* 0x000fca00000000ff */
[----:B------:R2:W-:Y:S02]  /*1d60*/  ATOM.E.ADD.F16x2.RN.STRONG.GPU P0, RZ, desc[UR8][R2.64], R5 ;  /* 0x0000000502ff79a2 */ /* 0x0005e4000810e1c8 */
[----:B--2---:R-:W-:Y:S05]  /*1d70*/  @P0 EXIT ;  /* 0x000000000000094d */ /* 0x004fea0003800000 */
[----:B------:R-:W2:Y:S02]  /*1d80*/  QSPC.E.S P0, RZ, [R2] ;  /* 0x0000000002ff73aa */ /* 0x000ea40000000500 */
[----:B--2---:R-:W-:Y:S05]  /*1d90*/  @!P0 BRA `(.L_x_1695) ;  /* 0x0000000000248947 */ /* 0x004fea0003800000 */
[----:B------:R-:W-:-:S07]  /*1da0*/  MOV R4, R2 ;  /* 0x0000000200047202 */ /* 0x000fce0000000f00 */
.L_x_1696:
[----:B------:R-:W2:Y:S02]  /*1db0*/  LDS R2, [R4] ;  /* 0x0000000004027984 */ /* 0x000ea40000000800 */
[C---:B--2---:R-:W-:Y:S02]  /*1dc0*/  HADD2 R0, R2.reuse.H1_H1, RZ.H0_H0 ;  /* 0x200000ff02007230 */ /* 0x044fe40000000c00 */
[----:B------:R-:W-:-:S05]  /*1dd0*/  HADD2 R3, R2.H0_H0, R7.H0_H0 ;  /* 0x2000000702037230 */ /* 0x000fca0000000800 */
[----:B------:R-:W-:-:S06]  /*1de0*/  PRMT R3, R3, 0x5410, R0 ;  /* 0x0000541003037816 */ /* 0x000fcc0000000000 */
[----:B------:R-:W2:Y:S02]  /*1df0*/  ATOMS.CAST.SPIN R3, [R4], R2, R3 ;  /* 0x000000020403738d */ /* 0x000ea40001800003 */
[----:B--2---:R-:W-:-:S13]  /*1e00*/  ISETP.EQ.U32.AND P0, PT, R3, 0x1, PT ;  /* 0x000000010300780c */ /* 0x004fda0003f02070 */
[----:B------:R-:W-:Y:S05]  /*1e10*/  @!P0 BRA `(.L_x_1696) ;  /* 0xfffffffc00e48947 */ /* 0x000fea000383ffff */
[----:B------:R-:W-:Y:S05]  /*1e20*/  EXIT ;  /* 0x000000000000794d */ /* 0x000fea0003800000 */
.L_x_1695:
[----:B------:R-:W2:Y:S02]  /*1e30*/  LD.E R0, desc[UR8][R2.64] ;  /* 0x0000000802007980 */ /* 0x000ea4000c101900 */
[----:B--2---:R-:W-:-:S05]  /*1e40*/  IMAD.IADD R5, R5, 0x1, R0 ;  /* 0x0000000105057824 */ /* 0x004fca00078e0200 */
[----:B------:R-:W-:Y:S01]  /*1e50*/  ST.E desc[UR8][R2.64], R5 ;  /* 0x0000000502007985 */ /* 0x000fe2000c101908 */
[----:B------:R-:W-:Y:S05]  /*1e60*/  EXIT ;  /* 0x000000000000794d */ /* 0x000fea0003800000 */
.L_x_1697:
        /* <DEDUP_REMOVED lines=9> */
.L_x_1807:


//--------------------- .text._ZN2at6native54_GLOBAL__N__aa9a477a_21_UpSampleBilinear2d_cu_607db5e338upsample_bilinear2d_backward_out_frameIffEEvmiiiiT0_S3_bPT_PKS4_ --------------------------
	.section	.text._ZN2at6native54_GLOBAL__N__aa9a477a_21_UpSampleBilinear2d_cu_607db5e338upsample_bilinear2d_backward_out_frameIffEEvmiiiiT0_S3_bPT_PKS4_,"ax",@progbits
	.align	128
.text._ZN2at6native54_GLOBAL__N__aa9a477a_21_UpSampleBilinear2d_cu_607db5e338upsample_bilinear2d_backward_out_frameIffEEvmiiiiT0_S3_bPT_PKS4_:
        .type           _ZN2at6native54_GLOBAL__N__aa9a477a_21_UpSampleBilinear2d_cu_607db5e338upsample_bilinear2d_backward_out_frameIffEEvmiiiiT0_S3_bPT_PKS4_,@function
        .size           _ZN2at6native54_GLOBAL__N__aa9a477a_21_UpSampleBilinear2d_cu_607db5e338upsample_bilinear2d_backward_out_frameIffEEvmiiiiT0_S3_bPT_PKS4_,(.L_x_1808 - _ZN2at6native54_GLOBAL__N__aa9a477a_21_UpSampleBilinear2d_cu_607db5e338upsample_bilinear2d_backward_out_frameIffEEvmiiiiT0_S3_bPT_PKS4_)
        .other          _ZN2at6native54_GLOBAL__N__aa9a477a_21_UpSampleBilinear2d_cu_607db5e338upsample_bilinear2d_backward_out_frameIffEEvmiiiiT0_S3_bPT_PKS4_,@"STO_CUDA_ENTRY STV_DEFAULT"
_ZN2at6native54_GLOBAL__N__aa9a477a_21_UpSampleBilinear2d_cu_607db5e338upsample_bilinear2d_backward_out_frameIffEEvmiiiiT0_S3_bPT_PKS4_:
[----:B------:R-:W-:Y:S01]  /*0000*/  LDC R1, c[0x0][0x28] ;  /* 0x00000a00ff017b82 */ /* 0x000fe20000000800 */
[----:B------:R-:W0:Y:S01]  /*0010*/  S2R R3, SR_TID.X ;  /* 0x0000000000037919 */ /* 0x000e220000002100 */
[----:B------:R-:W-:-:S06]  /*0020*/  ULDC.64 UR8, c[0x0][0x220] ;  /* 0x0000880000087ab9 */ /* 0x000fcc0000000a00 */
[----:B------:R-:W0:Y:S01]  /*0030*/  S2UR UR12, SR_CTAID.X ;  /* 0x00000000000c79c3 */ /* 0x000e220000002500 */
[----:B------:R-:W-:Y:S01]  /*0040*/  USHF.R.S32.HI UR14, URZ, 0x1f, UR8 ;  /* 0x0000001f3f0e7899 */ /* 0x000fe20008011408 */
[----:B------:R-:W-:Y:S01]  /*0050*/  ULDC.64 UR10, c[0x0][0x210] ;  /* 0x00008400000a7ab9 */ /* 0x000fe20000000a00 */
[----:B------:R-:W-:Y:S02]  /*0060*/  USHF.R.S32.HI UR15, URZ, 0x1f, UR9 ;  /* 0x0000001f3f0f7899 */ /* 0x000fe40008011409 */
[----:B------:R-:W-:-:S03]  /*0070*/  UIMAD UR4, UR14, UR10, URZ ;  /* 0x0000000a0e0472a4 */ /* 0x000fc6000f8e023f */
[----:B------:R-:W0:Y:S01]  /*0080*/  LDC R2, c[0x0][RZ] ;  /* 0x00000000ff027b82 */ /* 0x000e220000000800 */
[----:B------:R-:W-:Y:S02]  /*0090*/  UIMAD.WIDE.U32 UR6, UR8, UR10, URZ ;  /* 0x0000000a080672a5 */ /* 0x000fe4000f8e003f */
[----:B------:R-:W-:-:S04]  /*00a0*/  UIMAD UR4, UR8, UR11, UR4 ;  /* 0x0000000b080472a4 */ /* 0x000fc8000f8e0204 */
[----:B------:R-:W-:-:S04]  /*00b0*/  UIADD3 UR4, UR7, UR4, URZ ;  /* 0x0000000407047290 */ /* 0x000fc8000fffe03f */
[----:B------:R-:W-:Y:S02]  /*00c0*/  UIMAD UR7, UR4, UR9, URZ ;  /* 0x00000009040772a4 */ /* 0x000fe4000f8e023f */
[----:B------:R-:W-:Y:S02]  /*00d0*/  UIMAD.WIDE.U32 UR4, UR6, UR9, URZ ;  /* 0x00000009060472a5 */ /* 0x000fe4000f8e003f */
[----:B------:R-:W-:-:S04]  /*00e0*/  UIMAD UR7, UR15, UR6, UR7 ;  /* 0x000000060f0772a4 */ /* 0x000fc8000f8e0207 */
[----:B------:R-:W-:Y:S01]  /*00f0*/  UIADD3 UR9, UR5, UR7, URZ ;  /* 0x0000000705097290 */ /* 0x000fe2000fffe03f */
[----:B0-----:R-:W-:-:S05]  /*0100*/  IMAD R3, R2, UR12, R3 ;  /* 0x0000000c02037c24 */ /* 0x001fca000f8e0203 */
[----:B------:R-:W-:Y:S01]  /*0110*/  IMAD.U32 R0, RZ, RZ, UR9 ;  /* 0x00000009ff007e24 */ /* 0x000fe2000f8e00ff */
[----:B------:R-:W-:-:S04]  /*0120*/  ISETP.LT.U32.AND P0, PT, R3, UR4, PT ;  /* 0x0000000403007c0c */ /* 0x000fc8000bf01070 */
[----:B------:R-:W-:-:S13]  /*0130*/  ISETP.GT.U32.AND.EX P0, PT, R0, RZ, PT, P0 ;  /* 0x000000ff0000720c */ /* 0x000fda0003f04100 */
[----:B------:R-:W-:Y:S05]  /*0140*/  @!P0 EXIT ;  /* 0x000000000000894d */ /* 0x000fea0003800000 */
[----:B------:R-:W-:Y:S01]  /*0150*/  ULDC.U8 UR6, c[0x0][0x230] ;  /* 0x00008c0000067ab9 */ /* 0x000fe20000000000 */
[----:B------:R-:W-:Y:S01]  /*0160*/  ULDC.64 UR10, c[0x0][0x218] ;  /* 0x00008600000a7ab9 */ /* 0x000fe20000000a00 */
[----:B------:R-:W-:Y:S01]  /*0170*/  UPRMT UR6, UR6, 0x8880, URZ ;  /* 0x0000888006067896 */ /* 0x000fe2000800003f */
[----:B------:R-:W-:Y:S01]  /*0180*/  IMAD.MOV.U32 R0, RZ, RZ, RZ ;  /* 0x000000ffff007224 */ /* 0x000fe200078e00ff */
[----:B------:R-:W-:Y:S02]  /*0190*/  USHF.R.S32.HI UR7, URZ, 0x1f, UR10 ;  /* 0x0000001f3f077899 */ /* 0x000fe4000801140a */
[----:B------:R-:W-:Y:S02]  /*01a0*/  USHF.R.S32.HI UR8, URZ, 0x1f, UR11 ;  /* 0x0000001f3f087899 */ /* 0x000fe4000801140b */
[----:B------:R-:W-:Y:S01]  /*01b0*/  ISETP.NE.AND P0, PT, RZ, UR6, PT ;  /* 0x00000006ff007c0c */ /* 0x000fe2000bf05270 */
[----:B------:R-:W-:Y:S01]  /*01c0*/  ULDC UR10, c[0x0][0xc] ;  /* 0x00000300000a7ab9 */ /* 0x000fe20000000800 */
[----:B------:R-:W-:Y:S01]  /*01d0*/  ULDC.64 UR12, c[0x0][0x208] ;  /* 0x00008200000c7ab9 */ /* 0x000fe20000000a00 */
[----:B------:R-:W-:Y:S01]  /*01e0*/  IMAD R2, R2, UR10, RZ ;  /* 0x0000000a02027c24 */ /* 0x000fe2000f8e02ff */
[----:B------:R-:W-:Y:S01]  /*01f0*/  ULDC UR20, c[0x0][0x224] ;  /* 0x0000890000147ab9 */ /* 0x000fe20000000800 */
[----:B------:R-:W-:Y:S01]  /*0200*/  ULDC UR24, c[0x0][0x224] ;  /* 0x0000890000187ab9 */ /* 0x000fe20000000800 */
[----:B------:R-:W-:Y:S01]  /*0210*/  ULDC UR21, c[0x0][0x220] ;  /* 0x0000880000157ab9 */ /* 0x000fe20000000800 */
[----:B------:R-:W-:Y:S01]  /*0220*/  ULDC UR25, c[0x0][0x220] ;  /* 0x0000880000197ab9 */ /* 0x000fe20000000800 */
[----:B------:R-:W-:Y:S01]  /*0230*/  ULDC.64 UR26, c[0x0][0x218] ;  /* 0x00008600001a7ab9 */ /* 0x000fe20000000a00 */
[----:B------:R-:W-:Y:S01]  /*0240*/  ULDC.64 UR22, c[0x0][0x218] ;  /* 0x0000860000167ab9 */ /* 0x000fe20000000a00 */
[----:B------:R-:W-:Y:S01]  /*0250*/  ULDC.64 UR16, c[0x0][0x228] ;  /* 0x00008a0000107ab9 */ /* 0x000fe20000000a00 */
[----:B------:R-:W-:Y:S01]  /*0260*/  ULDC.64 UR18, c[0x0][0x240] ;  /* 0x0000900000127ab9 */ /* 0x000fe20000000a00 */
[----:B------:R-:W-:Y:S01]  /*0270*/  ULDC.64 UR28, c[0x0][0x240] ;  /* 0x00009000001c7ab9 */ /* 0x000fe20000000a00 */
[----:B------:R-:W-:Y:S01]  /*0280*/  ULDC.64 UR10, c[0x0][0x238] ;  /* 0x00008e00000a7ab9 */ /* 0x000fe20000000a00 */
[----:B------:R-:W-:Y:S01]  /*0290*/  ULDC.64 UR30, c[0x0][0x238] ;  /* 0x00008e00001e7ab9 */ /* 0x000fe20000000a00 */
[----:B------:R-:W-:Y:S05]  /*02a0*/  @!P0 BRA `(.L_x_1698) ;  /* 0x0000000800588947 */ /* 0x000fea0003800000 */
[----:B------:R-:W-:Y:S01]  /*02b0*/  BSSY B0, `(.L_x_1699) ;  /* 0x0000094000007945 */ /* 0x000fe20003800000 */
.L_x_1706:
[----:B------:R-:W-:Y:S01]  /*02c0*/  LOP3.LUT R4, R0, UR15, RZ, 0xfc, !PT ;  /* 0x0000000f00047c12 */ /* 0x000fe2000f8efcff */
[----:B------:R-:W-:Y:S05]  /*02d0*/  YIELD ;  /* 0x0000000000007946 */ /* 0x000fea0003800000 */
[----:B------:R-:W-:Y:S01]  /*02e0*/  ISETP.NE.U32.AND P0, PT, R4, RZ, PT ;  /* 0x000000ff0400720c */ /* 0x000fe20003f05070 */
[----:B------:R-:W-:-:S12]  /*02f0*/  BSSY B1, `(.L_x_1700) ;  /* 0x0000023000017945 */ /* 0x000fd80003800000 */
[----:B0-----:R-:W-:Y:S05]  /*0300*/  @!P0 BRA `(.L_x_1701) ;  /* 0x0000000000308947 */ /* 0x001fea0003800000 */
[----:B------:R-:W-:Y:S01]  /*0310*/  ULDC UR6, c[0x0][0x224] ;  /* 0x0000890000067ab9 */ /* 0x000fe20000000800 */
[----:B------:R-:W-:Y:S01]  /*0320*/  MOV R14, R3 ;  /* 0x00000003000e7202 */ /* 0x000fe20000000f00 */
[----:B------:R-:W-:Y:S01]  /*0330*/  IMAD.MOV.U32 R15, RZ, RZ, R0 ;  /* 0x000000ffff0f7224 */ /* 0x000fe200078e0000 */
[----:B------:R-:W-:Y:S01]  /*0340*/  MOV R11, UR15 ;  /* 0x0000000f000b7c02 */ /* 0x000fe20008000f00 */
[----:B------:R-:W-:Y:S01]  /*0350*/  IMAD.U32 R13, RZ, RZ, UR6 ;  /* 0x00000006ff0d7e24 */ /* 0x000fe2000f8e00ff */
[----:B------:R-:W-:-:S07]  /*0360*/  MOV R12, 0x380 ;  /* 0x00000380000c7802 */ /* 0x000fce0000000f00 */
[----:B------:R-:W-:Y:S05]  /*0370*/  CALL.REL.NOINC `($__internal_22_$__cuda_sm20_div_u64) ;  /* 0x0000001000987944 */ /* 0x000fea0003c00000 */
[----:B------:R-:W-:Y:S01]  /*0380*/  IADD3 R10, -R4, RZ, RZ ;  /* 0x000000ff040a7210 */ /* 0x000fe20007ffe1ff */
[----:B------:R-:W-:Y:S01]  /*0390*/  IMAD.MOV.U32 R6, RZ, RZ, R4 ;  /* 0x000000ffff067224 */ /* 0x000fe200078e0004 */
[----:B------:R-:W-:-:S03]  /*03a0*/  MOV R7, R5 ;  /* 0x0000000500077202 */ /* 0x000fc60000000f00 */
[----:B------:R-:W-:Y:S01]  /*03b0*/  IMAD R10, R10, UR20, R3 ;  /* 0x000000140a0a7c24 */ /* 0x000fe2000f8e0203 */
[----:B------:R-:W-:Y:S06]  /*03c0*/  BRA `(.L_x_1702) ;  /* 0x0000000000547947 */ /* 0x000fec0003800000 */
.L_x_1701:
[----:B------:R-:W0:Y:S01]  /*03d0*/  I2F.U32.RP R6, UR20 ;  /* 0x0000001400067d06 */ /* 0x000e220008209000 */
[----:B------:R-:W-:-:S07]  /*03e0*/  ISETP.NE.U32.AND P2, PT, RZ, UR20, PT ;  /* 0x00000014ff007c0c */ /* 0x000fce000bf45070 */
[----:B0-----:R-:W0:Y:S02]  /*03f0*/  MUFU.RCP R6, R6 ;  /* 0x0000000600067308 */ /* 0x001e240000001000 */
[----:B0-----:R-:W-:-:S06]  /*0400*/  VIADD R4, R6, 0xffffffe ;  /* 0x0ffffffe06047836 */ /* 0x001fcc0000000000 */
[----:B------:R0:W1:Y:S02]  /*0410*/  F2I.FTZ.U32.TRUNC.NTZ R5, R4 ;  /* 0x0000000400057305 */ /* 0x000064000021f000 */
[----:B0-----:R-:W-:Y:S01]  /*0420*/  IMAD.MOV.U32 R4, RZ, RZ, RZ ;  /* 0x000000ffff047224 */ /* 0x001fe200078e00ff */
[----:B-1----:R-:W-:-:S05]  /*0430*/  IADD3 R7, RZ, -R5, RZ ;  /* 0x80000005ff077210 */ /* 0x002fca0007ffe0ff */
[----:B------:R-:W-:-:S04]  /*0440*/  IMAD R7, R7, UR20, RZ ;  /* 0x0000001407077c24 */ /* 0x000fc8000f8e02ff */
[----:B------:R-:W-:-:S04]  /*0450*/  IMAD.HI.U32 R8, R5, R7, R4 ;  /* 0x0000000705087227 */ /* 0x000fc800078e0004 */
[----:B------:R-:W-:Y:S02]  /*0460*/  IMAD.MOV.U32 R7, RZ, RZ, RZ ;  /* 0x000000ffff077224 */ /* 0x000fe400078e00ff */
[----:B------:R-:W-:-:S05]  /*0470*/  IMAD.HI.U32 R6, R8, R3, RZ ;  /* 0x0000000308067227 */ /* 0x000fca00078e00ff */
[----:B------:R-:W-:-:S05]  /*0480*/  IADD3 R8, -R6, RZ, RZ ;  /* 0x000000ff06087210 */ /* 0x000fca0007ffe1ff */
[----:B------:R-:W-:-:S05]  /*0490*/  IMAD R5, R8, UR20, R3 ;  /* 0x0000001408057c24 */ /* 0x000fca000f8e0203 */
[----:B------:R-:W-:-:S13]  /*04a0*/  ISETP.GE.U32.AND P0, PT, R5, UR20, PT ;  /* 0x0000001405007c0c */ /* 0x000fda000bf06070 */
[----:B------:R-:W-:Y:S01]  /*04b0*/  @P0 VIADD R5, R5, -UR20 ;  /* 0x8000001405050c36 */ /* 0x000fe20008000000 */
[----:B------:R-:W-:-:S04]  /*04c0*/  @P0 IADD3 R6, R6, 0x1, RZ ;  /* 0x0000000106060810 */ /* 0x000fc80007ffe0ff */
[----:B------:R-:W-:-:S13]  /*04d0*/  ISETP.GE.U32.AND P1, PT, R5, UR20, PT ;  /* 0x0000001405007c0c */ /* 0x000fda000bf26070 */
[----:B------:R-:W-:Y:S01]  /*04e0*/  @P1 VIADD R6, R6, 0x1 ;  /* 0x0000000106061836 */ /* 0x000fe20000000000 */
[----:B------:R-:W-:-:S04]  /*04f0*/  @!P2 LOP3.LUT R6, RZ, UR20, RZ, 0x33, !PT ;  /* 0x00000014ff06ac12 */ /* 0x000fc8000f8e33ff */
[----:B------:R-:W-:-:S05]  /*0500*/  IADD3 R10, -R6, RZ, RZ ;  /* 0x000000ff060a7210 */ /* 0x000fca0007ffe1ff */
[----:B------:R-:W-:-:S07]  /*0510*/  IMAD R10, R10, UR20, R3 ;  /* 0x000000140a0a7c24 */ /* 0x000fce000f8e0203 */
.L_x_1702:
[----:B------:R-:W-:Y:S05]  /*0520*/  BSYNC B1 ;  /* 0x0000000000017941 */ /* 0x000fea0003800000 */
.L_x_1700:
[----:B------:R-:W-:Y:S01]  /*0530*/  LOP3.LUT R4, R7, UR14, RZ, 0xfc, !PT ;  /* 0x0000000e07047c12 */ /* 0x000fe2000f8efcff */
[----:B------:R-:W-:Y:S03]  /*0540*/  BSSY B1, `(.L_x_1703) ;  /* 0x0000024000017945 */ /* 0x000fe60003800000 */
[----:B------:R-:W-:-:S13]  /*0550*/  ISETP.NE.U32.AND P0, PT, R4, RZ, PT ;  /* 0x000000ff0400720c */ /* 0x000fda0003f05070 */
[----:B------:R-:W-:Y:S05]  /*0560*/  @!P0 BRA `(.L_x_1704) ;  /* 0x0000000000308947 */ /* 0x000fea0003800000 */
        /* <DEDUP_REMOVED lines=12> */
.L_x_1704:
[----:B------:R-:W0:Y:S01]  /*0630*/  I2F.U32.RP R7, UR21 ;  /* 0x0000001500077d06 */ /* 0x000e220008209000 */
[----:B------:R-:W-:Y:S01]  /*0640*/  ISETP.NE.U32.AND P2, PT, RZ, UR21, PT ;  /* 0x00000015ff007c0c */ /* 0x000fe2000bf45070 */
[----:B------:R-:W-:-:S06]  /*0650*/  IMAD.MOV.U32 R13, RZ, RZ, RZ ;  /* 0x000000ffff0d7224 */ /* 0x000fcc00078e00ff */
[----:B0-----:R-:W0:Y:S02]  /*0660*/  MUFU.RCP R7, R7 ;  /* 0x0000000700077308 */ /* 0x001e240000001000 */
[----:B0-----:R-:W-:-:S06]  /*0670*/  VIADD R4, R7, 0xffffffe ;  /* 0x0ffffffe07047836 */ /* 0x001fcc0000000000 */
[----:B------:R0:W1:Y:S02]  /*0680*/  F2I.FTZ.U32.TRUNC.NTZ R5, R4 ;  /* 0x0000000400057305 */ /* 0x000064000021f000 */
[----:B0-----:R-:W-:Y:S01]  /*0690*/  IMAD.MOV.U32 R4, RZ, RZ, RZ ;  /* 0x000000ffff047224 */ /* 0x001fe200078e00ff */
[----:B-1----:R-:W-:-:S05]  /*06a0*/  IADD3 R9, RZ, -R5, RZ ;  /* 0x80000005ff097210 */ /* 0x002fca0007ffe0ff */
[----:B------:R-:W-:-:S04]  /*06b0*/  IMAD R9, R9, UR21, RZ ;  /* 0x0000001509097c24 */ /* 0x000fc8000f8e02ff */
[----:B------:R-:W-:-:S06]  /*06c0*/  IMAD.HI.U32 R5, R5, R9, R4 ;  /* 0x0000000905057227 */ /* 0x000fcc00078e0004 */
        /* <DEDUP_REMOVED lines=11> */
.L_x_1705:
[----:B------:R-:W-:Y:S05]  /*0780*/  BSYNC B1 ;  /* 0x0000000000017941 */ /* 0x000fea0003800000 */
.L_x_1703:
[----:B------:R-:W-:-:S04]  /*0790*/  LEA R20, P0, R3, UR18, 0x2 ;  /* 0x0000001203147c11 */ /* 0x000fc8000f8010ff */
[----:B------:R-:W-:-:S05]  /*07a0*/  LEA.HI.X R21, R3, UR19, R0, 0x2, P0 ;  /* 0x0000001303157c11 */ /* 0x000fca00080f1400 */
[----:B------:R0:W2:Y:S01]  /*07b0*/  LDG.E.CONSTANT R20, desc[UR12][R20.64] ;  /* 0x0000000c14147981 */ /* 0x0000a2000c1e9900 */
[----:B------:R-:W-:Y:S01]  /*07c0*/  I2FP.F32.S32 R4, R6 ;  /* 0x0000000600047245 */ /* 0x000fe20000201400 */
[----:B------:R-:W-:Y:S01]  /*07d0*/  UIADD3 UR6, UR22, -0x1, URZ ;  /* 0xffffffff16067890 */ /* 0x000fe2000fffe03f */
[----:B------:R-:W-:Y:S01]  /*07e0*/  I2FP.F32.S32 R10, R10 ;  /* 0x0000000a000a7245 */ /* 0x000fe20000201400 */
[----:B------:R-:W-:Y:S02]  /*07f0*/  IMAD R9, R13, UR22, RZ ;  /* 0x000000160d097c24 */ /* 0x000fe4000f8e02ff */
[----:B------:R-:W-:Y:S02]  /*0800*/  FMUL.FTZ R4, R4, UR16 ;  /* 0x0000001004047c20 */ /* 0x000fe40008410000 */
[----:B------:R-:W-:Y:S02]  /*0810*/  FMUL.FTZ R10, R10, UR17 ;  /* 0x000000110a0a7c20 */ /* 0x000fe40008410000 */
[----:B------:R-:W1:Y:S08]  /*0820*/  F2I.FTZ.TRUNC.NTZ R6, R4 ;  /* 0x0000000400067305 */ /* 0x000e70000021f100 */
[----:B------:R-:W3:Y:S01]  /*0830*/  F2I.FTZ.TRUNC.NTZ R8, R10 ;  /* 0x0000000a00087305 */ /* 0x000ee2000021f100 */
[----:B-1----:R-:W-:Y:S01]  /*0840*/  ISETP.GE.AND P0, PT, R6, UR6, PT ;  /* 0x0000000606007c0c */ /* 0x002fe2000bf06270 */
[----:B------:R-:W-:Y:S01]  /*0850*/  UIADD3 UR6, UR23, -0x1, URZ ;  /* 0xffffffff17067890 */ /* 0x000fe2000fffe03f */
[----:B------:R-:W-:-:S02]  /*0860*/  I2FP.F32.S32 R27, R6 ;  /* 0x00000006001b7245 */ /* 0x000fc40000201400 */
[--C-:B------:R-:W-:Y:S02]  /*0870*/  SHF.R.S32.HI R7, RZ, 0x1f, R6.reuse ;  /* 0x0000001fff077819 */ /* 0x100fe40000011406 */
[----:B------:R-:W-:Y:S01]  /*0880*/  IADD3 R14, R6, 0x1, RZ ;  /* 0x00000001060e7810 */ /* 0x000fe20007ffe0ff */
[----:B------:R-:W-:Y:S01]  /*0890*/  FADD.FTZ R27, R4, -R27 ;  /* 0x8000001b041b7221 */ /* 0x000fe20000010000 */
[----:B---3--:R-:W-:Y:S02]  /*08a0*/  I2FP.F32.S32 R5, R8 ;  /* 0x0000000800057245 */ /* 0x008fe40000201400 */
[----:B------:R-:W-:Y:S01]  /*08b0*/  ISETP.GE.AND P1, PT, R8, UR6, PT ;  /* 0x0000000608007c0c */ /* 0x000fe2000bf26270 */
[----:B------:R-:W-:Y:S02]  /*08c0*/  FADD.FTZ R25, -R27, 1 ;  /* 0x3f8000001b197421 */ /* 0x000fe40000010100 */
[--C-:B------:R-:W-:Y:S02]  /*08d0*/  @P0 IMAD.MOV R14, RZ, RZ, R6.reuse ;  /* 0x000000ffff0e0224 */ /* 0x100fe400078e0206 */
[----:B------:R-:W-:Y:S01]  /*08e0*/  FADD.FTZ R4, R10, -R5 ;  /* 0x800000050a047221 */ /* 0x000fe20000010000 */
[----:B------:R-:W-:Y:S01]  /*08f0*/  IMAD R5, R12, UR7, R9 ;  /* 0x000000070c057c24 */ /* 0x000fe2000f8e0209 */
[----:B------:R-:W-:Y:S01]  /*0900*/  IADD3 R10, R8, 0x1, RZ ;  /* 0x00000001080a7810 */ /* 0x000fe20007ffe0ff */
[----:B------:R-:W-:Y:S01]  /*0910*/  IMAD.WIDE.U32 R6, R12, UR22, R6 ;  /* 0x000000160c067c25 */ /* 0x000fe2000f8e0006 */
[----:B------:R-:W-:-:S03]  /*0920*/  SHF.R.S32.HI R15, RZ, 0x1f, R14 ;  /* 0x0000001fff0f7819 */ /* 0x000fc6000001140e */
[-C--:B0-----:R-:W-:Y:S01]  /*0930*/  FMUL.FTZ R21, R27, R4.reuse ;  /* 0x000000041b157220 */ /* 0x081fe20000410000 */
[----:B------:R-:W-:Y:S01]  /*0940*/  SHF.R.S32.HI R9, RZ, 0x1f, R8 ;  /* 0x0000001fff097819 */ /* 0x000fe20000011408 */
[----:B------:R-:W-:Y:S01]  /*0950*/  FMUL.FTZ R23, R25, R4 ;  /* 0x0000000419177220 */ /* 0x000fe20000410000 */
[----:B------:R-:W-:Y:S01]  /*0960*/  IADD3 R7, R7, R5, RZ ;  /* 0x0000000507077210 */ /* 0x000fe20007ffe0ff */
[----:B------:R-:W-:-:S04]  /*0970*/  IMAD.WIDE.U32 R12, R12, UR22, R14 ;  /* 0x000000160c0c7c25 */ /* 0x000fc8000f8e000e */
[----:B------:R-:W-:Y:S01]  /*0980*/  FADD.FTZ R14, -R4, 1 ;  /* 0x3f800000040e7421 */ /* 0x000fe20000010100 */
[----:B------:R-:W-:-:S03]  /*0990*/  @P1 IMAD.MOV R10, RZ, RZ, R8 ;  /* 0x000000ffff0a1224 */ /* 0x000fc600078e0208 */
[-C--:B------:R-:W-:Y:S01]  /*09a0*/  FMUL.FTZ R25, R25, R14.reuse ;  /* 0x0000000e19197220 */ /* 0x080fe20000410000 */
[----:B------:R-:W-:Y:S02]  /*09b0*/  IMAD R15, R7, UR23, RZ ;  /* 0x00000017070f7c24 */ /* 0x000fe4000f8e02ff */
[----:B------:R-:W-:Y:S01]  /*09c0*/  FMUL.FTZ R27, R27, R14 ;  /* 0x0000000e1b1b7220 */ /* 0x000fe20000410000 */
[----:B------:R-:W-:Y:S01]  /*09d0*/  IMAD.IADD R7, R5, 0x1, R13 ;  /* 0x0000000105077824 */ /* 0x000fe200078e020d */
[----:B------:R-:W-:Y:S01]  /*09e0*/  SHF.R.S32.HI R11, RZ, 0x1f, R10 ;  /* 0x0000001fff0b7819 */ /* 0x000fe2000001140a */
[C---:B------:R-:W-:Y:S02]  /*09f0*/  IMAD R13, R6.reuse, UR8, R15 ;  /* 0x00000008060d7c24 */ /* 0x040fe4000f8e020f */
[----:B------:R-:W-:-:S04]  /*0a00*/  IMAD.WIDE.U32 R4, R6, UR23, R8 ;  /* 0x0000001706047c25 */ /* 0x000fc8000f8e0008 */
[----:B------:R-:W-:Y:S01]  /*0a10*/  IMAD R15, R7, UR23, RZ ;  /* 0x00000017070f7c24 */ /* 0x000fe2000f8e02ff */
[----:B------:R-:W-:Y:S01]  /*0a20*/  IADD3 R5, R5, R13, RZ ;  /* 0x0000000d05057210 */ /* 0x000fe20007ffe0ff */
[----:B------:R-:W-:-:S04]  /*0a30*/  IMAD.WIDE.U32 R6, R6, UR23, R10 ;  /* 0x0000001706067c25 */ /* 0x000fc8000f8e000a */
[----:B------:R-:W-:Y:S01]  /*0a40*/  IMAD.WIDE.U32 R8, R12, UR23, R8 ;  /* 0x000000170c087c25 */ /* 0x000fe2000f8e0008 */
[----:B------:R-:W-:-:S03]  /*0a50*/  LEA R14, P1, R6, UR10, 0x2 ;  /* 0x0000000a060e7c11 */ /* 0x000fc6000f8210ff */
[----:B------:R-:W-:Y:S01]  /*0a60*/  IMAD.WIDE.U32 R10, R12, UR23, R10 ;  /* 0x000000170c0a7c25 */ /* 0x000fe2000f8e000a */
[----:B------:R-:W-:-:S03]  /*0a70*/  LEA R16, P2, R8, UR10, 0x2 ;  /* 0x0000000a08107c11 */ /* 0x000fc6000f8410ff */
[----:B------:R-:W-:Y:S01]  /*0a80*/  IMAD R17, R12, UR8, R15 ;  /* 0x000000080c117c24 */ /* 0x000fe2000f8e020f */
[----:B------:R-:W-:Y:S01]  /*0a90*/  LEA R12, P0, R4, UR10, 0x2 ;  /* 0x0000000a040c7c11 */ /* 0x000fe2000f8010ff */
[----:B------:R-:W-:Y:S01]  /*0aa0*/  IMAD.IADD R15, R13, 0x1, R7 ;  /* 0x000000010d0f7824 */ /* 0x000fe200078e0207 */
[----:B------:R-:W-:Y:S01]  /*0ab0*/  LEA R18, P3, R10, UR10, 0x2 ;  /* 0x0000000a0a127c11 */ /* 0x000fe2000f8610ff */
[----:B------:R-:W-:Y:S01]  /*0ac0*/  IMAD.IADD R7, R17, 0x1, R11 ;  /* 0x0000000111077824 */ /* 0x000fe200078e020b */
[----:B------:R-:W-:Y:S02]  /*0ad0*/  LEA.HI.X R13, R4, UR11, R5, 0x2, P0 ;  /* 0x0000000b040d7c11 */ /* 0x000fe400080f1405 */
[----:B------:R-:W-:Y:S02]  /*0ae0*/  IADD3 R3, P0, R2, R3, RZ ;  /* 0x0000000302037210 */ /* 0x000fe40007f1e0ff */
[----:B------:R-:W-:Y:S02]  /*0af0*/  IADD3 R9, R9, R17, RZ ;  /* 0x0000001109097210 */ /* 0x000fe40007ffe0ff */
[----:B------:R-:W-:-:S02]  /*0b00*/  IADD3.X R0, RZ, R0, RZ, P0, !PT ;  /* 0x00000000ff007210 */ /* 0x000fc400007fe4ff */
[----:B------:R-:W-:Y:S02]  /*0b10*/  ISETP.GE.U32.AND P0, PT, R3, UR4, PT ;  /* 0x0000000403007c0c */ /* 0x000fe4000bf06070 */
[----:B------:R-:W-:Y:S02]  /*0b20*/  LEA.HI.X R15, R6, UR11, R15, 0x2, P1 ;  /* 0x0000000b060f7c11 */ /* 0x000fe400088f140f */
[----:B------:R-:W-:Y:S02]  /*0b30*/  ISETP.GE.U32.AND.EX P0, PT, R0, UR9, PT, P0 ;  /* 0x0000000900007c0c */ /* 0x000fe4000bf06100 */
[----:B------:R-:W-:Y:S02]  /*0b40*/  LEA.HI.X R17, R8, UR11, R9, 0x2, P2 ;  /* 0x0000000b08117c11 */ /* 0x000fe400090f1409 */
[----:B------:R-:W-:Y:S01]  /*0b50*/  LEA.HI.X R19, R10, UR11, R7, 0x2, P3 ;  /* 0x0000000b0a137c11 */ /* 0x000fe200098f1407 */
[----:B--2---:R-:W-:Y:S01]  /*0b60*/  FMUL.FTZ R25, R25, R20 ;  /* 0x0000001419197220 */ /* 0x004fe20000410000 */
[C---:B------:R-:W-:Y:S01]  /*0b70*/  FMUL.FTZ R23, R20.reuse, R23 ;  /* 0x0000001714177220 */ /* 0x040fe20000410000 */
[C---:B------:R-:W-:Y:S01]  /*0b80*/  FMUL.FTZ R27, R20.reuse, R27 ;  /* 0x0000001b141b7220 */ /* 0x040fe20000410000 */
[----:B------:R-:W-:-:S02]  /*0b90*/  FMUL.FTZ R21, R20, R21 ;  /* 0x0000001514157220 */ /* 0x000fc40000410000 */
[----:B------:R0:W-:Y:S04]  /*0ba0*/  REDG.E.ADD.F32.FTZ.RN.STRONG.GPU desc[UR12][R12.64], R25 ;  /* 0x000000190c0079a6 */ /* 0x0001e8000c10f38c */
[----:B------:R0:W-:Y:S04]  /*0bb0*/  REDG.E.ADD.F32.FTZ.RN.STRONG.GPU desc[UR12][R14.64], R23 ;  /* 0x000000170e0079a6 */ /* 0x0001e8000c10f38c */
[----:B------:R0:W-:Y:S04]  /*0bc0*/  REDG.E.ADD.F32.FTZ.RN.STRONG.GPU desc[UR12][R16.64], R27 ;  /* 0x0000001b100079a6 */ /* 0x0001e8000c10f38c */
[----:B------:R0:W-:Y:S01]  /*0bd0*/  REDG.E.ADD.F32.FTZ.RN.STRONG.GPU desc[UR12][R18.64], R21 ;  /* 0x00000015120079a6 */ /* 0x0001e2000c10f38c */
[----:B------:R-:W-:Y:S05]  /*0be0*/  @!P0 BRA `(.L_x_1706) ;  /* 0xfffffff400b48947 */ /* 0x000fea000383ffff */
[----:B------:R-:W-:Y:S05]  /*0bf0*/  BSYNC B0 ;  /* 0x0000000000007941 */ /* 0x000fea0003800000 */
.L_x_1699:
[----:B------:R-:W-:Y:S05]  /*0c00*/  EXIT ;  /* 0x000000000000794d */ /* 0x000fea0003800000 */
.L_x_1698:
[----:B------:R-:W-:Y:S01]  /*0c10*/  BSSY B0, `(.L_x_1707) ;  /* 0x000009b000007945 */ /* 0x000fe20003800000 */
.L_x_1714:
[----:B------:R-:W-:Y:S01]  /*0c20*/  LOP3.LUT R4, R0, UR15, RZ, 0xfc, !PT ;  /* 0x0000000f00047c12 */ /* 0x000fe2000f8efcff */
[----:B------:R-:W-:Y:S05]  /*0c30*/  YIELD ;  /* 0x0000000000007946 */ /* 0x000fea0003800000 */
[----:B------:R-:W-:Y:S01]  /*0c40*/  ISETP.NE.U32.AND P0, PT, R4, RZ, PT ;  /* 0x000000ff0400720c */ /* 0x000fe20003f05070 */
[----:B------:R-:W-:-:S12]  /*0c50*/  BSSY B1, `(.L_x_1708) ;  /* 0x0000023000017945 */ /* 0x000fd80003800000 */
[----:B0-----:R-:W-:Y:S05]  /*0c60*/  @!P0 BRA `(.L_x_1709) ;  /* 0x0000000000308947 */ /* 0x001fea0003800000 */
[----:B------:R-:W-:Y:S01]  /*0c70*/  ULDC UR6, c[0x0][0x224] ;  /* 0x0000890000067ab9 */ /* 0x000fe20000000800 */
[----:B------:R-:W-:Y:S01]  /*0c80*/  IMAD.MOV.U32 R14, RZ, RZ, R3 ;  /* 0x000000ffff0e7224 */ /* 0x000fe200078e0003 */
[----:B------:R-:W-:Y:S01]  /*0c90*/  MOV R15, R0 ;  /* 0x00000000000f7202 */ /* 0x000fe20000000f00 */
[----:B------:R-:W-:Y:S01]  /*0ca0*/  IMAD.U32 R11, RZ, RZ, UR15 ;  /* 0x0000000fff0b7e24 */ /* 0x000fe2000f8e00ff */
[----:B------:R-:W-:Y:S02]  /*0cb0*/  MOV R13, UR6 ;  /* 0x00000006000d7c02 */ /* 0x000fe40008000f00 */
[----:B------:R-:W-:-:S07]  /*0cc0*/  MOV R12, 0xce0 ;  /* 0x00000ce0000c7802 */ /* 0x000fce0000000f00 */
[----:B------:R-:W-:Y:S05]  /*0cd0*/  CALL.REL.NOINC `($__internal_22_$__cuda_sm20_div_u64) ;  /* 0x0000000800407944 */ /* 0x000fea0003c00000 */
[----:B------:R-:W-:Y:S01]  /*0ce0*/  IMAD.MOV R10, RZ, RZ, -R4 ;  /* 0x000000ffff0a7224 */ /* 0x000fe200078e0a04 */
[----:B------:R-:W-:Y:S01]  /*0cf0*/  MOV R6, R4 ;  /* 0x0000000400067202 */ /* 0x000fe20000000f00 */
[----:B------:R-:W-:Y:S02]  /*0d00*/  IMAD.MOV.U32 R7, RZ, RZ, R5 ;  /* 0x000000ffff077224 */ /* 0x000fe400078e0005 */
[----:B------:R-:W-:Y:S01]  /*0d10*/  IMAD R10, R10, UR24, R3 ;  /* 0x000000180a0a7c24 */ /* 0x000fe2000f8e0203 */
[----:B------:R-:W-:Y:S06]  /*0d20*/  BRA `(.L_x_1710) ;  /* 0x0000000000547947 */ /* 0x000fec0003800000 */
.L_x_1709:
[----:B------:R-:W0:Y:S01]  /*0d30*/  I2F.U32.RP R7, UR24 ;  /* 0x0000001800077d06 */ /* 0x000e220008209000 */
[----:B------:R-:W-:Y:S01]  /*0d40*/  HFMA2.MMA R4, -RZ, RZ, 0, 0 ;  /* 0x00000000ff047435 */ /* 0x000fe200000001ff */
[----:B------:R-:W-:-:S06]  /*0d50*/  ISETP.NE.U32.AND P2, PT, RZ, UR24, PT ;  /* 0x00000018ff007c0c */ /* 0x000fcc000bf45070 */
[----:B0-----:R-:W0:Y:S02]  /*0d60*/  MUFU.RCP R7, R7 ;  /* 0x0000000700077308 */ /* 0x001e240000001000 */
[----:B0-----:R-:W-:Y:S02]  /*0d70*/  IADD3 R5, R7, 0xffffffe, RZ ;  /* 0x0ffffffe07057810 */ /* 0x001fe40007ffe0ff */
[----:B------:R-:W-:-:S04]  /*0d80*/  MOV R7, RZ ;  /* 0x000000ff00077202 */ /* 0x000fc80000000f00 */
[----:B------:R-:W0:Y:S02]  /*0d90*/  F2I.FTZ.U32.TRUNC.NTZ R5, R5 ;  /* 0x0000000500057305 */ /* 0x000e24000021f000 */
[----:B0-----:R-:W-:-:S04]  /*0da0*/  IMAD.MOV R9, RZ, RZ, -R5 ;  /* 0x000000ffff097224 */ /* 0x001fc800078e0a05 */
[----:B------:R-:W-:-:S04]  /*0db0*/  IMAD R9, R9, UR24, RZ ;  /* 0x0000001809097c24 */ /* 0x000fc8000f8e02ff */
[----:B------:R-:W-:-:S06]  /*0dc0*/  IMAD.HI.U32 R4, R5, R9, R4 ;  /* 0x0000000905047227 */ /* 0x000fcc00078e0004 */
[----:B------:R-:W-:-:S04]  /*0dd0*/  IMAD.HI.U32 R6, R4, R3, RZ ;  /* 0x0000000304067227 */ /* 0x000fc800078e00ff */
[----:B------:R-:W-:-:S04]  /*0de0*/  IMAD.MOV R4, RZ, RZ, -R6 ;  /* 0x000000ffff047224 */ /* 0x000fc800078e0a06 */
[----:B------:R-:W-:-:S05]  /*0df0*/  IMAD R4, R4, UR24, R3 ;  /* 0x0000001804047c24 */ /* 0x000fca000f8e0203 */
[----:B------:R-:W-:-:S13]  /*0e00*/  ISETP.GE.U32.AND P0, PT, R4, UR24, PT ;  /* 0x0000001804007c0c */ /* 0x000fda000bf06070 */
[----:B------:R-:W-:Y:S01]  /*0e10*/  @P0 IADD3 R4, R4, -UR24, RZ ;  /* 0x8000001804040c10 */ /* 0x000fe2000fffe0ff */
[----:B------:R-:W-:-:S03]  /*0e20*/  @P0 VIADD R6, R6, 0x1 ;  /* 0x0000000106060836 */ /* 0x000fc60000000000 */
[----:B------:R-:W-:-:S13]  /*0e30*/  ISETP.GE.U32.AND P1, PT, R4, UR24, PT ;  /* 0x0000001804007c0c */ /* 0x000fda000bf26070 */
[----:B------:R-:W-:Y:S02]  /*0e40*/  @P1 IADD3 R6, R6, 0x1, RZ ;  /* 0x0000000106061810 */ /* 0x000fe40007ffe0ff */
[----:B------:R-:W-:-:S05]  /*0e50*/  @!P2 LOP3.LUT R6, RZ, UR24, RZ, 0x33, !PT ;  /* 0x00000018ff06ac12 */ /* 0x000fca000f8e33ff */
[----:B------:R-:W-:-:S04]  /*0e60*/  IMAD.MOV R10, RZ, RZ, -R6 ;  /* 0x000000ffff0a7224 */ /* 0x000fc800078e0a06 */
[----:B------:R-:W-:-:S07]  /*0e70*/  IMAD R10, R10, UR24, R3 ;  /* 0x000000180a0a7c24 */ /* 0x000fce000f8e0203 */
.L_x_1710:
[----:B------:R-:W-:Y:S05]  /*0e80*/  BSYNC B1 ;  /* 0x0000000000017941 */ /* 0x000fea0003800000 */
.L_x_1708:
[----:B------:R-:W-:Y:S01]  /*0e90*/  LOP3.LUT R4, R7, UR14, RZ, 0xfc, !PT ;  /* 0x0000000e07047c12 */ /* 0x000fe2000f8efcff */
[----:B------:R-:W-:Y:S03]  /*0ea0*/  BSSY B1, `(.L_x_1711) ;  /* 0x0000024000017945 */ /* 0x000fe60003800000 */
[----:B------:R-:W-:-:S13]  /*0eb0*/  ISETP.NE.U32.AND P0, PT, R4, RZ, PT ;  /* 0x000000ff0400720c */ /* 0x000fda0003f05070 */
[----:B------:R-:W-:Y:S05]  /*0ec0*/  @!P0 BRA `(.L_x_1712) ;  /* 0x0000000000308947 */ /* 0x000fea0003800000 */
        /* <DEDUP_REMOVED lines=12> */
.L_x_1712:
[----:B------:R-:W0:Y:S01]  /*0f90*/  I2F.U32.RP R7, UR25 ;  /* 0x0000001900077d06 */ /* 0x000e220008209000 */
[----:B------:R-:W-:Y:S01]  /*0fa0*/  HFMA2.MMA R4, -RZ, RZ, 0, 0 ;  /* 0x00000000ff047435 */ /* 0x000fe200000001ff */
[----:B------:R-:W-:Y:S02]  /*0fb0*/  ISETP.NE.U32.AND P2, PT, RZ, UR25, PT ;  /* 0x00000019ff007c0c */ /* 0x000fe4000bf45070 */
[----:B------:R-:W-:-:S04]  /*0fc0*/  MOV R13, RZ ;  /* 0x000000ff000d7202 */ /* 0x000fc80000000f00 */
[----:B0-----:R-:W0:Y:S02]  /*0fd0*/  MUFU.RCP R7, R7 ;  /* 0x0000000700077308 */ /* 0x001e240000001000 */
[----:B0-----:R-:W-:-:S06]  /*0fe0*/  IADD3 R8, R7, 0xffffffe, RZ ;  /* 0x0ffffffe07087810 */ /* 0x001fcc0007ffe0ff */
        /* <DEDUP_REMOVED lines=15> */
.L_x_1713:
[----:B------:R-:W-:Y:S05]  /*10e0*/  BSYNC B1 ;  /* 0x0000000000017941 */ /* 0x000fea0003800000 */
.L_x_1711:
[C---:B------:R-:W-:Y:S01]  /*10f0*/  LEA R20, P0, R3.reuse, UR28, 0x2 ;  /* 0x0000001c03147c11 */ /* 0x040fe2000f8010ff */
[----:B------:R-:W0:Y:S03]  /*1100*/  LDC.64 R8, c[0x0][0x228] ;  /* 0x00008a00ff087b82 */ /* 0x000e260000000a00 */
[----:B------:R-:W-:-:S05]  /*1110*/  LEA.HI.X R21, R3, UR29, R0, 0x2, P0 ;  /* 0x0000001d03157c11 */ /* 0x000fca00080f1400 */
[----:B------:R1:W2:Y:S01]  /*1120*/  LDG.E.CONSTANT R20, desc[UR12][R20.64] ;  /* 0x0000000c14147981 */ /* 0x0002a2000c1e9900 */
[----:B------:R-:W-:Y:S01]  /*1130*/  I2FP.F32.S32 R4, R6 ;  /* 0x0000000600047245 */ /* 0x000fe20000201400 */
[----:B------:R-:W-:Y:S01]  /*1140*/  UIADD3 UR6, UR26, -0x1, URZ ;  /* 0xffffffff1a067890 */ /* 0x000fe2000fffe03f */
[----:B------:R-:W-:-:S03]  /*1150*/  I2FP.F32.S32 R10, R10 ;  /* 0x0000000a000a7245 */ /* 0x000fc60000201400 */
[----:B------:R-:W-:Y:S02]  /*1160*/  FADD.FTZ R5, R4, 0.5 ;  /* 0x3f00000004057421 */ /* 0x000fe40000010000 */
[----:B------:R-:W-:Y:S02]  /*1170*/  FADD.FTZ R10, R10, 0.5 ;  /* 0x3f0000000a0a7421 */ /* 0x000fe40000010000 */
[----:B0-----:R-:W-:Y:S02]  /*1180*/  FFMA.FTZ R5, R5, R8, -0.5 ;  /* 0xbf00000005057423 */ /* 0x001fe40000010008 */
[----:B------:R-:W-:-:S03]  /*1190*/  FFMA.FTZ R10, R10, R9, -0.5 ;  /* 0xbf0000000a0a7423 */ /* 0x000fc60000010009 */
[----:B------:R-:W-:-:S04]  /*11a0*/  FSETP.GEU.FTZ.AND P0, PT, R5, RZ, PT ;  /* 0x000000ff0500720b */ /* 0x000fc80003f1e000 */
[----:B------:R-:W-:Y:S02]  /*11b0*/  FSEL R5, R5, RZ, P0 ;  /* 0x000000ff05057208 */ /* 0x000fe40000000000 */
[C---:B------:R-:W-:Y:S02]  /*11c0*/  FSETP.GEU.FTZ.AND P0, PT, R10.reuse, RZ, PT ;  /* 0x000000ff0a00720b */ /* 0x040fe40003f1e000 */
[----:B------:R-:W0:Y:S02]  /*11d0*/  F2I.FTZ.TRUNC.NTZ R6, R5 ;  /* 0x0000000500067305 */ /* 0x000e24000021f100 */
[----:B------:R-:W-:-:S06]  /*11e0*/  FSEL R10, R10, RZ, P0 ;  /* 0x000000ff0a0a7208 */ /* 0x000fcc0000000000 */
[----:B------:R-:W3:Y:S01]  /*11f0*/  F2I.FTZ.TRUNC.NTZ R8, R10 ;  /* 0x0000000a00087305 */ /* 0x000ee2000021f100 */
[C---:B0-----:R-:W-:Y:S01]  /*1200*/  ISETP.GE.AND P0, PT, R6.reuse, UR6, PT ;  /* 0x0000000606007c0c */ /* 0x041fe2000bf06270 */
[----:B------:R-:W-:Y:S01]  /*1210*/  UIADD3 UR6, UR27, -0x1, URZ ;  /* 0xffffffff1b067890 */ /* 0x000fe2000fffe03f */
[----:B------:R-:W-:Y:S01]  /*1220*/  I2FP.F32.S32 R4, R6 ;  /* 0x0000000600047245 */ /* 0x000fe20000201400 */
[----:B------:R-:W-:Y:S01]  /*1230*/  VIADD R14, R6, 0x1 ;  /* 0x00000001060e7836 */ /* 0x000fe20000000000 */
[----:B------:R-:W-:-:S03]  /*1240*/  SHF.R.S32.HI R7, RZ, 0x1f, R6 ;  /* 0x0000001fff077819 */ /* 0x000fc60000011406 */
[----:B------:R-:W-:Y:S01]  /*1250*/  FADD.FTZ R27, R5, -R4 ;  /* 0x80000004051b7221 */ /* 0x000fe20000010000 */
[----:B---3--:R-:W-:Y:S01]  /*1260*/  ISETP.GE.AND P1, PT, R8, UR6, PT ;  /* 0x0000000608007c0c */ /* 0x008fe2000bf26270 */
[----:B------:R-:W-:Y:S01]  /*1270*/  IMAD R5, R13, UR26, RZ ;  /* 0x0000001a0d057c24 */ /* 0x000fe2000f8e02ff */
[----:B------:R-:W-:Y:S01]  /*1280*/  I2FP.F32.S32 R9, R8 ;  /* 0x0000000800097245 */ /* 0x000fe20000201400 */
[----:B------:R-:W-:Y:S02]  /*1290*/  FADD.FTZ R25, -R27, 1 ;  /* 0x3f8000001b197421 */ /* 0x000fe40000010100 */
[----:B------:R-:W-:Y:S01]  /*12a0*/  @P0 IADD3 R14, R6, RZ, RZ ;  /* 0x000000ff060e0210 */ /* 0x000fe20007ffe0ff */
[----:B------:R-:W-:Y:S02]  /*12b0*/  IMAD R5, R12, UR7, R5 ;  /* 0x000000070c057c24 */ /* 0x000fe4000f8e0205 */
[----:B------:R-:W-:Y:S01]  /*12c0*/  FADD.FTZ R4, R10, -R9 ;  /* 0x800000090a047221 */ /* 0x000fe20000010000 */
[----:B------:R-:W-:Y:S01]  /*12d0*/  IMAD.WIDE.U32 R6, R12, UR26, R6 ;  /* 0x0000001a0c067c25 */ /* 0x000fe2000f8e0006 */
[----:B------:R-:W-:-:S02]  /*12e0*/  SHF.R.S32.HI R15, RZ, 0x1f, R14 ;  /* 0x0000001fff0f7819 */ /* 0x000fc4000001140e */
[----:B------:R-:W-:Y:S01]  /*12f0*/  SHF.R.S32.HI R9, RZ, 0x1f, R8 ;  /* 0x0000001fff097819 */ /* 0x000fe20000011408 */
[----:B------:R-:W-:Y:S02]  /*1300*/  IMAD.IADD R7, R7, 0x1, R5 ;  /* 0x0000000107077824 */ /* 0x000fe400078e0205 */
[----:B-1----:R-:W-:Y:S01]  /*1310*/  FMUL.FTZ R21, R27, R4 ;  /* 0x000000041b157220 */ /* 0x002fe20000410000 */
[----:B------:R-:W-:-:S04]  /*1320*/  IMAD.WIDE.U32 R12, R12, UR26, R14 ;  /* 0x0000001a0c0c7c25 */ /* 0x000fc8000f8e000e */
[----:B------:R-:W-:Y:S01]  /*1330*/  FADD.FTZ R14, -R4, 1 ;  /* 0x3f800000040e7421 */ /* 0x000fe20000010100 */
[----:B------:R-:W-:Y:S01]  /*1340*/  FMUL.FTZ R23, R25, R4 ;  /* 0x0000000419177220 */ /* 0x000fe20000410000 */
[C---:B------:R-:W-:Y:S01]  /*1350*/  VIADD R10, R8.reuse, 0x1 ;  /* 0x00000001080a7836 */ /* 0x040fe20000000000 */
[----:B------:R-:W-:Y:S01]  /*1360*/  @P1 IADD3 R10, R8, RZ, RZ ;  /* 0x000000ff080a1210 */ /* 0x000fe20007ffe0ff */
[----:B------:R-:W-:Y:S01]  /*1370*/  IMAD R15, R7, UR27, RZ ;  /* 0x0000001b070f7c24 */ /* 0x000fe2000f8e02ff */
[----:B------:R-:W-:Y:S01]  /*1380*/  IADD3 R7, R5, R13, RZ ;  /* 0x0000000d05077210 */ /* 0x000fe20007ffe0ff */
[----:B------:R-:W-:Y:S01]  /*1390*/  IMAD.WIDE.U32 R4, R6, UR27, R8 ;  /* 0x0000001b06047c25 */ /* 0x000fe2000f8e0008 */
[----:B------:R-:W-:-:S03]  /*13a0*/  SHF.R.S32.HI R11, RZ, 0x1f, R10 ;  /* 0x0000001fff0b7819 */ /* 0x000fc6000001140a */
[-C--:B------:R-:W-:Y:S01]  /*13b0*/  FMUL.FTZ R25, R25, R14.reuse ;  /* 0x0000000e19197220 */ /* 0x080fe20000410000 */
[----:B------:R-:W-:Y:S01]  /*13c0*/  FMUL.FTZ R27, R27, R14 ;  /* 0x0000000e1b1b7220 */ /* 0x000fe20000410000 */
[C---:B------:R-:W-:Y:S02]  /*13d0*/  IMAD R13, R6.reuse, UR8, R15 ;  /* 0x00000008060d7c24 */ /* 0x040fe4000f8e020f */
[----:B------:R-:W-:Y:S02]  /*13e0*/  IMAD R15, R7, UR27, RZ ;  /* 0x0000001b070f7c24 */ /* 0x000fe4000f8e02ff */
        /* <DEDUP_REMOVED lines=8> */
[----:B------:R-:W-:Y:S01]  /*1470*/  IADD3 R15, R13, R7, RZ ;  /* 0x000000070d0f7210 */ /* 0x000fe20007ffe0ff */
[----:B------:R-:W-:Y:S01]  /*1480*/  IMAD.IADD R9, R9, 0x1, R17 ;  /* 0x0000000109097824 */ /* 0x000fe200078e0211 */
[----:B------:R-:W-:Y:S02]  /*1490*/  LEA R18, P3, R10, UR30, 0x2 ;  /* 0x0000001e0a127c11 */ /* 0x000fe4000f8610ff */
[----:B------:R-:W-:Y:S02]  /*14a0*/  LEA.HI.X R13, R4, UR31, R5, 0x2, P0 ;  /* 0x0000001f040d7c11 */ /* 0x000fe400080f1405 */
[----:B------:R-:W-:Y:S02]  /*14b0*/  IADD3 R3, P0, R2, R3, RZ ;  /* 0x0000000302037210 */ /* 0x000fe40007f1e0ff */
[----:B------:R-:W-:-:S02]  /*14c0*/  IADD3 R7, R17, R11, RZ ;  /* 0x0000000b11077210 */ /* 0x000fc40007ffe0ff */
[----:B------:R-:W-:Y:S01]  /*14d0*/  LEA.HI.X R15, R6, UR31, R15, 0x2, P1 ;  /* 0x0000001f060f7c11 */ /* 0x000fe200088f140f */
[----:B------:R-:W-:Y:S01]  /*14e0*/  IMAD.X R0, RZ, RZ, R0, P0 ;  /* 0x000000ffff007224 */ /* 0x000fe200000e0600 */
[----:B------:R-:W-:Y:S02]  /*14f0*/  ISETP.GE.U32.AND P0, PT, R3, UR4, PT ;  /* 0x0000000403007c0c */ /* 0x000fe4000bf06070 */
[----:B------:R-:W-:Y:S02]  /*1500*/  LEA.HI.X R17, R8, UR31, R9, 0x2, P2 ;  /* 0x0000001f08117c11 */ /* 0x000fe400090f1409 */
[----:B------:R-:W-:Y:S02]  /*1510*/  ISETP.GE.U32.AND.EX P0, PT, R0, UR9, PT, P0 ;  /* 0x0000000900007c0c */ /* 0x000fe4000bf06100 */
        /* <DEDUP_REMOVED lines=11> */
.L_x_1707:
[----:B------:R-:W-:Y:S05]  /*15d0*/  EXIT ;  /* 0x000000000000794d */ /* 0x000fea0003800000 */
        .weak           $__internal_22_$__cuda_sm20_div_u64
        .type           $__internal_22_$__cuda_sm20_div_u64,@function
        .size           $__internal_22_$__cuda_sm20_div_u64,(.L_x_1808 - $__internal_22_$__cuda_sm20_div_u64)
$__internal_22_$__cuda_sm20_div_u64:
[----:B------:R-:W-:Y:S01]  /*15e0*/  MOV R16, R13 ;  /* 0x0000000d00107202 */ /* 0x000fe20000000f00 */
[----:B------:R-:W-:-:S05]  /*15f0*/  IMAD.MOV.U32 R17, RZ, RZ, R11 ;  /* 0x000000ffff117224 */ /* 0x000fca00078e000b */
[----:B------:R-:W0:Y:S08]  /*1600*/  I2F.U64.RP R16, R16 ;  /* 0x0000001000107312 */ /* 0x000e300000309000 */
[----:B0-----:R-:W0:Y:S02]  /*1610*/  MUFU.RCP R4, R16 ;  /* 0x0000001000047308 */ /* 0x001e240000001000 */
[----:B0-----:R-:W-:-:S06]  /*1620*/  IADD3 R4, R4, 0x1ffffffe, RZ ;  /* 0x1ffffffe04047810 */ /* 0x001fcc0007ffe0ff */
[----:B------:R-:W0:Y:S02]  /*1630*/  F2I.U64.TRUNC R4, R4 ;  /* 0x0000000400047311 */ /* 0x000e24000020d800 */
[----:B0-----:R-:W-:-:S04]  /*1640*/  IMAD.WIDE.U32 R8, R4, R13, RZ ;  /* 0x0000000d04087225 */ /* 0x001fc800078e00ff */
[----:B------:R-:W-:Y:S01]  /*1650*/  IMAD R9, R4, R11, R9 ;  /* 0x0000000b04097224 */ /* 0x000fe200078e0209 */
[----:B------:R-:W-:-:S03]  /*1660*/  IADD3 R19, P0, RZ, -R8, RZ ;  /* 0x80000008ff137210 */ /* 0x000fc60007f1e0ff */
[----:B------:R-:W-:Y:S02]  /*1670*/  IMAD R9, R5, R13, R9 ;  /* 0x0000000d05097224 */ /* 0x000fe400078e0209 */
[----:B------:R-:W-:-:S04]  /*1680*/  IMAD.HI.U32 R8, R4, R19, RZ ;  /* 0x0000001304087227 */ /* 0x000fc800078e00ff */
[----:B------:R-:W-:Y:S01]  /*1690*/  IMAD.X R21, RZ, RZ, ~R9, P0 ;  /* 0x000000ffff157224 */ /* 0x000fe200000e0e09 */
[----:B------:R-:W-:-:S03]  /*16a0*/  MOV R9, R4 ;  /* 0x0000000400097202 */ /* 0x000fc60000000f00 */
        /* <DEDUP_REMOVED lines=11> */
[----:B------:R-:W-:-:S03]  /*1760*/  IMAD.HI.U32 R8, R9, R17, RZ ;  /* 0x0000001109087227 */ /* 0x000fc600078e00ff */
[----:B------:R-:W-:-:S05]  /*1770*/  IADD3.X R5, RZ, ~R5, RZ, P0, !PT ;  /* 0x80000005ff057210 */ /* 0x000fca00007fe4ff */
[----:B------:R-:W-:-:S04]  /*1780*/  IMAD.WIDE.U32 R8, P0, R9, R5, R8 ;  /* 0x0000000509087225 */ /* 0x000fc80007800008 */
[C---:B------:R-:W-:Y:S02]  /*1790*/  IMAD R4, R16.reuse, R5, RZ ;  /* 0x0000000510047224 */ /* 0x040fe400078e02ff */
[----:B------:R-:W-:-:S04]  /*17a0*/  IMAD.HI.U32 R9, P1, R16, R17, R8 ;  /* 0x0000001110097227 */ /* 0x000fc80007820008 */
[----:B------:R-:W-:Y:S01]  /*17b0*/  IMAD.HI.U32 R5, R16, R5, RZ ;  /* 0x0000000510057227 */ /* 0x000fe200078e00ff */
[----:B------:R-:W-:-:S03]  /*17c0*/  IADD3 R9, P2, R4, R9, RZ ;  /* 0x0000000904097210 */ /* 0x000fc60007f5e0ff */
[----:B------:R-:W-:Y:S01]  /*17d0*/  IMAD.X R16, R5, 0x1, R16, P0 ;  /* 0x0000000105107824 */ /* 0x000fe200000e0610 */
[----:B------:R-:W-:Y:S01]  /*17e0*/  HFMA2.MMA R5, -RZ, RZ, 0, 0 ;  /* 0x00000000ff057435 */ /* 0x000fe200000001ff */
[----:B------:R-:W-:-:S03]  /*17f0*/  IMAD.HI.U32 R4, R9, R14, RZ ;  /* 0x0000000e09047227 */ /* 0x000fc600078e00ff */
[----:B------:R-:W-:-:S05]  /*1800*/  IADD3.X R16, RZ, RZ, R16, P2, P1 ;  /* 0x000000ffff107210 */ /* 0x000fca00017e2410 */
[----:B------:R-:W-:-:S04]  /*1810*/  IMAD.HI.U32 R8, R16, R15, RZ ;  /* 0x0000000f10087227 */ /* 0x000fc800078e00ff */
[----:B------:R-:W-:-:S04]  /*1820*/  IMAD.WIDE.U32 R4, R9, R15, R4 ;  /* 0x0000000f09047225 */ /* 0x000fc800078e0004 */
[C---:B------:R-:W-:Y:S02]  /*1830*/  IMAD R9, R16.reuse, R15, RZ ;  /* 0x0000000f10097224 */ /* 0x040fe400078e02ff */
[----:B------:R-:W-:-:S04]  /*1840*/  IMAD.HI.U32 R4, P0, R16, R14, R4 ;  /* 0x0000000e10047227 */ /* 0x000fc80007800004 */
[----:B------:R-:W-:Y:S01]  /*1850*/  IMAD.X R8, RZ, RZ, R8, P0 ;  /* 0x000000ffff087224 */ /* 0x000fe200000e0608 */
[----:B------:R-:W-:-:S04]  /*1860*/  IADD3 R16, P1, R9, R4, RZ ;  /* 0x0000000409107210 */ /* 0x000fc80007f3e0ff */
[----:B------:R-:W-:Y:S01]  /*1870*/  IADD3.X R8, RZ, R8, RZ, P1, !PT ;  /* 0x00000008ff087210 */ /* 0x000fe20000ffe4ff */
[C---:B------:R-:W-:Y:S01]  /*1880*/  IMAD.WIDE.U32 R4, R16.reuse, R13, RZ ;  /* 0x0000000d10047225 */ /* 0x040fe200078e00ff */
[----:B------:R-:W-:-:S03]  /*1890*/  IADD3 R9, P2, R16, 0x1, RZ ;  /* 0x0000000110097810 */ /* 0x000fc60007f5e0ff */
[----:B------:R-:W-:Y:S01]  /*18a0*/  IMAD R5, R16, R11, R5 ;  /* 0x0000000b10057224 */ /* 0x000fe200078e0205 */
[----:B------:R-:W-:-:S03]  /*18b0*/  IADD3 R18, P1, -R4, R14, RZ ;  /* 0x0000000e04127210 */ /* 0x000fc60007f3e1ff */
[-C--:B------:R-:W-:Y:S01]  /*18c0*/  IMAD R4, R8, R13.reuse, R5 ;  /* 0x0000000d08047224 */ /* 0x080fe200078e0205 */
[----:B------:R-:W-:Y:S01]  /*18d0*/  ISETP.GE.U32.AND P0, PT, R18, R13, PT ;  /* 0x0000000d1200720c */ /* 0x000fe20003f06070 */
[----:B------:R-:W-:Y:S02]  /*18e0*/  IMAD.X R5, RZ, RZ, R8, P2 ;  /* 0x000000ffff057224 */ /* 0x000fe400010e0608 */
[----:B------:R-:W-:Y:S01]  /*18f0*/  IMAD.X R20, R15, 0x1, ~R4, P1 ;  /* 0x000000010f147824 */ /* 0x000fe200008e0e04 */
[----:B------:R-:W-:-:S04]  /*1900*/  IADD3 R4, P1, -R13, R18, RZ ;  /* 0x000000120d047210 */ /* 0x000fc80007f3e1ff */
[----:B------:R-:W-:Y:S02]  /*1910*/  ISETP.GE.U32.AND.EX P0, PT, R20, R11, PT, P0 ;  /* 0x0000000b1400720c */ /* 0x000fe40003f06100 */
[----:B------:R-:W-:Y:S02]  /*1920*/  IADD3.X R14, ~R11, R20, RZ, P1, !PT ;  /* 0x000000140b0e7210 */ /* 0x000fe40000ffe5ff */
[----:B------:R-:W-:Y:S02]  /*1930*/  SEL R4, R4, R18, P0 ;  /* 0x0000001204047207 */ /* 0x000fe40000000000 */
[----:B------:R-:W-:Y:S02]  /*1940*/  SEL R9, R9, R16, P0 ;  /* 0x0000001009097207 */ /* 0x000fe40000000000 */
[----:B------:R-:W-:Y:S02]  /*1950*/  SEL R14, R14, R20, P0 ;  /* 0x000000140e0e7207 */ /* 0x000fe40000000000 */
[----:B------:R-:W-:-:S02]  /*1960*/  SEL R8, R5, R8, P0 ;  /* 0x0000000805087207 */ /* 0x000fc40000000000 */
[----:B------:R-:W-:Y:S02]  /*1970*/  ISETP.GE.U32.AND P0, PT, R4, R13, PT ;  /* 0x0000000d0400720c */ /* 0x000fe40003f06070 */
[----:B------:R-:W-:Y:S02]  /*1980*/  IADD3 R4, P2, R9, 0x1, RZ ;  /* 0x0000000109047810 */ /* 0x000fe40007f5e0ff */
[----:B------:R-:W-:Y:S01]  /*1990*/  ISETP.NE.U32.AND P1, PT, R13, RZ, PT ;  /* 0x000000ff0d00720c */ /* 0x000fe20003f25070 */
[----:B------:R-:W-:Y:S01]  /*19a0*/  IMAD.MOV.U32 R13, RZ, RZ, 0x0 ;  /* 0x00000000ff0d7424 */ /* 0x000fe200078e00ff */
[----:B------:R-:W-:Y:S02]  /*19b0*/  ISETP.GE.U32.AND.EX P0, PT, R14, R11, PT, P0 ;  /* 0x0000000b0e00720c */ /* 0x000fe40003f06100 */
[----:B------:R-:W-:Y:S02]  /*19c0*/  IADD3.X R5, RZ, R8, RZ, P2, !PT ;  /* 0x00000008ff057210 */ /* 0x000fe400017fe4ff */
[----:B------:R-:W-:-:S02]  /*19d0*/  ISETP.NE.AND.EX P1, PT, R11, RZ, PT, P1 ;  /* 0x000000ff0b00720c */ /* 0x000fc40003f25310 */
[----:B------:R-:W-:Y:S02]  /*19e0*/  SEL R4, R4, R9, P0 ;  /* 0x0000000904047207 */ /* 0x000fe40000000000 */
[----:B------:R-:W-:Y:S02]  /*19f0*/  SEL R5, R5, R8, P0 ;  /* 0x0000000805057207 */ /* 0x000fe40000000000 */
[----:B------:R-:W-:Y:S02]  /*1a00*/  SEL R4, R4, 0xffffffff, P1 ;  /* 0xffffffff04047807 */ /* 0x000fe40000800000 */
[----:B------:R-:W-:Y:S01]  /*1a10*/  SEL R5, R5, 0xffffffff, P1 ;  /* 0xffffffff05057807 */ /* 0x000fe20000800000 */
[----:B------:R-:W-:Y:S06]  /*1a20*/  RET.REL.NODEC R12 `(_ZN2at6native54_GLOBAL__N__aa9a477a_21_UpSampleBilinear2d_cu_607db5e338upsample_bilinear2d_backward_out_frameIffEEvmiiiiT0_S3_bPT_PKS4_) ;  /* 0xffffffe40c747950 */ /* 0x000fec0003c3ffff */
.L_x_1715:
        /* <DEDUP_REMOVED lines=13> */
.L_x_1808:


//--------------------- .text._ZN2at6native54_GLOBAL__N__aa9a477a_21_UpSampleBilinear2d_cu_607db5e343upsample_bilinear2d_backward_nhwc_out_frameIffEEviiiiT0_S3_bPT_PKS4_imm --------------------------
	.section	.text._ZN2at6native54_GLOBAL__N__aa9a477a_21_UpSampleBilinear2d_cu_607db5e343upsample_bilinear2d_backward_nhwc_out_frameIffEEviiiiT0_S3_bPT_PKS4_imm,"ax",@progbits
	.align	128
.text._ZN2at6native54_GLOBAL__N__aa9a477a_21_UpSampleBilinear2d_cu_607db5e343upsample_bilinear2d_backward_nhwc_out_frameIffEEviiiiT0_S3_bPT_PKS4_imm:
        .type           _ZN2at6native54_GLOBAL__N__aa9a477a_21_UpSampleBilinear2d_cu_607db5e343upsample_bilinear2d_backward_nhwc_out_frameIffEEviiiiT0_S3_bPT_PKS4_imm,@function
        .size           _ZN2at6native54_GLOBAL__N__aa9a477a_21_UpSampleBilinear2d_cu_607db5e343upsample_bilinear2d_backward_nhwc_out_frameIffEEviiiiT0_S3_bPT_PKS4_imm,(.L_x_1810 - _ZN2at6native54_GLOBAL__N__aa9a477a_21_UpSampleBilinear2d_cu_607db5e343upsample_bilinear2d_backward_nhwc_out_frameIffEEviiiiT0_S3_bPT_PKS4_imm)
        .other          _ZN2at6native54_GLOBAL__N__aa9a477a_21_UpSampleBilinear2d_cu_607db5e343upsample_bilinear2d_backward_nhwc_out_frameIffEEviiiiT0_S3_bPT_PKS4_imm,@"STO_CUDA_ENTRY STV_DEFAULT"
_ZN2at6native54_GLOBAL__N__aa9a477a_21_UpSampleBilinear2d_cu_607db5e343upsample_bilinear2d_backward_nhwc_out_frameIffEEviiiiT0_S3_bPT_PKS4_imm:
[----:B------:R-:W-:Y:S01]  /*0000*/  LDC R1, c[0x0][0x28] ;  /* 0x00000a00ff017b82 */ /* 0x000fe20000000800 */
[----:B------:R-:W0:Y:S01]  /*0010*/  S2R R8, SR_CTAID.X ;  /* 0x0000000000087919 */ /* 0x000e220000002500 */
[----:B------:R-:W-:Y:S01]  /*0020*/  ULDC UR4, c[0x0][0x0] ;  /* 0x0000000000047ab9 */ /* 0x000fe20000000800 */
[----:B------:R-:W0:Y:S02]  /*0030*/  S2R R3, SR_TID.X ;  /* 0x0000000000037919 */ /* 0x000e240000002100 */
        /* <DEDUP_REMOVED lines=11> */
[----:B------:R-:W-:Y:S01]  /*00f0*/  IABS R9, R8 ;  /* 0x0000000800097213 */ /* 0x000fe20000000000 */
[----:B------:R-:W-:Y:S01]  /*0100*/  ULDC UR8, c[0x0][0x210] ;  /* 0x0000840000087ab9 */ /* 0x000fe20000000800 */
[----:B------:R-:W-:Y:S01]  /*0110*/  LEA.HI.X R13, R8, UR5, R5, 0x2, P0 ;  /* 0x00000005080d7c11 */ /* 0x000fe200080f1405 */
[----:B------:R-:W1:Y:S08]  /*0120*/  LDC R2, c[0x0][0x21c] ;  /* 0x00008700ff027b82 */ /* 0x000e700000000800 */
[----:B------:R-:W2:Y:S01]  /*0130*/  LDC R19, c[0x0][0x220] ;  /* 0x00008800ff137b82 */ /* 0x000ea20000000800 */
[----:B0-----:R-:W-:-:S02]  /*0140*/  IABS R4, R17 ;  /* 0x0000001100047213 */ /* 0x001fc40000000000 */
[----:B------:R-:W-:Y:S01]  /*0150*/  ISETP.NE.AND P3, PT, R17, RZ, PT ;  /* 0x000000ff1100720c */ /* 0x000fe20003f65270 */
[----:B------:R-:W-:Y:S01]  /*0160*/  UPRMT UR4, UR4, 0x8880, URZ ;  /* 0x0000888004047896 */ /* 0x000fe2000800003f */
[----:B------:R-:W0:Y:S01]  /*0170*/  I2F.RP R0, R4 ;  /* 0x0000000400007306 */ /* 0x000e220000209400 */
[----:B------:R-:W-:Y:S01]  /*0180*/  ULDC UR5, c[0x0][0x214] ;  /* 0x0000850000057ab9 */ /* 0x000fe20000000800 */
[----:B-1----:R-:W-:-:S06]  /*0190*/  IABS R10, R2 ;  /* 0x00000002000a7213 */ /* 0x002fcc0000000000 */
[----:B0-----:R-:W0:Y:S02]  /*01a0*/  MUFU.RCP R0, R0 ;  /* 0x0000000000007308 */ /* 0x001e240000001000 */
[----:B0-----:R-:W-:Y:S02]  /*01b0*/  VIADD R6, R0, 0xffffffe ;  /* 0x0ffffffe00067836 */ /* 0x001fe40000000000 */
[----:B------:R0:W3:Y:S04]  /*01c0*/  LDG.E.CONSTANT R0, desc[UR6][R12.64] ;  /* 0x000000060c007981 */ /* 0x0000e8000c1e9900 */
[----:B------:R1:W4:Y:S02]  /*01d0*/  F2I.FTZ.U32.TRUNC.NTZ R7, R6 ;  /* 0x0000000600077305 */ /* 0x000324000021f000 */
[----:B-1----:R-:W-:-:S02]  /*01e0*/  IMAD.MOV.U32 R6, RZ, RZ, RZ ;  /* 0x000000ffff067224 */ /* 0x002fc400078e00ff */
[----:B----4-:R-:W-:-:S04]  /*01f0*/  IMAD.MOV R3, RZ, RZ, -R7 ;  /* 0x000000ffff037224 */ /* 0x010fc800078e0a07 */
[----:B------:R-:W-:-:S04]  /*0200*/  IMAD R3, R3, R4, RZ ;  /* 0x0000000403037224 */ /* 0x000fc800078e02ff */
[----:B------:R-:W-:Y:S01]  /*0210*/  IMAD.HI.U32 R7, R7, R3, R6 ;  /* 0x0000000307077227 */ /* 0x000fe200078e0006 */
[----:B------:R-:W-:-:S04]  /*0220*/  MOV R6, R10 ;  /* 0x0000000a00067202 */ /* 0x000fc80000000f00 */
[----:B------:R-:W1:Y:S01]  /*0230*/  I2F.RP R14, R6 ;  /* 0x00000006000e7306 */ /* 0x000e620000209400 */
[----:B------:R-:W-:Y:S02]  /*0240*/  IMAD.HI.U32 R3, R7, R9, RZ ;  /* 0x0000000907037227 */ /* 0x000fe400078e00ff */
[----:B------:R-:W4:Y:S02]  /*0250*/  LDC R7, c[0x0][0x218] ;  /* 0x00008600ff077b82 */ /* 0x000f240000000800 */
[----:B------:R-:W-:-:S04]  /*0260*/  IMAD.MOV R5, RZ, RZ, -R3 ;  /* 0x000000ffff057224 */ /* 0x000fc800078e0a03 */
[----:B------:R-:W-:-:S05]  /*0270*/  IMAD R5, R4, R5, R9 ;  /* 0x0000000504057224 */ /* 0x000fca00078e0209 */
[----:B------:R-:W-:Y:S01]  /*0280*/  ISETP.GT.U32.AND P1, PT, R4, R5, PT ;  /* 0x000000050400720c */ /* 0x000fe20003f24070 */
[----:B-1----:R-:W1:Y:S01]  /*0290*/  MUFU.RCP R14, R14 ;  /* 0x0000000e000e7308 */ /* 0x002e620000001000 */
[----:B------:R-:W-:-:S11]  /*02a0*/  LOP3.LUT R9, R8, R17, RZ, 0x3c, !PT ;  /* 0x0000001108097212 */ /* 0x000fd600078e3cff */
[----:B------:R-:W-:Y:S01]  /*02b0*/  @!P1 IMAD.IADD R5, R5, 0x1, -R4 ;  /* 0x0000000105059824 */ /* 0x000fe200078e0a04 */
[----:B------:R-:W-:-:S04]  /*02c0*/  ISETP.GE.AND P2, PT, R9, RZ, PT ;  /* 0x000000ff0900720c */ /* 0x000fc80003f46270 */
[----:B------:R-:W-:Y:S02]  /*02d0*/  ISETP.GE.U32.AND P0, PT, R5, R4, PT ;  /* 0x000000040500720c */ /* 0x000fe40003f06070 */
[----:B-1----:R-:W-:-:S04]  /*02e0*/  IADD3 R10, R14, 0xffffffe, RZ ;  /* 0x0ffffffe0e0a7810 */ /* 0x002fc80007ffe0ff */
[----:B------:R-:W0:Y:S01]  /*02f0*/  F2I.FTZ.U32.TRUNC.NTZ R11, R10 ;  /* 0x0000000a000b7305 */ /* 0x000e22000021f000 */
[----:B------:R-:W-:Y:S01]  /*0300*/  @!P1 VIADD R3, R3, 0x1 ;  /* 0x0000000103039836 */ /* 0x000fe20000000000 */
[----:B------:R-:W-:-:S05]  /*0310*/  LOP3.LUT R9, RZ, R17, RZ, 0x33, !PT ;  /* 0x00000011ff097212 */ /* 0x000fca00078e33ff */
[----:B------:R-:W-:-:S04]  /*0320*/  @P0 VIADD R3, R3, 0x1 ;  /* 0x0000000103030836 */ /* 0x000fc80000000000 */
[----:B------:R-:W-:Y:S01]  /*0330*/  @!P2 IMAD.MOV R3, RZ, RZ, -R3 ;  /* 0x000000ffff03a224 */ /* 0x000fe200078e0a03 */
[----:B0-----:R-:W-:-:S04]  /*0340*/  IADD3 R13, RZ, -R11, RZ ;  /* 0x8000000bff0d7210 */ /* 0x001fc80007ffe0ff */
[----:B------:R-:W-:Y:S01]  /*0350*/  SEL R15, R9, R3, !P3 ;  /* 0x00000003090f7207 */ /* 0x000fe20005800000 */
[----:B------:R-:W-:Y:S02]  /*0360*/  IMAD.MOV.U32 R10, RZ, RZ, RZ ;  /* 0x000000ffff0a7224 */ /* 0x000fe400078e00ff */
[----:B------:R-:W-:Y:S01]  /*0370*/  IMAD R3, R13, R6, RZ ;  /* 0x000000060d037224 */ /* 0x000fe200078e02ff */
[----:B----4-:R-:W-:Y:S02]  /*0380*/  IABS R13, R7 ;  /* 0x00000007000d7213 */ /* 0x010fe40000000000 */
[----:B------:R-:W-:Y:S01]  /*0390*/  IABS R12, R15 ;  /* 0x0000000f000c7213 */ /* 0x000fe20000000000 */
[----:B------:R-:W-:Y:S01]  /*03a0*/  IMAD.HI.U32 R11, R11, R3, R10 ;  /* 0x000000030b0b7227 */ /* 0x000fe200078e000a */
[----:B------:R-:W-:-:S03]  /*03b0*/  MOV R10, R13 ;  /* 0x0000000d000a7202 */ /* 0x000fc60000000f00 */
[----:B------:R-:W-:Y:S01]  /*03c0*/  IMAD.MOV.U32 R3, RZ, RZ, R12 ;  /* 0x000000ffff037224 */ /* 0x000fe200078e000c */
[----:B------:R-:W0:Y:S03]  /*03d0*/  I2F.RP R14, R10 ;  /* 0x0000000a000e7306 */ /* 0x000e260000209400 */
[----:B------:R-:W-:-:S04]  /*03e0*/  IMAD.HI.U32 R12, R11, R3, RZ ;  /* 0x000000030b0c7227 */ /* 0x000fc800078e00ff */
[----:B------:R-:W-:-:S04]  /*03f0*/  IMAD.MOV R11, RZ, RZ, -R12 ;  /* 0x000000ffff0b7224 */ /* 0x000fc800078e0a0c */
[C---:B------:R-:W-:Y:S01]  /*0400*/  IMAD R11, R6.reuse, R11, R3 ;  /* 0x0000000b060b7224 */ /* 0x040fe200078e0203 */
[----:B0-----:R-:W0:Y:S04]  /*0410*/  MUFU.RCP R14, R14 ;  /* 0x0000000e000e7308 */ /* 0x001e280000001000 */
[----:B------:R-:W-:Y:S02]  /*0420*/  ISETP.GT.U32.AND P1, PT, R6, R11, PT ;  /* 0x0000000b0600720c */ /* 0x000fe40003f24070 */
[----:B------:R-:W-:-:S11]  /*0430*/  LOP3.LUT R13, R15, R2, RZ, 0x3c, !PT ;  /* 0x000000020f0d7212 */ /* 0x000fd600078e3cff */
[----:B------:R-:W-:Y:S01]  /*0440*/  @!P1 IADD3 R11, R11, -R6, RZ ;  /* 0x800000060b0b9210 */ /* 0x000fe20007ffe0ff */
[----:B0-----:R-:W-:-:S03]  /*0450*/  VIADD R3, R14, 0xffffffe ;  /* 0x0ffffffe0e037836 */ /* 0x001fc60000000000 */
[----:B------:R-:W-:Y:S02]  /*0460*/  ISETP.GE.U32.AND P0, PT, R11, R6, PT ;  /* 0x000000060b00720c */ /* 0x000fe40003f06070 */
[----:B------:R-:W-:Y:S01]  /*0470*/  ISETP.GE.AND P2, PT, R13, RZ, PT ;  /* 0x000000ff0d00720c */ /* 0x000fe20003f46270 */
[----:B------:R-:W-:Y:S01]  /*0480*/  @!P1 VIADD R12, R12, 0x1 ;  /* 0x000000010c0c9836 */ /* 0x000fe20000000000 */
[----:B------:R-:W0:Y:S01]  /*0490*/  F2I.FTZ.U32.TRUNC.NTZ R3, R3 ;  /* 0x0000000300037305 */ /* 0x000e22000021f000 */
[----:B------:R-:W-:-:S08]  /*04a0*/  ISETP.NE.AND P4, PT, R2, RZ, PT ;  /* 0x000000ff0200720c */ /* 0x000fd00003f85270 */
[----:B------:R-:W-:Y:S02]  /*04b0*/  @P0 IADD3 R12, R12, 0x1, RZ ;  /* 0x000000010c0c0810 */ /* 0x000fe40007ffe0ff */
[----:B------:R-:W-:Y:S01]  /*04c0*/  LOP3.LUT R14, RZ, R2, RZ, 0x33, !PT ;  /* 0x00000002ff0e7212 */ /* 0x000fe200078e33ff */
[----:B------:R-:W-:Y:S02]  /*04d0*/  HFMA2.MMA R2, -RZ, RZ, 0, 0 ;  /* 0x00000000ff027435 */ /* 0x000fe400000001ff */
[----:B------:R-:W-:Y:S02]  /*04e0*/  @!P2 IMAD.MOV R12, RZ, RZ, -R12 ;  /* 0x000000ffff0ca224 */ /* 0x000fe400078e0a0c */
[----:B0-----:R-:W-:-:S03]  /*04f0*/  IMAD.MOV R13, RZ, RZ, -R3 ;  /* 0x000000ffff0d7224 */ /* 0x001fc600078e0a03 */
[----:B------:R-:W-:Y:S01]  /*0500*/  SEL R12, R14, R12, !P4 ;  /* 0x0000000c0e0c7207 */ /* 0x000fe20006000000 */
[----:B------:R-:W-:-:S03]  /*0510*/  IMAD R13, R13, R10, RZ ;  /* 0x0000000a0d0d7224 */ /* 0x000fc600078e02ff */
[----:B------:R-:W-:Y:S01]  /*0520*/  IABS R16, R12 ;  /* 0x0000000c00107213 */ /* 0x000fe20000000000 */
[----:B------:R-:W-:-:S04]  /*0530*/  IMAD.HI.U32 R2, R3, R13, R2 ;  /* 0x0000000d03027227 */ /* 0x000fc800078e0002 */
[----:B------:R-:W-:-:S04]  /*0540*/  IMAD.MOV.U32 R13, RZ, RZ, R16 ;  /* 0x000000ffff0d7224 */ /* 0x000fc800078e0010 */
[----:B------:R-:W-:-:S04]  /*0550*/  IMAD.HI.U32 R2, R2, R13, RZ ;  /* 0x0000000d02027227 */ /* 0x000fc800078e00ff */
[----:B------:R-:W-:-:S04]  /*0560*/  IMAD.MOV R3, RZ, RZ, -R2 ;  /* 0x000000ffff037224 */ /* 0x000fc800078e0a02 */
[----:B------:R-:W-:-:S05]  /*0570*/  IMAD R13, R10, R3, R13 ;  /* 0x000000030a0d7224 */ /* 0x000fca00078e020d */
[----:B------:R-:W-:Y:S02]  /*0580*/  ISETP.GT.U32.AND P2, PT, R10, R13, PT ;  /* 0x0000000d0a00720c */ /* 0x000fe40003f44070 */
[----:B------:R-:W-:-:S11]  /*0590*/  ISETP.GE.AND P5, PT, R12, RZ, PT ;  /* 0x000000ff0c00720c */ /* 0x000fd60003fa6270 */
[----:B------:R-:W-:-:S04]  /*05a0*/  @!P2 IADD3 R13, R13, -R10, RZ ;  /* 0x8000000a0d0da210 */ /* 0x000fc80007ffe0ff */
[-C--:B------:R-:W-:Y:S01]  /*05b0*/  ISETP.GT.U32.AND P1, PT, R10, R13.reuse, PT ;  /* 0x0000000d0a00720c */ /* 0x080fe20003f24070 */
[----:B------:R-:W-:Y:S01]  /*05c0*/  IMAD.IADD R16, R13, 0x1, -R10 ;  /* 0x000000010d107824 */ /* 0x000fe200078e0a0a */
[----:B------:R-:W-:Y:S02]  /*05d0*/  ISETP.GE.AND P6, PT, R15, RZ, PT ;  /* 0x000000ff0f00720c */ /* 0x000fe40003fc6270 */
[----:B------:R-:W-:Y:S01]  /*05e0*/  ISETP.NE.AND P0, PT, R7, RZ, PT ;  /* 0x000000ff0700720c */ /* 0x000fe20003f05270 */
[----:B------:R-:W0:Y:S01]  /*05f0*/  LDC R15, c[0x0][0x224] ;  /* 0x00008900ff0f7b82 */ /* 0x000e220000000800 */
[----:B------:R-:W-:Y:S02]  /*0600*/  SEL R16, R16, R13, !P1 ;  /* 0x0000000d10107207 */ /* 0x000fe40004800000 */
[----:B------:R-:W-:Y:S02]  /*0610*/  LOP3.LUT R3, RZ, R7, RZ, 0x33, !PT ;  /* 0x00000007ff037212 */ /* 0x000fe400078e33ff */
[----:B------:R-:W-:Y:S01]  /*0620*/  ISETP.NE.AND P1, PT, RZ, UR4, PT ;  /* 0x00000004ff007c0c */ /* 0x000fe2000bf25270 */
[----:B------:R-:W-:Y:S01]  /*0630*/  @!P5 IMAD.MOV R16, RZ, RZ, -R16 ;  /* 0x000000ffff10d224 */ /* 0x000fe200078e0a10 */
[----:B------:R-:W-:-:S02]  /*0640*/  ISETP.GT.U32.AND P5, PT, R6, R11, PT ;  /* 0x0000000b0600720c */ /* 0x000fc40003fa4070 */
[----:B------:R-:W-:Y:S02]  /*0650*/  IADD3 R6, R11, -R6, RZ ;  /* 0x800000060b067210 */ /* 0x000fe40007ffe0ff */
[----:B------:R-:W-:Y:S02]  /*0660*/  SEL R16, R3, R16, !P0 ;  /* 0x0000001003107207 */ /* 0x000fe40004000000 */
[----:B------:R-:W-:Y:S02]  /*0670*/  SEL R11, R6, R11, !P5 ;  /* 0x0000000b060b7207 */ /* 0x000fe40006800000 */
[----:B------:R-:W-:-:S03]  /*0680*/  I2FP.F32.S32 R16, R16 ;  /* 0x0000001000107245 */ /* 0x000fc60000201400 */
[----:B------:R-:W-:Y:S02]  /*0690*/  @!P6 IMAD.MOV R11, RZ, RZ, -R11 ;  /* 0x000000ffff0be224 */ /* 0x000fe400078e0a0b */
[----:B------:R-:W-:-:S03]  /*06a0*/  @!P1 FADD.FTZ R6, R16, 0.5 ;  /* 0x3f00000010069421 */ /* 0x000fc60000010000 */
[----:B------:R-:W-:Y:S01]  /*06b0*/  SEL R11, R14, R11, !P4 ;  /* 0x0000000b0e0b7207 */ /* 0x000fe20006000000 */
[----:B--2---:R-:W-:-:S03]  /*06c0*/  @!P1 FFMA.FTZ R6, R6, R19, -0.5 ;  /* 0xbf00000006069423 */ /* 0x004fc60000010013 */
[----:B------:R-:W-:Y:S02]  /*06d0*/  I2FP.F32.S32 R18, R11 ;  /* 0x0000000b00127245 */ /* 0x000fe40000201400 */
[----:B------:R-:W-:Y:S01]  /*06e0*/  @!P1 FSETP.GEU.FTZ.AND P4, PT, R6, RZ, PT ;  /* 0x000000ff0600920b */ /* 0x000fe20003f9e000 */
[----:B------:R-:W-:Y:S02]  /*06f0*/  @P1 FMUL.FTZ R11, R16, R19 ;  /* 0x00000013100b1220 */ /* 0x000fe40000410000 */
[----:B------:R-:W-:Y:S01]  /*0700*/  @!P1 FADD.FTZ R14, R18, 0.5 ;  /* 0x3f000000120e9421 */ /* 0x000fe20000010000 */
[----:B------:R-:W-:-:S03]  /*0710*/  @!P1 FSEL R11, R6, RZ, P4 ;  /* 0x000000ff060b9208 */ /* 0x000fc60002000000 */
[----:B0-----:R-:W-:Y:S01]  /*0720*/  @!P1 FFMA.FTZ R14, R14, R15, -0.5 ;  /* 0xbf0000000e0e9423 */ /* 0x001fe2000001000f */
[----:B------:R-:W0:Y:S01]  /*0730*/  F2I.FTZ.TRUNC.NTZ R6, R11 ;  /* 0x0000000b00067305 */ /* 0x000e22000021f100 */
[----:B------:R-:W-:-:S03]  /*0740*/  ISETP.GE.U32.AND P5, PT, R13, R10, PT ;  /* 0x0000000a0d00720c */ /* 0x000fc60003fa6070 */
[----:B------:R-:W-:Y:S01]  /*0750*/  @!P1 FSETP.GEU.FTZ.AND P6, PT, R14, RZ, PT ;  /* 0x000000ff0e00920b */ /* 0x000fe20003fde000 */
[----:B------:R-:W-:Y:S01]  /*0760*/  @P1 FMUL.FTZ R15, R18, R15 ;  /* 0x0000000f120f1220 */ /* 0x000fe20000410000 */
[----:B------:R-:W-:Y:S02]  /*0770*/  ISETP.GE.AND P4, PT, R8, RZ, PT ;  /* 0x000000ff0800720c */ /* 0x000fe40003f86270 */
[----:B------:R-:W-:Y:S01]  /*0780*/  LOP3.LUT R7, R12, R7, RZ, 0x3c, !PT ;  /* 0x000000070c077212 */ /* 0x000fe200078e3cff */
[----:B------:R-:W-:Y:S01]  /*0790*/  UIADD3 UR4, UR8, -0x1, URZ ;  /* 0xffffffff08047890 */ /* 0x000fe2000fffe03f */
[----:B------:R-:W-:Y:S01]  /*07a0*/  @!P1 FSEL R15, R14, RZ, P6 ;  /* 0x000000ff0e0f9208 */ /* 0x000fe20003000000 */
[----:B------:R-:W-:Y:S01]  /*07b0*/  IMAD.IADD R8, R5, 0x1, -R4 ;  /* 0x0000000105087824 */ /* 0x000fe200078e0a04 */
[----:B------:R-:W-:Y:S02]  /*07c0*/  @!P2 IADD3 R2, R2, 0x1, RZ ;  /* 0x000000010202a810 */ /* 0x000fe40007ffe0ff */
[----:B------:R-:W-:-:S02]  /*07d0*/  ISETP.GT.U32.AND P6, PT, R4, R5, PT ;  /* 0x000000050400720c */ /* 0x000fc40003fc4070 */
[----:B------:R-:W-:Y:S01]  /*07e0*/  ISETP.GE.AND P1, PT, R7, RZ, PT ;  /* 0x000000ff0700720c */ /* 0x000fe20003f26270 */
[----:B------:R-:W1:Y:S01]  /*07f0*/  F2I.FTZ.TRUNC.NTZ R4, R15 ;  /* 0x0000000f00047305 */ /* 0x000e62000021f100 */
[----:B------:R-:W-:Y:S01]  /*0800*/  @P5 VIADD R2, R2, 0x1 ;  /* 0x0000000102025836 */ /* 0x000fe20000000000 */
[----:B------:R-:W-:Y:S02]  /*0810*/  SEL R8, R8, R5, !P6 ;  /* 0x0000000508087207 */ /* 0x000fe40007000000 */
[C---:B0-----:R-:W-:Y:S02]  /*0820*/  ISETP.GE.AND P2, PT, R6.reuse, UR4, PT ;  /* 0x0000000406007c0c */ /* 0x041fe4000bf46270 */
[----:B------:R-:W-:Y:S01]  /*0830*/  MOV R12, R2 ;  /* 0x00000002000c7202 */ /* 0x000fe20000000f00 */
[----:B------:R-:W-:Y:S01]  /*0840*/  @!P4 IMAD.MOV R8, RZ, RZ, -R8 ;  /* 0x000000ffff08c224 */ /* 0x000fe200078e0a08 */
[----:B------:R-:W-:Y:S01]  /*0850*/  UIADD3 UR4, UR5, -0x1, URZ ;  /* 0xffffffff05047890 */ /* 0x000fe2000fffe03f */
[----:B------:R-:W-:-:S03]  /*0860*/  VIADD R5, R6, 0x1 ;  /* 0x0000000106057836 */ /* 0x000fc60000000000 */
[----:B------:R-:W-:Y:S01]  /*0870*/  @!P1 IMAD.MOV R12, RZ, RZ, -R12 ;  /* 0x000000ffff0c9224 */ /* 0x000fe200078e0a0c */
[----:B------:R-:W-:Y:S02]  /*0880*/  SEL R2, R9, R8, !P3 ;  /* 0x0000000809027207 */ /* 0x000fe40005800000 */
[----:B------:R-:W-:Y:S02]  /*0890*/  I2FP.F32.S32 R8, R6 ;  /* 0x0000000600087245 */ /* 0x000fe40000201400 */
[----:B-1----:R-:W-:Y:S02]  /*08a0*/  I2FP.F32.S32 R10, R4 ;  /* 0x00000004000a7245 */ /* 0x002fe40000201400 */
[----:B------:R-:W-:Y:S02]  /*08b0*/  @P2 IADD3 R5, R6, RZ, RZ ;  /* 0x000000ff06052210 */ /* 0x000fe40007ffe0ff */
[----:B------:R-:W-:Y:S02]  /*08c0*/  SEL R3, R3, R12, !P0 ;  /* 0x0000000c03037207 */ /* 0x000fe40004000000 */
[--C-:B------:R-:W-:Y:S01]  /*08d0*/  SHF.R.S32.HI R7, RZ, 0x1f, R6.reuse ;  /* 0x0000001fff077819 */ /* 0x100fe20000011406 */
[----:B------:R-:W-:Y:S01]  /*08e0*/  FADD.FTZ R21, -R8, R11 ;  /* 0x0000000b08157221 */ /* 0x000fe20000010100 */
[----:B------:R-:W-:Y:S01]  /*08f0*/  SHF.R.S32.HI R11, RZ, 0x1f, R5 ;  /* 0x0000001fff0b7819 */ /* 0x000fe20000011405 */
[----:B------:R-:W-:Y:S01]  /*0900*/  FADD.FTZ R12, -R10, R15 ;  /* 0x0000000f0a0c7221 */ /* 0x000fe20000010100 */
[----:B------:R-:W-:Y:S01]  /*0910*/  IMAD.MOV.U32 R10, RZ, RZ, R5 ;  /* 0x000000ffff0a7224 */ /* 0x000fe200078e0005 */
[----:B------:R-:W-:Y:S01]  /*0920*/  ISETP.GE.AND P0, PT, R4, UR4, PT ;  /* 0x0000000404007c0c */ /* 0x000fe2000bf06270 */
[----:B------:R-:W-:Y:S01]  /*0930*/  IMAD.WIDE R8, R3, UR8, R6 ;  /* 0x0000000803087c25 */ /* 0x000fe2000f8e0206 */
[----:B------:R-:W-:-:S03]  /*0940*/  USHF.R.S32.HI UR4, URZ, 0x1f, UR5 ;  /* 0x0000001f3f047899 */ /* 0x000fc60008011405 */
[----:B------:R-:W-:-:S04]  /*0950*/  IMAD.WIDE R6, R3, UR8, R10 ;  /* 0x0000000803067c25 */ /* 0x000fc8000f8e020a */
[----:B------:R-:W-:Y:S02]  /*0960*/  IMAD R3, R9, UR5, RZ ;  /* 0x0000000509037c24 */ /* 0x000fe4000f8e02ff */
[----:B------:R-:W-:Y:S01]  /*0970*/  FADD.FTZ R10, -R12, 1 ;  /* 0x3f8000000c0a7421 */ /* 0x000fe20000010100 */
[----:B------:R-:W-:Y:S01]  /*0980*/  FADD.FTZ R19, -R21, 1 ;  /* 0x3f80000015137421 */ /* 0x000fe20000010100 */
[C---:B------:R-:W-:Y:S02]  /*0990*/  IMAD R3, R8.reuse, UR4, R3 ;  /* 0x0000000408037c24 */ /* 0x040fe4000f8e0203 */
[----:B------:R-:W-:-:S04]  /*09a0*/  IMAD.WIDE.U32 R8, R8, UR5, RZ ;  /* 0x0000000508087c25 */ /* 0x000fc8000f8e00ff */
[-C--:B------:R-:W-:Y:S01]  /*09b0*/  FMUL.FTZ R23, R21, R10.reuse ;  /* 0x0000000a15177220 */ /* 0x080fe20000410000 */
[----:B------:R-:W-:Y:S01]  /*09c0*/  FMUL.FTZ R25, R19, R10 ;  /* 0x0000000a13197220 */ /* 0x000fe20000410000 */
[-C--:B------:R-:W-:Y:S01]  /*09d0*/  FMUL.FTZ R21, R21, R12.reuse ;  /* 0x0000000c15157220 */ /* 0x080fe20000410000 */
[C---:B------:R-:W-:Y:S02]  /*09e0*/  VIADD R11, R4.reuse, 0x1 ;  /* 0x00000001040b7836 */ /* 0x040fe40000000000 */
[----:B------:R-:W-:Y:S01]  /*09f0*/  FMUL.FTZ R19, R19, R12 ;  /* 0x0000000c13137220 */ /* 0x000fe20000410000 */
[C---:B------:R-:W-:Y:S01]  /*0a00*/  @P0 IADD3 R11, R4.reuse, RZ, RZ ;  /* 0x000000ff040b0210 */ /* 0x040fe20007ffe0ff */
[----:B------:R-:W-:Y:S01]  /*0a10*/  IMAD.IADD R13, R9, 0x1, R3 ;  /* 0x00000001090d7824 */ /* 0x000fe200078e0203 */
[--C-:B------:R-:W-:Y:S02]  /*0a20*/  SHF.R.S32.HI R5, RZ, 0x1f, R4.reuse ;  /* 0x0000001fff057819 */ /* 0x100fe40000011404 */
[----:B------:R-:W-:Y:S01]  /*0a30*/  IADD3 R12, P0, R4, R8, RZ ;  /* 0x00000008040c7210 */ /* 0x000fe20007f1e0ff */
[----:B------:R-:W-:Y:S01]  /*0a40*/  IMAD R7, R7, UR5, RZ ;  /* 0x0000000507077c24 */ /* 0x000fe2000f8e02ff */
[----:B------:R-:W-:Y:S01]  /*0a50*/  IADD3 R10, P1, R8, R11, RZ ;  /* 0x0000000b080a7210 */ /* 0x000fe20007f3e0ff */
[--C-:B------:R-:W-:Y:S01]  /*0a60*/  IMAD.MOV.U32 R8, RZ, RZ, R11.reuse ;  /* 0x000000ffff087224 */ /* 0x100fe200078e000b */
[----:B------:R-:W-:Y:S01]  /*0a70*/  SHF.R.S32.HI R9, RZ, 0x1f, R11 ;  /* 0x0000001fff097819 */ /* 0x000fe2000001140b */
[----:B------:R-:W-:Y:S01]  /*0a80*/  IMAD.X R16, R5, 0x1, R13, P0 ;  /* 0x0000000105107824 */ /* 0x000fe200000e060d */
[----:B------:R-:W-:Y:S01]  /*0a90*/  SHF.R.S32.HI R27, RZ, 0x1f, R17 ;  /* 0x0000001fff1b7819 */ /* 0x000fe20000011411 */
[----:B------:R-:W-:Y:S01]  /*0aa0*/  IMAD.WIDE.U32 R4, R6, UR5, R4 ;  /* 0x0000000506047c25 */ /* 0x000fe2000f8e0004 */
[----:B------:R-:W-:-:S03]  /*0ab0*/  IADD3.X R14, R9, R13, RZ, P1, !PT ;  /* 0x0000000d090e7210 */ /* 0x000fc60000ffe4ff */
[----:B------:R-:W-:Y:S02]  /*0ac0*/  IMAD R11, R6, UR4, R7 ;  /* 0x00000004060b7c24 */ /* 0x000fe4000f8e0207 */
[-C--:B------:R-:W-:Y:S02]  /*0ad0*/  IMAD R16, R16, R17.reuse, RZ ;  /* 0x0000001110107224 */ /* 0x080fe400078e02ff */
[----:B------:R-:W-:Y:S01]  /*0ae0*/  IMAD.WIDE.U32 R6, R6, UR5, R8 ;  /* 0x0000000506067c25 */ /* 0x000fe2000f8e0008 */
[----:B------:R-:W-:Y:S01]  /*0af0*/  SHF.R.S32.HI R3, RZ, 0x1f, R2 ;  /* 0x0000001fff037819 */ /* 0x000fe20000011402 */
[----:B------:R-:W-:Y:S02]  /*0b00*/  ULDC.64 UR4, c[0x0][0x230] ;  /* 0x00008c0000047ab9 */ /* 0x000fe40000000a00 */
[----:B------:R-:W-:Y:S02]  /*0b10*/  IMAD R14, R14, R17, RZ ;  /* 0x000000110e0e7224 */ /* 0x000fe400078e02ff */
[----:B------:R-:W-:Y:S01]  /*0b20*/  IMAD R29, R27, R12, R16 ;  /* 0x0000000c1b1d7224 */ /* 0x000fe200078e0210 */
[----:B------:R-:W-:Y:S01]  /*0b30*/  IADD3 R16, R11, R7, RZ ;  /* 0x000000070b107210 */ /* 0x000fe20007ffe0ff */
[----:B------:R-:W-:-:S04]  /*0b40*/  IMAD.WIDE.U32 R8, R12, R17, RZ ;  /* 0x000000110c087225 */ /* 0x000fc800078e00ff */
[----:B------:R-:W-:Y:S02]  /*0b50*/  IMAD.IADD R18, R5, 0x1, R11 ;  /* 0x0000000105127824 */ /* 0x000fe400078e020b */
[----:B------:R-:W-:Y:S02]  /*0b60*/  IMAD R5, R27, R10, R14 ;  /* 0x0000000a1b057224 */ /* 0x000fe400078e020e */
[----:B------:R-:W-:-:S04]  /*0b70*/  IMAD.WIDE.U32 R10, R10, R17, R2 ;  /* 0x000000110a0a7225 */ /* 0x000fc800078e0002 */
[----:B------:R-:W-:-:S04]  /*0b80*/  IMAD.WIDE.U32 R12, R4, R17, R2 ;  /* 0x00000011040c7225 */ /* 0x000fc800078e0002 */
[----:B------:R-:W-:Y:S01]  /*0b90*/  IMAD.WIDE.U32 R14, R6, R17, R2 ;  /* 0x00000011060e7225 */ /* 0x000fe200078e0002 */
[----:B------:R-:W-:-:S03]  /*0ba0*/  IADD3 R2, P0, R2, R8, RZ ;  /* 0x0000000802027210 */ /* 0x000fc60007f1e0ff */
[-C--:B------:R-:W-:Y:S02]  /*0bb0*/  IMAD R7, R18, R17.reuse, RZ ;  /* 0x0000001112077224 */ /* 0x080fe400078e02ff */
[----:B------:R-:W-:Y:S02]  /*0bc0*/  IMAD R16, R16, R17, RZ ;  /* 0x0000001110107224 */ /* 0x000fe400078e02ff */
[----:B------:R-:W-:Y:S02]  /*0bd0*/  IMAD.IADD R17, R9, 0x1, R29 ;  /* 0x0000000109117824 */ /* 0x000fe400078e021d */
[C---:B------:R-:W-:Y:S02]  /*0be0*/  IMAD R7, R27.reuse, R4, R7 ;  /* 0x000000041b077224 */ /* 0x040fe400078e0207 */
[----:B------:R-:W-:Y:S02]  /*0bf0*/  IMAD R27, R27, R6, R16 ;  /* 0x000000061b1b7224 */ /* 0x000fe400078e0210 */
[----:B------:R-:W-:Y:S01]  /*0c00*/  IMAD.X R17, R3, 0x1, R17, P0 ;  /* 0x0000000103117824 */ /* 0x000fe200000e0611 */
[----:B------:R-:W-:Y:S01]  /*0c10*/  LEA R16, P0, R2, UR4, 0x2 ;  /* 0x0000000402107c11 */ /* 0x000fe2000f8010ff */
[----:B------:R-:W-:Y:S01]  /*0c20*/  IMAD.IADD R7, R13, 0x1, R7 ;  /* 0x000000010d077824 */ /* 0x000fe200078e0207 */
[----:B------:R-:W-:-:S02]  /*0c30*/  LEA R4, P1, R10, UR4, 0x2 ;  /* 0x000000040a047c11 */ /* 0x000fc4000f8210ff */
[----:B------:R-:W-:Y:S02]  /*0c40*/  IADD3 R5, R11, R5, RZ ;  /* 0x000000050b057210 */ /* 0x000fe40007ffe0ff */
[----:B------:R-:W-:Y:S01]  /*0c50*/  LEA R6, P2, R12, UR4, 0x2 ;  /* 0x000000040c067c11 */ /* 0x000fe2000f8410ff */
[----:B---3--:R-:W-:Y:S01]  /*0c60*/  FMUL.FTZ R25, R25, R0 ;  /* 0x0000000019197220 */ /* 0x008fe20000410000 */
[----:B------:R-:W-:Y:S02]  /*0c70*/  LEA R8, P3, R14, UR4, 0x2 ;  /* 0x000000040e087c11 */ /* 0x000fe4000f8610ff */
[----:B------:R-:W-:Y:S01]  /*0c80*/  IADD3 R3, R15, R27, RZ ;  /* 0x0000001b0f037210 */ /* 0x000fe20007ffe0ff */
[----:B------:R-:W-:Y:S01]  /*0c90*/  FMUL.FTZ R19, R0, R19 ;  /* 0x0000001300137220 */ /* 0x000fe20000410000 */
[----:B------:R-:W-:Y:S01]  /*0ca0*/  LEA.HI.X R17, R2, UR5, R17, 0x2, P0 ;  /* 0x0000000502117c11 */ /* 0x000fe200080f1411 */
[----:B------:R-:W-:Y:S01]  /*0cb0*/  FMUL.FTZ R23, R0, R23 ;  /* 0x0000001700177220 */ /* 0x000fe20000410000 */
[----:B------:R-:W-:Y:S01]  /*0cc0*/  LEA.HI.X R5, R10, UR5, R5, 0x2, P1 ;  /* 0x000000050a057c11 */ /* 0x000fe200088f1405 */
[----:B------:R-:W-:Y:S01]  /*0cd0*/  FMUL.FTZ R21, R0, R21 ;  /* 0x0000001500157220 */ /* 0x000fe20000410000 */
[----:B------:R-:W-:Y:S01]  /*0ce0*/  LEA.HI.X R7, R12, UR5, R7, 0x2, P2 ;  /* 0x000000050c077c11 */ /* 0x000fe200090f1407 */
[----:B------:R-:W-:Y:S01]  /*0cf0*/  REDG.E.ADD.F32.FTZ.RN.STRONG.GPU desc[UR6][R16.64], R25 ;  /* 0x00000019100079a6 */ /* 0x000fe2000c10f386 */
[----:B------:R-:W-:-:S03]  /*0d00*/  LEA.HI.X R9, R14, UR5, R3, 0x2, P3 ;  /* 0x000000050e097c11 */ /* 0x000fc600098f1403 */
[----:B------:R-:W-:Y:S04]  /*0d10*/  REDG.E.ADD.F32.FTZ.RN.STRONG.GPU desc[UR6][R4.64], R19 ;  /* 0x00000013040079a6 */ /* 0x000fe8000c10f386 */
[----:B------:R-:W-:Y:S04]  /*0d20*/  REDG.E.ADD.F32.FTZ.RN.STRONG.GPU desc[UR6][R6.64], R23 ;  /* 0x00000017060079a6 */ /* 0x000fe8000c10f386 */
[----:B------:R-:W-:Y:S01]  /*0d30*/  REDG.E.ADD.F32.FTZ.RN.STRONG.GPU desc[UR6][R8.64], R21 ;  /* 0x00000015080079a6 */ /* 0x000fe2000c10f386 */
[----:B------:R-:W-:Y:S05]  /*0d40*/  EXIT ;  /* 0x000000000000794d */ /* 0x000fea0003800000 */
.L_x_1716:
        /* <DEDUP_REMOVED lines=11> */
.L_x_1810:


//--------------------- .text._ZN2at6native54_GLOBAL__N__aa9a477a_21_UpSampleBilinear2d_cu_607db5e338upsample_bilinear2d_backward_out_frameIddEEvmiiiiT0_S3_bPT_PKS4_ --------------------------
	.section	.text._ZN2at6native54_GLOBAL__N__aa9a477a_21_UpSampleBilinear2d_cu_607db5e338upsample_bilinear2d_backward_out_frameIddEEvmiiiiT0_S3_bPT_PKS4_,"ax",@progbits
	.align	128
.text._ZN2at6native54_GLOBAL__N__aa9a477a_21_UpSampleBilinear2d_cu_607db5e338upsample_bilinear2d_backward_out_frameIddEEvmiiiiT0_S3_bPT_PKS4_:
        .type           _ZN2at6native54_GLOBAL__N__aa9a477a_21_UpSampleBilinear2d_cu_607db5e338upsample_bilinear2d_backward_out_frameIddEEvmiiiiT0_S3_bPT_PKS4_,@function
        .size           _ZN2at6native54_GLOBAL__N__aa9a477a_21_UpSampleBilinear2d_cu_607db5e338upsample_bilinear2d_backward_out_frameIddEEvmiiiiT0_S3_bPT_PKS4_,(.L_x_1811 - _ZN2at6native54_GLOBAL__N__aa9a477a_21_UpSampleBilinear2d_cu_607db5e338upsample_bilinear2d_backward_out_frameIddEEvmiiiiT0_S3_bPT_PKS4_)
        .other          _ZN2at6native54_GLOBAL__N__aa9a477a_21_UpSampleBilinear2d_cu_607db5e338upsample_bilinear2d_backward_out_frameIddEEvmiiiiT0_S3_bPT_PKS4_,@"STO_CUDA_ENTRY STV_DEFAULT"
_ZN2at6native54_GLOBAL__N__aa9a477a_21_UpSampleBilinear2d_cu_607db5e338upsample_bilinear2d_backward_out_frameIddEEvmiiiiT0_S3_bPT_PKS4_:
        /* <DEDUP_REMOVED lines=25> */
[----:B------:R-:W-:Y:S01]  /*0190*/  ULDC UR14, c[0x0][0xc] ;  /* 0x00000300000e7ab9 */ /* 0x000fe20000000800 */
[----:B------:R-:W-:Y:S01]  /*01a0*/  USHF.R.S32.HI UR7, URZ, 0x1f, UR10 ;  /* 0x0000001f3f077899 */ /* 0x000fe2000801140a */
[----:B------:R-:W-:Y:S01]  /*01b0*/  IMAD R2, R2, UR14, RZ ;  /* 0x0000000e02027c24 */ /* 0x000fe2000f8e02ff */
[----:B------:R-:W-:Y:S01]  /*01c0*/  USHF.R.S32.HI UR8, URZ, 0x1f, UR11 ;  /* 0x0000001f3f087899 */ /* 0x000fe2000801140b */
[----:B------:R-:W-:Y:S01]  /*01d0*/  ISETP.NE.AND P0, PT, RZ, UR6, PT ;  /* 0x00000006ff007c0c */ /* 0x000fe2000bf05270 */
[----:B------:R-:W-:Y:S01]  /*01e0*/  ULDC.64 UR12, c[0x0][0x208] ;  /* 0x00008200000c7ab9 */ /* 0x000fe20000000a00 */
        /* <DEDUP_REMOVED lines=14> */
.L_x_1725:
[----:B0-----:R-:W-:Y:S01]  /*02d0*/  LOP3.LUT R4, R0, UR16, RZ, 0xfc, !PT ;  /* 0x0000001000047c12 */ /* 0x001fe2000f8efcff */
[----:B------:R-:W-:Y:S05]  /*02e0*/  YIELD ;  /* 0x0000000000007946 */ /* 0x000fea0003800000 */
[----:B------:R-:W-:Y:S01]  /*02f0*/  ISETP.NE.U32.AND P0, PT, R4, RZ, PT ;  /* 0x000000ff0400720c */ /* 0x000fe20003f05070 */
[----:B------:R-:W-:-:S12]  /*0300*/  BSSY B1, `(.L_x_1719) ;  /* 0x0000023000017945 */ /* 0x000fd80003800000 */
[----:B------:R-:W-:Y:S05]  /*0310*/  @!P0 BRA `(.L_x_1720) ;  /* 0x0000000000308947 */ /* 0x000fea0003800000 */
[----:B------:R-:W-:Y:S01]  /*0320*/  ULDC UR6, c[0x0][0x224] ;  /* 0x0000890000067ab9 */ /* 0x000fe20000000800 */
[----:B------:R-:W-:Y:S01]  /*0330*/  MOV R14, R3 ;  /* 0x00000003000e7202 */ /* 0x000fe20000000f00 */
[----:B------:R-:W-:Y:S01]  /*0340*/  IMAD.MOV.U32 R15, RZ, RZ, R0 ;  /* 0x000000ffff0f7224 */ /* 0x000fe200078e0000 */
[----:B------:R-:W-:Y:S01]  /*0350*/  MOV R13, UR6 ;  /* 0x00000006000d7c02 */ /* 0x000fe20008000f00 */
[----:B------:R-:W-:Y:S01]  /*0360*/  IMAD.U32 R11, RZ, RZ, UR16 ;  /* 0x00000010ff0b7e24 */ /* 0x000fe2000f8e00ff */
[----:B------:R-:W-:-:S07]  /*0370*/  MOV R12, 0x390 ;  /* 0x00000390000c7802 */ /* 0x000fce0000000f00 */
[----:B------:R-:W-:Y:S05]  /*0380*/  CALL.REL.NOINC `($__internal_23_$__cuda_sm20_div_u64) ;  /* 0x0000001000947944 */ /* 0x000fea0003c00000 */
[--C-:B------:R-:W-:Y:S01]  /*0390*/  IMAD.MOV R10, RZ, RZ, -R20.reuse ;  /* 0x000000ffff0a7224 */ /* 0x100fe200078e0a14 */
[----:B------:R-:W-:Y:S01]  /*03a0*/  MOV R7, R21 ;  /* 0x0000001500077202 */ /* 0x000fe20000000f00 */
[----:B------:R-:W-:Y:S02]  /*03b0*/  IMAD.MOV.U32 R6, RZ, RZ, R20 ;  /* 0x000000ffff067224 */ /* 0x000fe400078e0014 */
[----:B------:R-:W-:Y:S01]  /*03c0*/  IMAD R10, R10, UR17, R3 ;  /* 0x000000110a0a7c24 */ /* 0x000fe2000f8e0203 */
[----:B------:R-:W-:Y:S06]  /*03d0*/  BRA `(.L_x_1721) ;  /* 0x0000000000547947 */ /* 0x000fec0003800000 */
.L_x_1720:
[----:B------:R-:W0:Y:S01]  /*03e0*/  I2F.U32.RP R6, UR17 ;  /* 0x0000001100067d06 */ /* 0x000e220008209000 */
[----:B------:R-:W-:-:S07]  /*03f0*/  ISETP.NE.U32.AND P2, PT, RZ, UR17, PT ;  /* 0x00000011ff007c0c */ /* 0x000fce000bf45070 */
[----:B0-----:R-:W0:Y:S02]  /*0400*/  MUFU.RCP R6, R6 ;  /* 0x0000000600067308 */ /* 0x001e240000001000 */
[----:B0-----:R-:W-:-:S06]  /*0410*/  VIADD R4, R6, 0xffffffe ;  /* 0x0ffffffe06047836 */ /* 0x001fcc0000000000 */
[----:B------:R0:W1:Y:S02]  /*0420*/  F2I.FTZ.U32.TRUNC.NTZ R5, R4 ;  /* 0x0000000400057305 */ /* 0x000064000021f000 */
[----:B0-----:R-:W-:Y:S01]  /*0430*/  HFMA2.MMA R4, -RZ, RZ, 0, 0 ;  /* 0x00000000ff047435 */ /* 0x001fe200000001ff */
[----:B-1----:R-:W-:-:S04]  /*0440*/  IMAD.MOV R7, RZ, RZ, -R5 ;  /* 0x000000ffff077224 */ /* 0x002fc800078e0a05 */
[----:B------:R-:W-:-:S05]  /*0450*/  IMAD R7, R7, UR17, RZ ;  /* 0x0000001107077c24 */ /* 0x000fca000f8e02ff */
[----:B------:R-:W-:Y:S01]  /*0460*/  IMAD.HI.U32 R8, R5, R7, R4 ;  /* 0x0000000705087227 */ /* 0x000fe200078e0004 */
[----:B------:R-:W-:-:S05]  /*0470*/  MOV R7, RZ ;  /* 0x000000ff00077202 */ /* 0x000fca0000000f00 */
        /* <DEDUP_REMOVED lines=11> */
.L_x_1721:
[----:B------:R-:W-:Y:S05]  /*0530*/  BSYNC B1 ;  /* 0x0000000000017941 */ /* 0x000fea0003800000 */
.L_x_1719:
[----:B------:R-:W-:Y:S01]  /*0540*/  LOP3.LUT R4, R7, UR15, RZ, 0xfc, !PT ;  /* 0x0000000f07047c12 */ /* 0x000fe2000f8efcff */
[----:B------:R-:W-:Y:S03]  /*0550*/  BSSY B1, `(.L_x_1722) ;  /* 0x0000022000017945 */ /* 0x000fe60003800000 */
[----:B------:R-:W-:-:S13]  /*0560*/  ISETP.NE.U32.AND P0, PT, R4, RZ, PT ;  /* 0x000000ff0400720c */ /* 0x000fda0003f05070 */
[----:B------:R-:W-:Y:S05]  /*0570*/  @!P0 BRA `(.L_x_1723) ;  /* 0x0000000000288947 */ /* 0x000fea0003800000 */
[----:B------:R-:W-:Y:S01]  /*0580*/  ULDC UR6, c[0x0][0x220] ;  /* 0x0000880000067ab9 */ /* 0x000fe20000000800 */
[----:B------:R-:W-:Y:S01]  /*0590*/  IMAD.MOV.U32 R14, RZ, RZ, R6 ;  /* 0x000000ffff0e7224 */ /* 0x000fe200078e0006 */
[----:B------:R-:W-:Y:S01]  /*05a0*/  MOV R11, UR15 ;  /* 0x0000000f000b7c02 */ /* 0x000fe20008000f00 */
[----:B------:R-:W-:Y:S01]  /*05b0*/  IMAD.MOV.U32 R15, RZ, RZ, R7 ;  /* 0x000000ffff0f7224 */ /* 0x000fe200078e0007 */
[----:B------:R-:W-:Y:S01]  /*05c0*/  MOV R12, 0x5f0 ;  /* 0x000005f0000c7802 */ /* 0x000fe20000000f00 */
[----:B------:R-:W-:-:S07]  /*05d0*/  IMAD.U32 R13, RZ, RZ, UR6 ;  /* 0x00000006ff0d7e24 */ /* 0x000fce000f8e00ff */
[----:B------:R-:W-:Y:S05]  /*05e0*/  CALL.REL.NOINC `($__internal_23_$__cuda_sm20_div_u64) ;  /* 0x0000000c00fc7944 */ /* 0x000fea0003c00000 */
[----:B------:R-:W-:-:S04]  /*05f0*/  IMAD.MOV R5, RZ, RZ, -R20 ;  /* 0x000000ffff057224 */ /* 0x000fc800078e0a14 */
[----:B------:R-:W-:Y:S01]  /*0600*/  IMAD R8, R5, UR24, R6 ;  /* 0x0000001805087c24 */ /* 0x000fe2000f8e0206 */
[----:B------:R-:W-:Y:S06]  /*0610*/  BRA `(.L_x_1724) ;  /* 0x0000000000547947 */ /* 0x000fec0003800000 */
.L_x_1723:
[----:B------:R-:W0:Y:S01]  /*0620*/  I2F.U32.RP R7, UR24 ;  /* 0x0000001800077d06 */ /* 0x000e220008209000 */
[----:B------:R-:W-:Y:S01]  /*0630*/  ISETP.NE.U32.AND P2, PT, RZ, UR24, PT ;  /* 0x00000018ff007c0c */ /* 0x000fe2000bf45070 */
[----:B------:R-:W-:-:S06]  /*0640*/  IMAD.MOV.U32 R21, RZ, RZ, RZ ;  /* 0x000000ffff157224 */ /* 0x000fcc00078e00ff */
[----:B0-----:R-:W0:Y:S02]  /*0650*/  MUFU.RCP R7, R7 ;  /* 0x0000000700077308 */ /* 0x001e240000001000 */
[----:B0-----:R-:W-:-:S06]  /*0660*/  IADD3 R4, R7, 0xffffffe, RZ ;  /* 0x0ffffffe07047810 */ /* 0x001fcc0007ffe0ff */
[----:B------:R0:W1:Y:S02]  /*0670*/  F2I.FTZ.U32.TRUNC.NTZ R5, R4 ;  /* 0x0000000400057305 */ /* 0x000064000021f000 */
[----:B0-----:R-:W-:Y:S02]  /*0680*/  IMAD.MOV.U32 R4, RZ, RZ, RZ ;  /* 0x000000ffff047224 */ /* 0x001fe400078e00ff */
[----:B-1----:R-:W-:-:S04]  /*0690*/  IMAD.MOV R9, RZ, RZ, -R5 ;  /* 0x000000ffff097224 */ /* 0x002fc800078e0a05 */
[----:B------:R-:W-:-:S04]  /*06a0*/  IMAD R9, R9, UR24, RZ ;  /* 0x0000001809097c24 */ /* 0x000fc8000f8e02ff */
[----:B------:R-:W-:-:S06]  /*06b0*/  IMAD.HI.U32 R5, R5, R9, R4 ;  /* 0x0000000905057227 */ /* 0x000fcc00078e0004 */
[----:B------:R-:W-:-:S05]  /*06c0*/  IMAD.HI.U32 R20, R5, R6, RZ ;  /* 0x0000000605147227 */ /* 0x000fca00078e00ff */
[----:B------:R-:W-:-:S05]  /*06d0*/  IADD3 R5, -R20, RZ, RZ ;  /* 0x000000ff14057210 */ /* 0x000fca0007ffe1ff */
[----:B------:R-:W-:-:S05]  /*06e0*/  IMAD R5, R5, UR24, R6 ;  /* 0x0000001805057c24 */ /* 0x000fca000f8e0206 */
[----:B------:R-:W-:-:S13]  /*06f0*/  ISETP.GE.U32.AND P0, PT, R5, UR24, PT ;  /* 0x0000001805007c0c */ /* 0x000fda000bf06070 */
[----:B------:R-:W-:Y:S02]  /*0700*/  @P0 VIADD R5, R5, -UR24 ;  /* 0x8000001805050c36 */ /* 0x000fe40008000000 */
[----:B------:R-:W-:-:S03]  /*0710*/  @P0 VIADD R20, R20, 0x1 ;  /* 0x0000000114140836 */ /* 0x000fc60000000000 */
[----:B------:R-:W-:-:S13]  /*0720*/  ISETP.GE.U32.AND P1, PT, R5, UR24, PT ;  /* 0x0000001805007c0c */ /* 0x000fda000bf26070 */
[----:B------:R-:W-:Y:S02]  /*0730*/  @P1 IADD3 R20, R20, 0x1, RZ ;  /* 0x0000000114141810 */ /* 0x000fe40007ffe0ff */
[----:B------:R-:W-:-:S05]  /*0740*/  @!P2 LOP3.LUT R20, RZ, UR24, RZ, 0x33, !PT ;  /* 0x00000018ff14ac12 */ /* 0x000fca000f8e33ff */
[----:B------:R-:W-:-:S04]  /*0750*/  IMAD.MOV R5, RZ, RZ, -R20 ;  /* 0x000000ffff057224 */ /* 0x000fc800078e0a14 */
[----:B------:R-:W-:-:S07]  /*0760*/  IMAD R8, R5, UR24, R6 ;  /* 0x0000001805087c24 */ /* 0x000fce000f8e0206 */
.L_x_1724:
[----:B------:R-:W-:Y:S05]  /*0770*/  BSYNC B1 ;  /* 0x0000000000017941 */ /* 0x000fea0003800000 */
.L_x_1722:
[----:B------:R-:W-:-:S04]  /*0780*/  LEA R14, P0, R3, UR20, 0x3 ;  /* 0x00000014030e7c11 */ /* 0x000fc8000f8018ff */
[----:B------:R-:W-:-:S06]  /*0790*/  LEA.HI.X R15, R3, UR21, R0, 0x3, P0 ;  /* 0x00000015030f7c11 */ /* 0x000fcc00080f1c00 */
[----:B------:R-:W2:Y:S01]  /*07a0*/  LDG.E.64.CONSTANT R14, desc[UR12][R14.64] ;  /* 0x0000000c0e0e7981 */ /* 0x000ea2000c1e9b00 */
[----:B------:R-:W0:Y:S01]  /*07b0*/  I2F.F64 R4, R8 ;  /* 0x0000000800047312 */ /* 0x000e220000201c00 */
[----:B------:R-:W-:Y:S02]  /*07c0*/  UIADD3 UR6, UR26, -0x1, URZ ;  /* 0xffffffff1a067890 */ /* 0x000fe4000fffe03f */
[----:B------:R-:W-:-:S05]  /*07d0*/  IMAD R9, R21, UR26, RZ ;  /* 0x0000001a15097c24 */ /* 0x000fca000f8e02ff */
[----:B------:R-:W1:Y:S01]  /*07e0*/  I2F.F64 R10, R10 ;  /* 0x0000000a000a7312 */ /* 0x000e620000201c00 */
[----:B0-----:R-:W-:-:S07]  /*07f0*/  DMUL R6, R4, UR10 ;  /* 0x0000000a04067c28 */ /* 0x001fce0008000000 */
[----:B------:R-:W0:Y:S01]  /*0800*/  F2I.F64.TRUNC R12, R6 ;  /* 0x00000006000c7311 */ /* 0x000e22000030d100 */
[----:B-1----:R-:W-:-:S07]  /*0810*/  DMUL R24, R10, UR18 ;  /* 0x000000120a187c28 */ /* 0x002fce0008000000 */
[----:B------:R-:W1:Y:S01]  /*0820*/  F2I.F64.TRUNC R22, R24 ;  /* 0x0000001800167311 */ /* 0x000e62000030d100 */
[----:B0-----:R-:W-:-:S07]  /*0830*/  ISETP.GE.AND P0, PT, R12, UR6, PT ;  /* 0x000000060c007c0c */ /* 0x001fce000bf06270 */
[----:B------:R0:W3:Y:S01]  /*0840*/  I2F.F64 R16, R12 ;  /* 0x0000000c00107312 */ /* 0x0000e20000201c00 */
[----:B------:R-:W-:Y:S01]  /*0850*/  SHF.R.S32.HI R13, RZ, 0x1f, R12 ;  /* 0x0000001fff0d7819 */ /* 0x000fe2000001140c */
[----:B------:R-:W-:Y:S01]  /*0860*/  UIADD3 UR6, UR27, -0x1, URZ ;  /* 0xffffffff1b067890 */ /* 0x000fe2000fffe03f */
[----:B------:R-:W-:Y:S02]  /*0870*/  IADD3 R8, R12, 0x1, RZ ;  /* 0x000000010c087810 */ /* 0x000fe40007ffe0ff */
[----:B-1----:R-:W-:-:S03]  /*0880*/  SHF.R.S32.HI R23, RZ, 0x1f, R22 ;  /* 0x0000001fff177819 */ /* 0x002fc60000011416 */
[----:B------:R-:W1:Y:S01]  /*0890*/  I2F.F64 R4, R22 ;  /* 0x0000001600047312 */ /* 0x000e620000201c00 */
[--C-:B------:R-:W-:Y:S02]  /*08a0*/  @P0 IMAD.MOV R8, RZ, RZ, R12.reuse ;  /* 0x000000ffff080224 */ /* 0x100fe400078e020c */
[----:B0-----:R-:W-:Y:S01]  /*08b0*/  IMAD.WIDE.U32 R12, R20, UR26, R12 ;  /* 0x0000001a140c7c25 */ /* 0x001fe2000f8e000c */
[----:B---3--:R-:W-:-:S03]  /*08c0*/  DADD R16, R6, -R16 ;  /* 0x0000000006107229 */ /* 0x008fc60000000810 */
[----:B------:R-:W-:Y:S01]  /*08d0*/  IMAD R7, R20, UR7, R9 ;  /* 0x0000000714077c24 */ /* 0x000fe2000f8e0209 */
[----:B------:R-:W-:-:S03]  /*08e0*/  SHF.R.S32.HI R9, RZ, 0x1f, R8 ;  /* 0x0000001fff097819 */ /* 0x000fc60000011408 */
[----:B------:R-:W-:Y:S01]  /*08f0*/  IMAD.IADD R6, R13, 0x1, R7 ;  /* 0x000000010d067824 */ /* 0x000fe200078e0207 */
[----:B-1----:R-:W-:Y:S01]  /*0900*/  DADD R4, R24, -R4 ;  /* 0x0000000018047229 */ /* 0x002fe20000000804 */
[----:B------:R-:W-:Y:S01]  /*0910*/  IMAD.WIDE.U32 R20, R20, UR26, R8 ;  /* 0x0000001a14147c25 */ /* 0x000fe2000f8e0008 */
[----:B------:R-:W-:-:S03]  /*0920*/  DADD R18, -R16, 1 ;  /* 0x3ff0000010127429 */ /* 0x000fc60000000100 */
[----:B------:R-:W-:Y:S02]  /*0930*/  IMAD R13, R6, UR27, RZ ;  /* 0x0000001b060d7c24 */ /* 0x000fe4000f8e02ff */
[C---:B------:R-:W-:Y:S01]  /*0940*/  IMAD.WIDE.U32 R8, R12.reuse, UR27, R22 ;  /* 0x0000001b0c087c25 */ /* 0x040fe2000f8e0016 */
[----:B------:R-:W-:Y:S02]  /*0950*/  DADD R24, -R4, 1 ;  /* 0x3ff0000004187429 */ /* 0x000fe40000000100 */
[-C--:B------:R-:W-:Y:S01]  /*0960*/  DMUL R10, R16, R4.reuse ;  /* 0x00000004100a7228 */ /* 0x080fe20000000000 */
[----:B------:R-:W-:Y:S01]  /*0970*/  IMAD R26, R12, UR8, R13 ;  /* 0x000000080c1a7c24 */ /* 0x000fe2000f8e020d */
[----:B------:R-:W-:Y:S01]  /*0980*/  IADD3 R13, R7, R21, RZ ;  /* 0x00000015070d7210 */ /* 0x000fe20007ffe0ff */
[C---:B------:R-:W-:Y:S01]  /*0990*/  DMUL R4, R18.reuse, R4 ;  /* 0x0000000412047228 */ /* 0x040fe20000000000 */
[----:B------:R-:W-:Y:S01]  /*09a0*/  LEA R6, P0, R8, UR22, 0x3 ;  /* 0x0000001608067c11 */ /* 0x000fe2000f8018ff */
[----:B------:R-:W-:Y:S01]  /*09b0*/  IMAD.IADD R7, R9, 0x1, R26 ;  /* 0x0000000109077824 */ /* 0x000fe200078e021a */
[-C--:B------:R-:W-:Y:S01]  /*09c0*/  DMUL R18, R18, R24.reuse ;  /* 0x0000001812127228 */ /* 0x080fe20000000000 */
[----:B------:R-:W-:Y:S01]  /*09d0*/  IMAD R13, R13, UR27, RZ ;  /* 0x0000001b0d0d7c24 */ /* 0x000fe2000f8e02ff */
[----:B------:R-:W-:-:S02]  /*09e0*/  DMUL R16, R16, R24 ;  /* 0x0000001810107228 */ /* 0x000fc40000000000 */
[----:B------:R-:W-:Y:S01]  /*09f0*/  LEA.HI.X R7, R8, UR23, R7, 0x3, P0 ;  /* 0x0000001708077c11 */ /* 0x000fe200080f1c07 */
[----:B------:R-:W-:Y:S01]  /*0a00*/  IMAD.WIDE.U32 R8, R20, UR27, R22 ;  /* 0x0000001b14087c25 */ /* 0x000fe2000f8e0016 */
[----:B------:R-:W-:-:S03]  /*0a10*/  ISETP.GE.AND P0, PT, R22, UR6, PT ;  /* 0x0000000616007c0c */ /* 0x000fc6000bf06270 */
[----:B------:R-:W-:Y:S01]  /*0a20*/  IMAD R13, R20, UR8, R13 ;  /* 0x00000008140d7c24 */ /* 0x000fe2000f8e020d */
[----:B------:R-:W-:-:S03]  /*0a30*/  LEA R24, P1, R8, UR22, 0x3 ;  /* 0x0000001608187c11 */ /* 0x000fc6000f8218ff */
[----:B------:R-:W-:-:S05]  /*0a40*/  IMAD.IADD R9, R9, 0x1, R13 ;  /* 0x0000000109097824 */ /* 0x000fca00078e020d */
[----:B------:R-:W-:Y:S02]  /*0a50*/  LEA.HI.X R25, R8, UR23, R9, 0x3, P1 ;  /* 0x0000001708197c11 */ /* 0x000fe400088f1c09 */
[----:B------:R-:W-:Y:S01]  /*0a60*/  IADD3 R8, R22, 0x1, RZ ;  /* 0x0000000116087810 */ /* 0x000fe20007ffe0ff */
[----:B------:R-:W-:-:S05]  /*0a70*/  @P0 IMAD.MOV R8, RZ, RZ, R22 ;  /* 0x000000ffff080224 */ /* 0x000fca00078e0216 */
[----:B------:R-:W-:-:S03]  /*0a80*/  SHF.R.S32.HI R9, RZ, 0x1f, R8 ;  /* 0x0000001fff097819 */ /* 0x000fc60000011408 */
[----:B------:R-:W-:-:S04]  /*0a90*/  IMAD.WIDE.U32 R22, R12, UR27, R8 ;  /* 0x0000001b0c167c25 */ /* 0x000fc8000f8e0008 */
[----:B------:R-:W-:Y:S01]  /*0aa0*/  IMAD.WIDE.U32 R8, R20, UR27, R8 ;  /* 0x0000001b14087c25 */ /* 0x000fe2000f8e0008 */
[----:B------:R-:W-:-:S03]  /*0ab0*/  LEA R20, P0, R22, UR22, 0x3 ;  /* 0x0000001616147c11 */ /* 0x000fc6000f8018ff */
[----:B------:R-:W-:Y:S01]  /*0ac0*/  IMAD.IADD R21, R26, 0x1, R23 ;  /* 0x000000011a157824 */ /* 0x000fe200078e0217 */
[----:B------:R-:W-:-:S04]  /*0ad0*/  IADD3 R13, R13, R9, RZ ;  /* 0x000000090d0d7210 */ /* 0x000fc80007ffe0ff */
[----:B------:R-:W-:Y:S02]  /*0ae0*/  LEA.HI.X R21, R22, UR23, R21, 0x3, P0 ;  /* 0x0000001716157c11 */ /* 0x000fe400080f1c15 */
[----:B------:R-:W-:-:S04]  /*0af0*/  LEA R12, P0, R8, UR22, 0x3 ;  /* 0x00000016080c7c11 */ /* 0x000fc8000f8018ff */
[----:B------:R-:W-:Y:S02]  /*0b00*/  LEA.HI.X R13, R8, UR23, R13, 0x3, P0 ;  /* 0x00000017080d7c11 */ /* 0x000fe400080f1c0d */
[----:B------:R-:W-:-:S05]  /*0b10*/  IADD3 R3, P0, R2, R3, RZ ;  /* 0x0000000302037210 */ /* 0x000fca0007f1e0ff */
[----:B------:R-:W-:Y:S01]  /*0b20*/  IMAD.X R0, RZ, RZ, R0, P0 ;  /* 0x000000ffff007224 */ /* 0x000fe200000e0600 */
[----:B------:R-:W-:-:S04]  /*0b30*/  ISETP.GE.U32.AND P0, PT, R3, UR4, PT ;  /* 0x0000000403007c0c */ /* 0x000fc8000bf06070 */
[----:B------:R-:W-:Y:S01]  /*0b40*/  ISETP.GE.U32.AND.EX P0, PT, R0, UR9, PT, P0 ;  /* 0x0000000900007c0c */ /* 0x000fe2000bf06100 */
[----:B--2---:R-:W-:Y:S02]  /*0b50*/  DMUL R18, R18, R14 ;  /* 0x0000000e12127228 */ /* 0x004fe40000000000 */
[C---:B------:R-:W-:Y:S02]  /*0b60*/  DMUL R4, R14.reuse, R4 ;  /* 0x000000040e047228 */ /* 0x040fe40000000000 */
[C---:B------:R-:W-:Y:S02]  /*0b70*/  DMUL R16, R14.reuse, R16 ;  /* 0x000000100e107228 */ /* 0x040fe40000000000 */
[----:B------:R-:W-:Y:S01]  /*0b80*/  DMUL R10, R14, R10 ;  /* 0x0000000a0e0a7228 */ /* 0x000fe20000000000 */
[----:B------:R0:W-:Y:S04]  /*0b90*/  REDG.E.ADD.F64.RN.STRONG.GPU desc[UR12][R6.64], R18 ;  /* 0x00000012060079a6 */ /* 0x0001e8000c10ff8c */
[----:B------:R0:W-:Y:S04]  /*0ba0*/  REDG.E.ADD.F64.RN.STRONG.GPU desc[UR12][R20.64], R4 ;  /* 0x00000004140079a6 */ /* 0x0001e8000c10ff8c */
[----:B------:R0:W-:Y:S04]  /*0bb0*/  REDG.E.ADD.F64.RN.STRONG.GPU desc[UR12][R24.64], R16 ;  /* 0x00000010180079a6 */ /* 0x0001e8000c10ff8c */
[----:B------:R0:W-:Y:S01]  /*0bc0*/  REDG.E.ADD.F64.RN.STRONG.GPU desc[UR12][R12.64], R10 ;  /* 0x0000000a0c0079a6 */ /* 0x0001e2000c10ff8c */
[----:B------:R-:W-:Y:S05]  /*0bd0*/  @!P0 BRA `(.L_x_1725) ;  /* 0xfffffff400bc8947 */ /* 0x000fea000383ffff */
[----:B------:R-:W-:Y:S05]  /*0be0*/  BSYNC B0 ;  /* 0x0000000000007941 */ /* 0x000fea0003800000 */
.L_x_1718:
[----:B------:R-:W-:Y:S05]  /*0bf0*/  EXIT ;  /* 0x000000000000794d */ /* 0x000fea0003800000 */
.L_x_1717:
[----:B------:R-:W-:Y:S01]  /*0c00*/  BSSY B0, `(.L_x_1726) ;  /* 0x000009c000007945 */ /* 0x000fe20003800000 */
.L_x_1733:
[----:B0-----:R-:W-:Y:S01]  /*0c10*/  LOP3.LUT R4, R0, UR16, RZ, 0xfc, !PT ;  /* 0x0000001000047c12 */ /* 0x001fe2000f8efcff */
[----:B------:R-:W-:Y:S05]  /*0c20*/  YIELD ;  /* 0x0000000000007946 */ /* 0x000fea0003800000 */
[----:B------:R-:W-:Y:S01]  /*0c30*/  ISETP.NE.U32.AND P0, PT, R4, RZ, PT ;  /* 0x000000ff0400720c */ /* 0x000fe20003f05070 */
[----:B------:R-:W-:-:S12]  /*0c40*/  BSSY B1, `(.L_x_1727) ;  /* 0x0000023000017945 */ /* 0x000fd80003800000 */
[----:B------:R-:W-:Y:S05]  /*0c50*/  @!P0 BRA `(.L_x_1728) ;  /* 0x0000000000308947 */ /* 0x000fea0003800000 */
[----:B------:R-:W-:Y:S01]  /*0c60*/  ULDC UR6, c[0x0][0x224] ;  /* 0x0000890000067ab9 */ /* 0x000fe20000000800 */
[----:B------:R-:W-:Y:S01]  /*0c70*/  IMAD.MOV.U32 R14, RZ, RZ, R3 ;  /* 0x000000ffff0e7224 */ /* 0x000fe200078e0003 */
[----:B------:R-:W-:Y:S01]  /*0c80*/  MOV R15, R0 ;  /* 0x00000000000f7202 */ /* 0x000fe20000000f00 */
[----:B------:R-:W-:Y:S01]  /*0c90*/  IMAD.U32 R11, RZ, RZ, UR16 ;  /* 0x00000010ff0b7e24 */ /* 0x000fe2000f8e00ff */
[----:B------:R-:W-:Y:S01]  /*0ca0*/  MOV R12, 0xcd0 ;  /* 0x00000cd0000c7802 */ /* 0x000fe20000000f00 */
[----:B------:R-:W-:-:S07]  /*0cb0*/  IMAD.U32 R13, RZ, RZ, UR6 ;  /* 0x00000006ff0d7e24 */ /* 0x000fce000f8e00ff */
[----:B------:R-:W-:Y:S05]  /*0cc0*/  CALL.REL.NOINC `($__internal_23_$__cuda_sm20_div_u64) ;  /* 0x0000000800447944 */ /* 0x000fea0003c00000 */
[----:B------:R-:W-:Y:S01]  /*0cd0*/  IADD3 R10, -R20, RZ, RZ ;  /* 0x000000ff140a7210 */ /* 0x000fe20007ffe1ff */
[----:B------:R-:W-:Y:S02]  /*0ce0*/  IMAD.MOV.U32 R6, RZ, RZ, R20 ;  /* 0x000000ffff067224 */ /* 0x000fe400078e0014 */
[----:B------:R-:W-:Y:S02]  /*0cf0*/  IMAD.MOV.U32 R7, RZ, RZ, R21 ;  /* 0x000000ffff077224 */ /* 0x000fe400078e0015 */
[----:B------:R-:W-:Y:S01]  /*0d00*/  IMAD R10, R10, UR25, R3 ;  /* 0x000000190a0a7c24 */ /* 0x000fe2000f8e0203 */
[----:B------:R-:W-:Y:S06]  /*0d10*/  BRA `(.L_x_1729) ;  /* 0x0000000000547947 */ /* 0x000fec0003800000 */
.L_x_1728:
[----:B------:R-:W0:Y:S01]  /*0d20*/  I2F.U32.RP R7, UR25 ;  /* 0x0000001900077d06 */ /* 0x000e220008209000 */
[----:B------:R-:W-:Y:S01]  /*0d30*/  IMAD.MOV.U32 R4, RZ, RZ, RZ ;  /* 0x000000ffff047224 */ /* 0x000fe200078e00ff */
[----:B------:R-:W-:-:S06]  /*0d40*/  ISETP.NE.U32.AND P2, PT, RZ, UR25, PT ;  /* 0x00000019ff007c0c */ /* 0x000fcc000bf45070 */
[----:B0-----:R-:W0:Y:S02]  /*0d50*/  MUFU.RCP R7, R7 ;  /* 0x0000000700077308 */ /* 0x001e240000001000 */
[----:B0-----:R-:W-:Y:S01]  /*0d60*/  IADD3 R5, R7, 0xffffffe, RZ ;  /* 0x0ffffffe07057810 */ /* 0x001fe20007ffe0ff */
[----:B------:R-:W-:-:S05]  /*0d70*/  IMAD.MOV.U32 R7, RZ, RZ, RZ ;  /* 0x000000ffff077224 */ /* 0x000fca00078e00ff */
[----:B------:R-:W0:Y:S02]  /*0d80*/  F2I.FTZ.U32.TRUNC.NTZ R5, R5 ;  /* 0x0000000500057305 */ /* 0x000e24000021f000 */
[----:B0-----:R-:W-:-:S04]  /*0d90*/  IMAD.MOV R9, RZ, RZ, -R5 ;  /* 0x000000ffff097224 */ /* 0x001fc800078e0a05 */
        /* <DEDUP_REMOVED lines=13> */
.L_x_1729:
[----:B------:R-:W-:Y:S05]  /*0e70*/  BSYNC B1 ;  /* 0x0000000000017941 */ /* 0x000fea0003800000 */
.L_x_1727:
        /* <DEDUP_REMOVED lines=11> */
[----:B------:R-:W-:-:S04]  /*0f30*/  IMAD.MOV R5, RZ, RZ, -R20 ;  /* 0x000000ffff057224 */ /* 0x000fc800078e0a14 */
[----:B------:R-:W-:Y:S01]  /*0f40*/  IMAD R16, R5, UR28, R6 ;  /* 0x0000001c05107c24 */ /* 0x000fe2000f8e0206 */
[----:B------:R-:W-:Y:S06]  /*0f50*/  BRA `(.L_x_1732) ;  /* 0x0000000000547947 */ /* 0x000fec0003800000 */
.L_x_1731:
[----:B------:R-:W0:Y:S01]  /*0f60*/  I2F.U32.RP R7, UR28 ;  /* 0x0000001c00077d06 */ /* 0x000e220008209000 */
[----:B------:R-:W-:Y:S01]  /*0f70*/  IMAD.MOV.U32 R4, RZ, RZ, RZ ;  /* 0x000000ffff047224 */ /* 0x000fe200078e00ff */
[----:B------:R-:W-:Y:S01]  /*0f80*/  ISETP.NE.U32.AND P2, PT, RZ, UR28, PT ;  /* 0x0000001cff007c0c */ /* 0x000fe2000bf45070 */
[----:B------:R-:W-:-:S05]  /*0f90*/  IMAD.MOV.U32 R21, RZ, RZ, RZ ;  /* 0x000000ffff157224 */ /* 0x000fca00078e00ff */
[----:B0-----:R-:W0:Y:S02]  /*0fa0*/  MUFU.RCP R7, R7 ;  /* 0x0000000700077308 */ /* 0x001e240000001000 */
[----:B0-----:R-:W-:-:S06]  /*0fb0*/  VIADD R8, R7, 0xffffffe ;  /* 0x0ffffffe07087836 */ /* 0x001fcc0000000000 */
[----:B------:R-:W0:Y:S02]  /*0fc0*/  F2I.FTZ.U32.TRUNC.NTZ R5, R8 ;  /* 0x0000000800057305 */ /* 0x000e24000021f000 */
[----:B0-----:R-:W-:-:S05]  /*0fd0*/  IADD3 R9, RZ, -R5, RZ ;  /* 0x80000005ff097210 */ /* 0x001fca0007ffe0ff */
        /* <DEDUP_REMOVED lines=13> */
.L_x_1732:
[----:B------:R-:W-:Y:S05]  /*10b0*/  BSYNC B1 ;  /* 0x0000000000017941 */ /* 0x000fea0003800000 */
.L_x_1730:
[C---:B------:R-:W-:Y:S01]  /*10c0*/  LEA R14, P0, R3.reuse, UR32, 0x3 ;  /* 0x00000020030e7c11 */ /* 0x040fe2000f8018ff */
[----:B------:R-:W0:Y:S03]  /*10d0*/  LDC.64 R8, c[0x0][0x228] ;  /* 0x00008a00ff087b82 */ /* 0x000e260000000a00 */
[----:B------:R-:W-:Y:S01]  /*10e0*/  LEA.HI.X R15, R3, UR33, R0, 0x3, P0 ;  /* 0x00000021030f7c11 */ /* 0x000fe200080f1c00 */
[----:B------:R-:W1:Y:S04]  /*10f0*/  I2F.F64 R4, R16 ;  /* 0x0000001000047312 */ /* 0x000e680000201c00 */
[----:B------:R-:W2:Y:S01]  /*1100*/  LDC.64 R12, c[0x0][0x230] ;  /* 0x00008c00ff0c7b82 */ /* 0x000ea20000000a00 */
[----:B------:R-:W3:Y:S01]  /*1110*/  LDG.E.64.CONSTANT R14, desc[UR12][R14.64] ;  /* 0x0000000c0e0e7981 */ /* 0x000ee2000c1e9b00 */
[----:B------:R-:W-:-:S02]  /*1120*/  UIADD3 UR6, UR30, -0x1, URZ ;  /* 0xffffffff1e067890 */ /* 0x000fc4000fffe03f */
[----:B------:R-:W4:Y:S01]  /*1130*/  I2F.F64 R10, R10 ;  /* 0x0000000a000a7312 */ /* 0x000f220000201c00 */
[----:B-1----:R-:W-:Y:S02]  /*1140*/  DADD R4, R4, 0.5 ;  /* 0x3fe0000004047429 */ /* 0x002fe40000000000 */
[----:B----4-:R-:W-:-:S06]  /*1150*/  DADD R6, R10, 0.5 ;  /* 0x3fe000000a067429 */ /* 0x010fcc0000000000 */
[----:B0-----:R-:W-:Y:S01]  /*1160*/  DFMA R4, R4, R8, -0.5 ;  /* 0xbfe000000404742b */ /* 0x001fe20000000008 */
[----:B------:R-:W-:Y:S01]  /*1170*/  IMAD R11, R21, UR30, RZ ;  /* 0x0000001e150b7c24 */ /* 0x000fe2000f8e02ff */
[----:B--2---:R-:W-:-:S06]  /*1180*/  DFMA R6, R6, R12, -0.5 ;  /* 0xbfe000000606742b */ /* 0x004fcc000000000c */
[----:B------:R-:W-:-:S06]  /*1190*/  DSETP.GEU.AND P0, PT, R4, RZ, PT ;  /* 0x000000ff0400722a */ /* 0x000fcc0003f0e000 */
[----:B------:R-:W-:Y:S02]  /*11a0*/  FSEL R4, R4, RZ, P0 ;  /* 0x000000ff04047208 */ /* 0x000fe40000000000 */
[----:B------:R-:W-:Y:S01]  /*11b0*/  FSEL R5, R5, RZ, P0 ;  /* 0x000000ff05057208 */ /* 0x000fe20000000000 */
[----:B------:R-:W-:-:S03]  /*11c0*/  DSETP.GEU.AND P0, PT, R6, RZ, PT ;  /* 0x000000ff0600722a */ /* 0x000fc60003f0e000 */
[----:B------:R-:W0:Y:S03]  /*11d0*/  F2I.F64.TRUNC R12, R4 ;  /* 0x00000004000c7311 */ /* 0x000e26000030d100 */
[----:B------:R-:W-:Y:S02]  /*11e0*/  FSEL R6, R6, RZ, P0 ;  /* 0x000000ff06067208 */ /* 0x000fe40000000000 */
[----:B------:R-:W-:-:S04]  /*11f0*/  FSEL R7, R7, RZ, P0 ;  /* 0x000000ff07077208 */ /* 0x000fc80000000000 */
[----:B------:R-:W1:Y:S01]  /*1200*/  F2I.F64.TRUNC R22, R6 ;  /* 0x0000000600167311 */ /* 0x000e62000030d100 */
[----:B0-----:R-:W-:Y:S01]  /*1210*/  ISETP.GE.AND P0, PT, R12, UR6, PT ;  /* 0x000000060c007c0c */ /* 0x001fe2000bf06270 */
[----:B------:R-:W-:-:S06]  /*1220*/  UIADD3 UR6, UR31, -0x1, URZ ;  /* 0xffffffff1f067890 */ /* 0x000fcc000fffe03f */
[----:B------:R0:W2:Y:S01]  /*1230*/  I2F.F64 R16, R12 ;  /* 0x0000000c00107312 */ /* 0x0000a20000201c00 */
[----:B------:R-:W-:Y:S02]  /*1240*/  SHF.R.S32.HI R13, RZ, 0x1f, R12 ;  /* 0x0000001fff0d7819 */ /* 0x000fe4000001140c */
[----:B------:R-:W-:Y:S02]  /*1250*/  IADD3 R10, R12, 0x1, RZ ;  /* 0x000000010c0a7810 */ /* 0x000fe40007ffe0ff */
[----:B-1----:R-:W-:-:S03]  /*1260*/  SHF.R.S32.HI R23, RZ, 0x1f, R22 ;  /* 0x0000001fff177819 */ /* 0x002fc60000011416 */
[----:B------:R-:W1:Y:S01]  /*1270*/  I2F.F64 R8, R22 ;  /* 0x0000001600087312 */ /* 0x000e620000201c00 */
[--C-:B------:R-:W-:Y:S02]  /*1280*/  @P0 IMAD.MOV R10, RZ, RZ, R12.reuse ;  /* 0x000000ffff0a0224 */ /* 0x100fe400078e020c */
[C---:B0-----:R-:W-:Y:S01]  /*1290*/  IMAD.WIDE.U32 R12, R20.reuse, UR30, R12 ;  /* 0x0000001e140c7c25 */ /* 0x041fe2000f8e000c */
[----:B--2---:R-:W-:Y:S02]  /*12a0*/  DADD R16, R4, -R16 ;  /* 0x0000000004107229 */ /* 0x004fe40000000810 */
[----:B-1----:R-:W-:Y:S01]  /*12b0*/  DADD R4, R6, -R8 ;  /* 0x0000000006047229 */ /* 0x002fe20000000808 */
[----:B------:R-:W-:-:S05]  /*12c0*/  IMAD R7, R20, UR7, R11 ;  /* 0x0000000714077c24 */ /* 0x000fca000f8e020b */
[----:B------:R-:W-:Y:S01]  /*12d0*/  DADD R18, -R16, 1 ;  /* 0x3ff0000010127429 */ /* 0x000fe20000000100 */
[--C-:B------:R-:W-:Y:S02]  /*12e0*/  SHF.R.S32.HI R11, RZ, 0x1f, R10.reuse ;  /* 0x0000001fff0b7819 */ /* 0x100fe4000001140a */
[----:B------:R-:W-:Y:S01]  /*12f0*/  IADD3 R6, R13, R7, RZ ;  /* 0x000000070d067210 */ /* 0x000fe20007ffe0ff */
[----:B------:R-:W-:Y:S01]  /*1300*/  DADD R8, -R4, 1 ;  /* 0x3ff0000004087429 */ /* 0x000fe20000000100 */
[----:B------:R-:W-:Y:S01]  /*1310*/  IMAD.WIDE.U32 R20, R20, UR30, R10 ;  /* 0x0000001e14147c25 */ /* 0x000fe2000f8e000a */
[-C--:B------:R-:W-:Y:S02]  /*1320*/  DMUL R10, R16, R4.reuse ;  /* 0x00000004100a7228 */ /* 0x080fe40000000000 */
[----:B------:R-:W-:Y:S01]  /*1330*/  DMUL R4, R18, R4 ;  /* 0x0000000412047228 */ /* 0x000fe20000000000 */
[----:B------:R-:W-:-:S03]  /*1340*/  IMAD R13, R6, UR31, RZ ;  /* 0x0000001f060d7c24 */ /* 0x000fc6000f8e02ff */
[-C--:B------:R-:W-:Y:S01]  /*1350*/  DMUL R18, R18, R8.reuse ;  /* 0x0000000812127228 */ /* 0x080fe20000000000 */
[C---:B------:R-:W-:Y:S01]  /*1360*/  IMAD R26, R12.reuse, UR8, R13 ;  /* 0x000000080c1a7c24 */ /* 0x040fe2000f8e020d */
[----:B------:R-:W-:Y:S01]  /*1370*/  DMUL R16, R16, R8 ;  /* 0x0000000810107228 */ /* 0x000fe20000000000 */
[----:B------:R-:W-:Y:S02]  /*1380*/  IMAD.IADD R13, R7, 0x1, R21 ;  /* 0x00000001070d7824 */ /* 0x000fe400078e0215 */
[----:B------:R-:W-:-:S04]  /*1390*/  IMAD.WIDE.U32 R8, R12, UR31, R22 ;  /* 0x0000001f0c087c25 */ /* 0x000fc8000f8e0016 */
[----:B------:R-:W-:Y:S01]  /*13a0*/  IMAD R13, R13, UR31, RZ ;  /* 0x0000001f0d0d7c24 */ /* 0x000fe2000f8e02ff */
[----:B------:R-:W-:Y:S02]  /*13b0*/  LEA R6, P0, R8, UR34, 0x3 ;  /* 0x0000002208067c11 */ /* 0x000fe4000f8018ff */
[----:B------:R-:W-:Y:S01]  /*13c0*/  IADD3 R7, R9, R26, RZ ;  /* 0x0000001a09077210 */ /* 0x000fe20007ffe0ff */
[----:B------:R-:W-:-:S03]  /*13d0*/  IMAD R13, R20, UR8, R13 ;  /* 0x00000008140d7c24 */ /* 0x000fc6000f8e020d */
[----:B------:R-:W-:Y:S01]  /*13e0*/  LEA.HI.X R7, R8, UR35, R7, 0x3, P0 ;  /* 0x0000002308077c11 */ /* 0x000fe200080f1c07 */
[----:B------:R-:W-:Y:S01]  /*13f0*/  IMAD.WIDE.U32 R8, R20, UR31, R22 ;  /* 0x0000001f14087c25 */ /* 0x000fe2000f8e0016 */
[----:B------:R-:W-:-:S03]  /*1400*/  ISETP.GE.AND P0, PT, R22, UR6, PT ;  /* 0x0000000616007c0c */ /* 0x000fc6000bf06270 */
[----:B------:R-:W-:Y:S01]  /*1410*/  IMAD.IADD R9, R9, 0x1, R13 ;  /* 0x0000000109097824 */ /* 0x000fe200078e020d */
[----:B------:R-:W-:-:S04]  /*1420*/  LEA R24, P1, R8, UR34, 0x3 ;  /* 0x0000002208187c11 */ /* 0x000fc8000f8218ff */
[----:B------:R-:W-:Y:S02]  /*1430*/  LEA.HI.X R25, R8, UR35, R9, 0x3, P1 ;  /* 0x0000002308197c11 */ /* 0x000fe400088f1c09 */
[----:B------:R-:W-:-:S03]  /*1440*/  IADD3 R8, R22, 0x1, RZ ;  /* 0x0000000116087810 */ /* 0x000fc60007ffe0ff */
[----:B------:R-:W-:-:S05]  /*1450*/  @P0 IMAD.MOV R8, RZ, RZ, R22 ;  /* 0x000000ffff080224 */ /* 0x000fca00078e0216 */
[----:B------:R-:W-:-:S03]  /*1460*/  SHF.R.S32.HI R9, RZ, 0x1f, R8 ;  /* 0x0000001fff097819 */ /* 0x000fc60000011408 */
[----:B------:R-:W-:-:S04]  /*1470*/  IMAD.WIDE.U32 R22, R12, UR31, R8 ;  /* 0x0000001f0c167c25 */ /* 0x000fc8000f8e0008 */
[----:B------:R-:W-:Y:S01]  /*1480*/  IMAD.WIDE.U32 R8, R20, UR31, R8 ;  /* 0x0000001f14087c25 */ /* 0x000fe2000f8e0008 */
[----:B------:R-:W-:Y:S02]  /*1490*/  LEA R20, P0, R22, UR34, 0x3 ;  /* 0x0000002216147c11 */ /* 0x000fe4000f8018ff */
[----:B------:R-:W-:Y:S01]  /*14a0*/  IADD3 R21, R26, R23, RZ ;  /* 0x000000171a157210 */ /* 0x000fe20007ffe0ff */
[----:B------:R-:W-:-:S03]  /*14b0*/  IMAD.IADD R13, R13, 0x1, R9 ;  /* 0x000000010d0d7824 */ /* 0x000fc600078e0209 */
[----:B------:R-:W-:Y:S02]  /*14c0*/  LEA.HI.X R21, R22, UR35, R21, 0x3, P0 ;  /* 0x0000002316157c11 */ /* 0x000fe400080f1c15 */
[----:B------:R-:W-:-:S04]  /*14d0*/  LEA R12, P0, R8, UR34, 0x3 ;  /* 0x00000022080c7c11 */ /* 0x000fc8000f8018ff */
[----:B------:R-:W-:Y:S02]  /*14e0*/  LEA.HI.X R13, R8, UR35, R13, 0x3, P0 ;  /* 0x00000023080d7c11 */ /* 0x000fe400080f1c0d */
[----:B------:R-:W-:-:S04]  /*14f0*/  IADD3 R3, P0, R2, R3, RZ ;  /* 0x0000000302037210 */ /* 0x000fc80007f1e0ff */
[----:B------:R-:W-:Y:S02]  /*1500*/  IADD3.X R0, RZ, R0, RZ, P0, !PT ;  /* 0x00000000ff007210 */ /* 0x000fe400007fe4ff */
[----:B------:R-:W-:-:S04]  /*1510*/  ISETP.GE.U32.AND P0, PT, R3, UR4, PT ;  /* 0x0000000403007c0c */ /* 0x000fc8000bf06070 */
[----:B------:R-:W-:Y:S01]  /*1520*/  ISETP.GE.U32.AND.EX P0, PT, R0, UR9, PT, P0 ;  /* 0x0000000900007c0c */ /* 0x000fe2000bf06100 */
[----:B---3--:R-:W-:Y:S02]  /*1530*/  DMUL R18, R18, R14 ;  /* 0x0000000e12127228 */ /* 0x008fe40000000000 */
        /* <DEDUP_REMOVED lines=9> */
.L_x_1726:
[----:B------:R-:W-:Y:S05]  /*15d0*/  EXIT ;  /* 0x000000000000794d */ /* 0x000fea0003800000 */
        .weak           $__internal_23_$__cuda_sm20_div_u64
        .type           $__internal_23_$__cuda_sm20_div_u64,@function
        .size           $__internal_23_$__cuda_sm20_div_u64,(.L_x_1811 - $__internal_23_$__cuda_sm20_div_u64)
$__internal_23_$__cuda_sm20_div_u64:
[----:B------:R-:W-:Y:S01]  /*15e0*/  IMAD.MOV.U32 R16, RZ, RZ, R13 ;  /* 0x000000ffff107224 */ /* 0x000fe200078e000d */
[----:B------:R-:W-:-:S05]  /*15f0*/  MOV R17, R11 ;  /* 0x0000000b00117202 */ /* 0x000fca0000000f00 */
        /* <DEDUP_REMOVED lines=8> */
[----:B------:R-:W-:-:S03]  /*1680*/  IMAD.HI.U32 R8, R4, R19, RZ ;  /* 0x0000001304087227 */ /* 0x000fc600078e00ff */
[----:B------:R-:W-:Y:S01]  /*1690*/  IADD3.X R21, RZ, ~R9, RZ, P0, !PT ;  /* 0x80000009ff157210 */ /* 0x000fe200007fe4ff */
[----:B------:R-:W-:-:S04]  /*16a0*/  IMAD.MOV.U32 R9, RZ, RZ, R4 ;  /* 0x000000ffff097224 */ /* 0x000fc800078e0004 */
[----:B------:R-:W-:-:S04]  /*16b0*/  IMAD.WIDE.U32 R8, P0, R4, R21, R8 ;  /* 0x0000001504087225 */ /* 0x000fc80007800008 */
[C---:B------:R-:W-:Y:S02]  /*16c0*/  IMAD R17, R5.reuse, R21, RZ ;  /* 0x0000001505117224 */ /* 0x040fe400078e02ff */
[----:B------:R-:W-:-:S04]  /*16d0*/  IMAD.HI.U32 R8, P1, R5, R19, R8 ;  /* 0x0000001305087227 */ /* 0x000fc80007820008 */
[----:B------:R-:W-:Y:S01]  /*16e0*/  IMAD.HI.U32 R21, R5, R21, RZ ;  /* 0x0000001505157227 */ /* 0x000fe200078e00ff */
[----:B------:R-:W-:-:S04]  /*16f0*/  IADD3 R9, P2, R17, R8, RZ ;  /* 0x0000000811097210 */ /* 0x000fc80007f5e0ff */
[----:B------:R-:W-:Y:S01]  /*1700*/  IADD3.X R8, R21, R5, RZ, P0, !PT ;  /* 0x0000000515087210 */ /* 0x000fe200007fe4ff */
[----:B------:R-:W-:-:S03]  /*1710*/  IMAD.WIDE.U32 R4, R9, R13, RZ ;  /* 0x0000000d09047225 */ /* 0x000fc600078e00ff */
[----:B------:R-:W-:Y:S01]  /*1720*/  IADD3.X R16, RZ, RZ, R8, P2, P1 ;  /* 0x000000ffff107210 */ /* 0x000fe200017e2408 */
        /* <DEDUP_REMOVED lines=9> */
[----:B------:R-:W-:-:S04]  /*17c0*/  IADD3 R9, P2, R4, R9, RZ ;  /* 0x0000000904097210 */ /* 0x000fc80007f5e0ff */
[----:B------:R-:W-:Y:S01]  /*17d0*/  IADD3.X R16, R5, R16, RZ, P0, !PT ;  /* 0x0000001005107210 */ /* 0x000fe200007fe4ff */
[----:B------:R-:W-:-:S03]  /*17e0*/  IMAD.HI.U32 R4, R9, R14, RZ ;  /* 0x0000000e09047227 */ /* 0x000fc600078e00ff */
[----:B------:R-:W-:Y:S01]  /*17f0*/  IADD3.X R16, RZ, RZ, R16, P2, P1 ;  /* 0x000000ffff107210 */ /* 0x000fe200017e2410 */
[----:B------:R-:W-:Y:S02]  /*1800*/  IMAD.MOV.U32 R5, RZ, RZ, RZ ;  /* 0x000000ffff057224 */ /* 0x000fe400078e00ff */
[----:B------:R-:W-:-:S04]  /*1810*/  IMAD.WIDE.U32 R4, R9, R15, R4 ;  /* 0x0000000f09047225 */ /* 0x000fc800078e0004 */
[C---:B------:R-:W-:Y:S02]  /*1820*/  IMAD R9, R16.reuse, R15, RZ ;  /* 0x0000000f10097224 */ /* 0x040fe400078e02ff */
[----:B------:R-:W-:-:S04]  /*1830*/  IMAD.HI.U32 R4, P0, R16, R14, R4 ;  /* 0x0000000e10047227 */ /* 0x000fc80007800004 */
[----:B------:R-:W-:Y:S01]  /*1840*/  IMAD.HI.U32 R8, R16, R15, RZ ;  /* 0x0000000f10087227 */ /* 0x000fe200078e00ff */
[----:B------:R-:W-:-:S04]  /*1850*/  IADD3 R16, P1, R9, R4, RZ ;  /* 0x0000000409107210 */ /* 0x000fc80007f3e0ff */
[----:B------:R-:W-:Y:S01]  /*1860*/  IADD3.X R8, R8, RZ, RZ, P0, !PT ;  /* 0x000000ff08087210 */ /* 0x000fe200007fe4ff */
[----:B------:R-:W-:-:S04]  /*1870*/  IMAD.WIDE.U32 R4, R16, R13, RZ ;  /* 0x0000000d10047225 */ /* 0x000fc800078e00ff */
[----:B------:R-:W-:Y:S01]  /*1880*/  IMAD.X R8, RZ, RZ, R8, P1 ;  /* 0x000000ffff087224 */ /* 0x000fe200008e0608 */
[----:B------:R-:W-:Y:S01]  /*1890*/  IADD3 R18, P1, -R4, R14, RZ ;  /* 0x0000000e04127210 */ /* 0x000fe20007f3e1ff */
[----:B------:R-:W-:-:S03]  /*18a0*/  IMAD R5, R16, R11, R5 ;  /* 0x0000000b10057224 */ /* 0x000fc600078e0205 */
[-C--:B------:R-:W-:Y:S01]  /*18b0*/  ISETP.GE.U32.AND P0, PT, R18, R13.reuse, PT ;  /* 0x0000000d1200720c */ /* 0x080fe20003f06070 */
[----:B------:R-:W-:-:S05]  /*18c0*/  IMAD R4, R8, R13, R5 ;  /* 0x0000000d08047224 */ /* 0x000fca00078e0205 */
[----:B------:R-:W-:Y:S02]  /*18d0*/  IADD3.X R20, ~R4, R15, RZ, P1, !PT ;  /* 0x0000000f04147210 */ /* 0x000fe40000ffe5ff */
[----:B------:R-:W-:Y:S02]  /*18e0*/  IADD3 R4, P2, -R13, R18, RZ ;  /* 0x000000120d047210 */ /* 0x000fe40007f5e1ff */
[----:B------:R-:W-:Y:S02]  /*18f0*/  IADD3 R5, P1, R16, 0x1, RZ ;  /* 0x0000000110057810 */ /* 0x000fe40007f3e0ff */
[C---:B------:R-:W-:Y:S01]  /*1900*/  ISETP.GE.U32.AND.EX P0, PT, R20.reuse, R11, PT, P0 ;  /* 0x0000000b1400720c */ /* 0x040fe20003f06100 */
[----:B------:R-:W-:Y:S01]  /*1910*/  IMAD.X R14, R20, 0x1, ~R11, P2 ;  /* 0x00000001140e7824 */ /* 0x000fe200010e0e0b */
[----:B------:R-:W-:Y:S02]  /*1920*/  IADD3.X R9, RZ, R8, RZ, P1, !PT ;  /* 0x00000008ff097210 */ /* 0x000fe40000ffe4ff */
[----:B------:R-:W-:-:S02]  /*1930*/  SEL R5, R5, R16, P0 ;  /* 0x0000001005057207 */ /* 0x000fc40000000000 */
[----:B------:R-:W-:Y:S02]  /*1940*/  SEL R4, R4, R18, P0 ;  /* 0x0000001204047207 */ /* 0x000fe40000000000 */
[----:B------:R-:W-:Y:S02]  /*1950*/  SEL R14, R14, R20, P0 ;  /* 0x000000140e0e7207 */ /* 0x000fe40000000000 */
[----:B------:R-:W-:Y:S02]  /*1960*/  SEL R8, R9, R8, P0 ;  /* 0x0000000809087207 */ /* 0x000fe40000000000 */
[----:B------:R-:W-:Y:S02]  /*1970*/  IADD3 R20, P2, R5, 0x1, RZ ;  /* 0x0000000105147810 */ /* 0x000fe40007f5e0ff */
[----:B------:R-:W-:Y:S02]  /*1980*/  ISETP.GE.U32.AND P0, PT, R4, R13, PT ;  /* 0x0000000d0400720c */ /* 0x000fe40003f06070 */
[----:B------:R-:W-:Y:S01]  /*1990*/  ISETP.NE.U32.AND P1, PT, R13, RZ, PT ;  /* 0x000000ff0d00720c */ /* 0x000fe20003f25070 */
[----:B------:R-:W-:Y:S01]  /*19a0*/  IMAD.X R21, RZ, RZ, R8, P2 ;  /* 0x000000ffff157224 */ /* 0x000fe200010e0608 */
[----:B------:R-:W-:Y:S01]  /*19b0*/  ISETP.GE.U32.AND.EX P0, PT, R14, R11, PT, P0 ;  /* 0x0000000b0e00720c */ /* 0x000fe20003f06100 */
[----:B------:R-:W-:Y:S01]  /*19c0*/  HFMA2.MMA R13, -RZ, RZ, 0, 0 ;  /* 0x00000000ff0d7435 */ /* 0x000fe200000001ff */
[----:B------:R-:W-:-:S02]  /*19d0*/  ISETP.NE.AND.EX P1, PT, R11, RZ, PT, P1 ;  /* 0x000000ff0b00720c */ /* 0x000fc40003f25310 */
[----:B------:R-:W-:Y:S02]  /*19e0*/  SEL R20, R20, R5, P0 ;  /* 0x0000000514147207 */ /* 0x000fe40000000000 */
[----:B------:R-:W-:Y:S02]  /*19f0*/  SEL R21, R21, R8, P0 ;  /* 0x0000000815157207 */ /* 0x000fe40000000000 */
[----:B------:R-:W-:Y:S02]  /*1a00*/  SEL R20, R20, 0xffffffff, P1 ;  /* 0xffffffff14147807 */ /* 0x000fe40000800000 */
[----:B------:R-:W-:Y:S01]  /*1a10*/  SEL R21, R21, 0xffffffff, P1 ;  /* 0xffffffff15157807 */ /* 0x000fe20000800000 */
[----:B------:R-:W-:Y:S06]  /*1a20*/  RET.REL.NODEC R12 `(_ZN2at6native54_GLOBAL__N__aa9a477a_21_UpSampleBilinear2d_cu_607db5e338upsample_bilinear2d_backward_out_frameIddEEvmiiiiT0_S3_bPT_PKS4_) ;  /* 0xffffffe40c747950 */ /* 0x000fec0003c3ffff */
.L_x_1734:
        /* <DEDUP_REMOVED lines=13> */
.L_x_1811:


//--------------------- .text._ZN2at6native54_GLOBAL__N__aa9a477a_21_UpSampleBilinear2d_cu_607db5e343upsample_bilinear2d_backward_nhwc_out_frameIddEEviiiiT0_S3_bPT_PKS4_imm --------------------------
	.section	.text._ZN2at6native54_GLOBAL__N__aa9a477a_21_UpSampleBilinear2d_cu_607db5e343upsample_bilinear2d_backward_nhwc_out_frameIddEEviiiiT0_S3_bPT_PKS4_imm,"ax",@progbits
	.align	128
.text._ZN2at6native54_GLOBAL__N__aa9a477a_21_UpSampleBilinear2d_cu_607db5e343upsample_bilinear2d_backward_nhwc_out_frameIddEEviiiiT0_S3_bPT_PKS4_imm:
        .type           _ZN2at6native54_GLOBAL__N__aa9a477a_21_UpSampleBilinear2d_cu_607db5e343upsample_bilinear2d_backward_nhwc_out_frameIddEEviiiiT0_S3_bPT_PKS4_imm,@function
        .size           _ZN2at6native54_GLOBAL__N__aa9a477a_21_UpSampleBilinear2d_cu_607db5e343upsample_bilinear2d_backward_nhwc_out_frameIddEEviiiiT0_S3_bPT_PKS4_imm,(.L_x_1813 - _ZN2at6native54_GLOBAL__N__aa9a477a_21_UpSampleBilinear2d_cu_607db5e343upsample_bilinear2d_backward_nhwc_out_frameIddEEviiiiT0_S3_bPT_PKS4_imm)
        .other          _ZN2at6native54_GLOBAL__N__aa9a477a_21_UpSampleBilinear2d_cu_607db5e343upsample_bilinear2d_backward_nhwc_out_frameIddEEviiiiT0_S3_bPT_PKS4_imm,@"STO_CUDA_ENTRY STV_DEFAULT"
_ZN2at6native54_GLOBAL__N__aa9a477a_21_UpSampleBilinear2d_cu_607db5e343upsample_bilinear2d_backward_nhwc_out_frameIddEEviiiiT0_S3_bPT_PKS4_imm:
        /* <DEDUP_REMOVED lines=11> */
[----:B------:R-:W-:Y:S01]  /*00b0*/  IABS R8, R0 ;  /* 0x0000000000087213 */ /* 0x000fe20000000000 */
[----:B------:R-:W-:Y:S02]  /*00c0*/  ULDC.U8 UR4, c[0x0][0x230] ;  /* 0x00008c0000047ab9 */ /* 0x000fe40000000000 */
[----:B------:R-:W-:-:S04]  /*00d0*/  UPRMT UR4, UR4, 0x8880, URZ ;  /* 0x0000888004047896 */ /* 0x000fc8000800003f */
[----:B------:R-:W1:Y:S01]  /*00e0*/  LDC R9, c[0x0][0x21c] ;  /* 0x00008700ff097b82 */ /* 0x000e620000000800 */
[----:B0-----:R-:W-:Y:S02]  /*00f0*/  IABS R2, R5 ;  /* 0x0000000500027213 */ /* 0x001fe40000000000 */
[----:B------:R-:W-:Y:S02]  /*0100*/  ISETP.NE.AND P2, PT, R5, RZ, PT ;  /* 0x000000ff0500720c */ /* 0x000fe40003f45270 */
[----:B------:R-:W0:Y:S01]  /*0110*/  I2F.RP R4, R2 ;  /* 0x0000000200047306 */ /* 0x000e220000209400 */
[----:B-1----:R-:W-:Y:S02]  /*0120*/  IABS R12, R9 ;  /* 0x00000009000c7213 */ /* 0x002fe40000000000 */
[----:B------:R-:W-:-:S05]  /*0130*/  ISETP.NE.AND P5, PT, R9, RZ, PT ;  /* 0x000000ff0900720c */ /* 0x000fca0003fa5270 */
[----:B------:R-:W1:Y:S08]  /*0140*/  I2F.RP R13, R12 ;  /* 0x0000000c000d7306 */ /* 0x000e700000209400 */
[----:B0-----:R-:W0:Y:S08]  /*0150*/  MUFU.RCP R4, R4 ;  /* 0x0000000400047308 */ /* 0x001e300000001000 */
[----:B-1----:R-:W1:Y:S01]  /*0160*/  MUFU.RCP R13, R13 ;  /* 0x0000000d000d7308 */ /* 0x002e620000001000 */
[----:B0-----:R-:W-:-:S02]  /*0170*/  VIADD R6, R4, 0xffffffe ;  /* 0x0ffffffe04067836 */ /* 0x001fc40000000000 */
[----:B------:R-:W0:Y:S05]  /*0180*/  LDC R4, c[0x0][0x218] ;  /* 0x00008600ff047b82 */ /* 0x000e2a0000000800 */
[----:B------:R2:W3:Y:S01]  /*0190*/  F2I.FTZ.U32.TRUNC.NTZ R7, R6 ;  /* 0x0000000600077305 */ /* 0x0004e2000021f000 */
[----:B-1----:R-:W-:Y:S01]  /*01a0*/  IADD3 R10, R13, 0xffffffe, RZ ;  /* 0x0ffffffe0d0a7810 */ /* 0x002fe20007ffe0ff */
[----:B--2---:R-:W-:Y:S02]  /*01b0*/  IMAD.MOV.U32 R6, RZ, RZ, RZ ;  /* 0x000000ffff067224 */ /* 0x004fe400078e00ff */
[----:B---3--:R-:W-:-:S04]  /*01c0*/  IMAD.MOV R11, RZ, RZ, -R7 ;  /* 0x000000ffff0b7224 */ /* 0x008fc800078e0a07 */
[----:B------:R-:W-:Y:S01]  /*01d0*/  IMAD R11, R11, R2, RZ ;  /* 0x000000020b0b7224 */ /* 0x000fe200078e02ff */
[----:B0-----:R-:W-:-:S03]  /*01e0*/  LOP3.LUT R20, RZ, R4, RZ, 0x33, !PT ;  /* 0x00000004ff147212 */ /* 0x001fc600078e33ff */
[----:B------:R-:W-:Y:S02]  /*01f0*/  IMAD.HI.U32 R7, R7, R11, R6 ;  /* 0x0000000b07077227 */ /* 0x000fe400078e0006 */
[----:B------:R0:W1:Y:S04]  /*0200*/  F2I.FTZ.U32.TRUNC.NTZ R11, R10 ;  /* 0x0000000a000b7305 */ /* 0x000068000021f000 */
[----:B------:R-:W-:-:S04]  /*0210*/  IMAD.HI.U32 R6, R7, R8, RZ ;  /* 0x0000000807067227 */ /* 0x000fc800078e00ff */
[----:B------:R-:W-:Y:S02]  /*0220*/  IMAD.MOV R7, RZ, RZ, -R6 ;  /* 0x000000ffff077224 */ /* 0x000fe400078e0a06 */
[----:B0-----:R-:W-:Y:S02]  /*0230*/  IMAD.MOV.U32 R10, RZ, RZ, RZ ;  /* 0x000000ffff0a7224 */ /* 0x001fe400078e00ff */
[----:B------:R-:W-:Y:S01]  /*0240*/  IMAD R7, R2, R7, R8 ;  /* 0x0000000702077224 */ /* 0x000fe200078e0208 */
[----:B------:R-:W-:Y:S01]  /*0250*/  LOP3.LUT R8, R0, R5, RZ, 0x3c, !PT ;  /* 0x0000000500087212 */ /* 0x000fe200078e3cff */
[----:B-1----:R-:W-:-:S03]  /*0260*/  IMAD.MOV R15, RZ, RZ, -R11 ;  /* 0x000000ffff0f7224 */ /* 0x002fc600078e0a0b */
[----:B------:R-:W-:Y:S02]  /*0270*/  ISETP.GT.U32.AND P1, PT, R2, R7, PT ;  /* 0x000000070200720c */ /* 0x000fe40003f24070 */
[----:B------:R-:W-:Y:S02]  /*0280*/  ISETP.GE.AND P3, PT, R8, RZ, PT ;  /* 0x000000ff0800720c */ /* 0x000fe40003f66270 */
[----:B------:R-:W-:-:S04]  /*0290*/  IABS R8, R4 ;  /* 0x0000000400087213 */ /* 0x000fc80000000000 */
[----:B------:R-:W0:Y:S05]  /*02a0*/  I2F.RP R16, R8 ;  /* 0x0000000800107306 */ /* 0x000e2a0000209400 */
[----:B------:R-:W-:Y:S02]  /*02b0*/  @!P1 IMAD.IADD R7, R7, 0x1, -R2 ;  /* 0x0000000107079824 */ /* 0x000fe400078e0a02 */
[----:B------:R-:W-:-:S03]  /*02c0*/  @!P1 VIADD R6, R6, 0x1 ;  /* 0x0000000106069836 */ /* 0x000fc60000000000 */
[----:B------:R-:W-:Y:S01]  /*02d0*/  ISETP.GE.U32.AND P0, PT, R7, R2, PT ;  /* 0x000000020700720c */ /* 0x000fe20003f06070 */
[----:B0-----:R-:W0:-:S12]  /*02e0*/  MUFU.RCP R16, R16 ;  /* 0x0000001000107308 */ /* 0x001e180000001000 */
[----:B------:R-:W-:-:S04]  /*02f0*/  @P0 VIADD R6, R6, 0x1 ;  /* 0x0000000106060836 */ /* 0x000fc80000000000 */
[----:B------:R-:W-:Y:S01]  /*0300*/  IMAD.MOV.U32 R13, RZ, RZ, R6 ;  /* 0x000000ffff0d7224 */ /* 0x000fe200078e0006 */
[----:B------:R-:W-:-:S04]  /*0310*/  LOP3.LUT R6, RZ, R5, RZ, 0x33, !PT ;  /* 0x00000005ff067212 */ /* 0x000fc800078e33ff */
[----:B------:R-:W-:-:S04]  /*0320*/  @!P3 IADD3 R13, -R13, RZ, RZ ;  /* 0x000000ff0d0db210 */ /* 0x000fc80007ffe1ff */
[----:B------:R-:W-:Y:S01]  /*0330*/  SEL R14, R6, R13, !P2 ;  /* 0x0000000d060e7207 */ /* 0x000fe20005000000 */
[----:B------:R-:W-:-:S03]  /*0340*/  IMAD R13, R15, R12, RZ ;  /* 0x0000000c0f0d7224 */ /* 0x000fc600078e02ff */
[----:B------:R-:W-:Y:S01]  /*0350*/  IABS R15, R14 ;  /* 0x0000000e000f7213 */ /* 0x000fe20000000000 */
[----:B------:R-:W-:Y:S01]  /*0360*/  IMAD.HI.U32 R10, R11, R13, R10 ;  /* 0x0000000d0b0a7227 */ /* 0x000fe200078e000a */
[----:B------:R-:W-:-:S03]  /*0370*/  ISETP.GE.AND P4, PT, R14, RZ, PT ;  /* 0x000000ff0e00720c */ /* 0x000fc60003f86270 */
[----:B------:R-:W-:Y:S01]  /*0380*/  IMAD.MOV.U32 R13, RZ, RZ, R15 ;  /* 0x000000ffff0d7224 */ /* 0x000fe200078e000f */
[----:B------:R-:W-:-:S03]  /*0390*/  LOP3.LUT R15, R14, R9, RZ, 0x3c, !PT ;  /* 0x000000090e0f7212 */ /* 0x000fc600078e3cff */
[----:B------:R-:W-:Y:S01]  /*03a0*/  IMAD.HI.U32 R10, R10, R13, RZ ;  /* 0x0000000d0a0a7227 */ /* 0x000fe200078e00ff */
[----:B------:R-:W-:Y:S02]  /*03b0*/  ISETP.GE.AND P3, PT, R15, RZ, PT ;  /* 0x000000ff0f00720c */ /* 0x000fe40003f66270 */
[----:B------:R-:W-:Y:S01]  /*03c0*/  LOP3.LUT R15, RZ, R9, RZ, 0x33, !PT ;  /* 0x00000009ff0f7212 */ /* 0x000fe200078e33ff */
[----:B------:R-:W-:-:S04]  /*03d0*/  IMAD.MOV R11, RZ, RZ, -R10 ;  /* 0x000000ffff0b7224 */ /* 0x000fc800078e0a0a */
[----:B------:R-:W-:Y:S01]  /*03e0*/  IMAD R13, R12, R11, R13 ;  /* 0x0000000b0c0d7224 */ /* 0x000fe200078e020d */
[----:B0-----:R-:W-:-:S04]  /*03f0*/  IADD3 R11, R16, 0xffffffe, RZ ;  /* 0x0ffffffe100b7810 */ /* 0x001fc80007ffe0ff */
[----:B------:R-:W-:Y:S02]  /*0400*/  ISETP.GT.U32.AND P1, PT, R12, R13, PT ;  /* 0x0000000d0c00720c */ /* 0x000fe40003f24070 */
[----:B------:R-:W0:Y:S11]  /*0410*/  F2I.FTZ.U32.TRUNC.NTZ R11, R11 ;  /* 0x0000000b000b7305 */ /* 0x000e36000021f000 */
[----:B------:R-:W-:-:S02]  /*0420*/  @!P1 IMAD.IADD R13, R13, 0x1, -R12 ;  /* 0x000000010d0d9824 */ /* 0x000fc400078e0a0c */
[----:B------:R-:W-:Y:S02]  /*0430*/  @!P1 VIADD R10, R10, 0x1 ;  /* 0x000000010a0a9836 */ /* 0x000fe40000000000 */
[----:B0-----:R-:W-:Y:S01]  /*0440*/  IMAD.MOV R17, RZ, RZ, -R11 ;  /* 0x000000ffff117224 */ /* 0x001fe200078e0a0b */
[----:B------:R-:W-:-:S03]  /*0450*/  ISETP.GE.U32.AND P0, PT, R13, R12, PT ;  /* 0x0000000c0d00720c */ /* 0x000fc60003f06070 */
[----:B------:R-:W-:-:S10]  /*0460*/  IMAD R17, R17, R8, RZ ;  /* 0x0000000811117224 */ /* 0x000fd400078e02ff */
[----:B------:R-:W-:Y:S01]  /*0470*/  @P0 VIADD R10, R10, 0x1 ;  /* 0x000000010a0a0836 */ /* 0x000fe20000000000 */
[----:B------:R-:W-:-:S03]  /*0480*/  ISETP.NE.AND P0, PT, RZ, UR4, PT ;  /* 0x00000004ff007c0c */ /* 0x000fc6000bf05270 */
[----:B------:R-:W-:Y:S01]  /*0490*/  @!P3 IMAD.MOV R10, RZ, RZ, -R10 ;  /* 0x000000ffff0ab224 */ /* 0x000fe200078e0a0a */
[----:B------:R-:W-:Y:S01]  /*04a0*/  ISETP.GT.U32.AND P3, PT, R12, R13, PT ;  /* 0x0000000d0c00720c */ /* 0x000fe20003f64070 */
[----:B------:R-:W-:-:S03]  /*04b0*/  IMAD.IADD R12, R13, 0x1, -R12 ;  /* 0x000000010d0c7824 */ /* 0x000fc600078e0a0c */
[----:B------:R-:W-:Y:S01]  /*04c0*/  SEL R9, R15, R10, !P5 ;  /* 0x0000000a0f097207 */ /* 0x000fe20006800000 */
[----:B------:R-:W-:Y:S01]  /*04d0*/  HFMA2.MMA R10, -RZ, RZ, 0, 0 ;  /* 0x00000000ff0a7435 */ /* 0x000fe200000001ff */
[----:B------:R-:W-:Y:S02]  /*04e0*/  SEL R14, R12, R13, !P3 ;  /* 0x0000000d0c0e7207 */ /* 0x000fe40005800000 */
[----:B------:R-:W-:Y:S01]  /*04f0*/  IABS R16, R9 ;  /* 0x0000000900107213 */ /* 0x000fe20000000000 */
[----:B------:R-:W0:Y:S01]  /*0500*/  @P0 LDC.64 R18, c[0x0][0x220] ;  /* 0x00008800ff120b82 */ /* 0x000e220000000a00 */
[----:B------:R-:W-:Y:S02]  /*0510*/  ISETP.GE.AND P3, PT, R9, RZ, PT ;  /* 0x000000ff0900720c */ /* 0x000fe40003f66270 */
[----:B------:R-:W-:-:S03]  /*0520*/  @!P4 IADD3 R14, -R14, RZ, RZ ;  /* 0x000000ff0e0ec210 */ /* 0x000fc60007ffe1ff */
[----:B------:R-:W-:Y:S01]  /*0530*/  IMAD.HI.U32 R10, R11, R17, R10 ;  /* 0x000000110b0a7227 */ /* 0x000fe200078e000a */
[----:B------:R-:W-:Y:S02]  /*0540*/  SEL R13, R15, R14, !P5 ;  /* 0x0000000e0f0d7207 */ /* 0x000fe40006800000 */
[----:B------:R-:W-:Y:S01]  /*0550*/  ISETP.NE.AND P5, PT, R4, RZ, PT ;  /* 0x000000ff0400720c */ /* 0x000fe20003fa5270 */
[----:B------:R-:W-:Y:S01]  /*0560*/  IMAD.MOV.U32 R11, RZ, RZ, R16 ;  /* 0x000000ffff0b7224 */ /* 0x000fe200078e0010 */
[----:B------:R-:W1:Y:S03]  /*0570*/  @P0 LDC.64 R14, c[0x0][0x228] ;  /* 0x00008a00ff0e0b82 */ /* 0x000e660000000a00 */
[----:B------:R-:W-:-:S04]  /*0580*/  IMAD.HI.U32 R10, R10, R11, RZ ;  /* 0x0000000b0a0a7227 */ /* 0x000fc800078e00ff */
[----:B------:R-:W-:-:S04]  /*0590*/  IMAD.MOV R16, RZ, RZ, -R10 ;  /* 0x000000ffff107224 */ /* 0x000fc800078e0a0a */
[----:B------:R-:W-:-:S05]  /*05a0*/  IMAD R11, R8, R16, R11 ;  /* 0x00000010080b7224 */ /* 0x000fca00078e020b */
[----:B------:R-:W-:-:S13]  /*05b0*/  ISETP.GT.U32.AND P1, PT, R8, R11, PT ;  /* 0x0000000b0800720c */ /* 0x000fda0003f24070 */
[----:B------:R-:W-:-:S04]  /*05c0*/  @!P1 IMAD.IADD R11, R11, 0x1, -R8 ;  /* 0x000000010b0b9824 */ /* 0x000fc800078e0a08 */
[----:B------:R-:W-:Y:S01]  /*05d0*/  IMAD.IADD R12, R11, 0x1, -R8 ;  /* 0x000000010b0c7824 */ /* 0x000fe200078e0a08 */
[----:B------:R-:W-:-:S04]  /*05e0*/  ISETP.GT.U32.AND P4, PT, R8, R11, PT ;  /* 0x0000000b0800720c */ /* 0x000fc80003f84070 */
[----:B------:R-:W-:Y:S02]  /*05f0*/  SEL R17, R12, R11, !P4 ;  /* 0x0000000b0c117207 */ /* 0x000fe40006000000 */
[----:B------:R-:W1:Y:S03]  /*0600*/  I2F.F64 R12, R13 ;  /* 0x0000000d000c7312 */ /* 0x000e660000201c00 */
[----:B------:R-:W-:-:S05]  /*0610*/  @!P3 IMAD.MOV R17, RZ, RZ, -R17 ;  /* 0x000000ffff11b224 */ /* 0x000fca00078e0a11 */
[----:B------:R-:W-:-:S06]  /*0620*/  SEL R17, R20, R17, !P5 ;  /* 0x0000001114117207 */ /* 0x000fcc0006800000 */
[----:B------:R-:W0:Y:S01]  /*0630*/  I2F.F64 R16, R17 ;  /* 0x0000001100107312 */ /* 0x000e220000201c00 */
[----:B-1----:R-:W-:Y:S02]  /*0640*/  @P0 DMUL R14, R12, R14 ;  /* 0x0000000e0c0e0228 */ /* 0x002fe40000000000 */
[----:B0-----:R-:W-:Y:S01]  /*0650*/  @P0 DMUL R18, R16, R18 ;  /* 0x0000001210120228 */ /* 0x001fe20000000000 */
[----:B------:R-:W-:Y:S10]  /*0660*/  @P0 BRA `(.L_x_1735) ;  /* 0x0000000000180947 */ /* 0x000ff40003800000 */
[----:B------:R-:W0:Y:S01]  /*0670*/  LDC.64 R18, c[0x0][0x220] ;  /* 0x00008800ff127b82 */ /* 0x000e220000000a00 */
[----:B------:R-:W-:-:S08]  /*0680*/  DADD R16, R16, 0.5 ;  /* 0x3fe0000010107429 */ /* 0x000fd00000000000 */
[----:B0-----:R-:W-:-:S08]  /*0690*/  DFMA R16, R16, R18, -0.5 ;  /* 0xbfe000001010742b */ /* 0x001fd00000000012 */
[----:B------:R-:W-:-:S06]  /*06a0*/  DSETP.GEU.AND P3, PT, R16, RZ, PT ;  /* 0x000000ff1000722a */ /* 0x000fcc0003f6e000 */
[----:B------:R-:W-:Y:S02]  /*06b0*/  FSEL R18, R16, RZ, P3 ;  /* 0x000000ff10127208 */ /* 0x000fe40001800000 */
[----:B------:R-:W-:-:S07]  /*06c0*/  FSEL R19, R17, RZ, P3 ;  /* 0x000000ff11137208 */ /* 0x000fce0001800000 */
.L_x_1735:
[----:B------:R-:W-:Y:S05]  /*06d0*/  @P0 BRA `(.L_x_1736) ;  /* 0x0000000000180947 */ /* 0x000fea0003800000 */
[----:B------:R-:W0:Y:S01]  /*06e0*/  LDC.64 R14, c[0x0][0x228] ;  /* 0x00008a00ff0e7b82 */ /* 0x000e220000000a00 */
[----:B------:R-:W-:-:S08]  /*06f0*/  DADD R12, R12, 0.5 ;  /* 0x3fe000000c0c7429 */ /* 0x000fd00000000000 */
[----:B0-----:R-:W-:-:S08]  /*0700*/  DFMA R12, R12, R14, -0.5 ;  /* 0xbfe000000c0c742b */ /* 0x001fd0000000000e */
[----:B------:R-:W-:-:S06]  /*0710*/  DSETP.GEU.AND P0, PT, R12, RZ, PT ;  /* 0x000000ff0c00722a */ /* 0x000fcc0003f0e000 */
[----:B------:R-:W-:Y:S02]  /*0720*/  FSEL R14, R12, RZ, P0 ;  /* 0x000000ff0c0e7208 */ /* 0x000fe40000000000 */
[----:B------:R-:W-:-:S07]  /*0730*/  FSEL R15, R13, RZ, P0 ;  /* 0x000000ff0d0f7208 */ /* 0x000fce0000000000 */
.L_x_1736:
[----:B------:R-:W-:Y:S01]  /*0740*/  ULDC.64 UR4, c[0x0][0x240] ;  /* 0x0000900000047ab9 */ /* 0x000fe20000000a00 */
[----:B------:R-:W-:Y:S01]  /*0750*/  ULDC.64 UR6, c[0x0][0x208] ;  /* 0x0000820000067ab9 */ /* 0x000fe20000000a00 */
[----:B------:R-:W-:Y:S02]  /*0760*/  LEA R12, P0, R0, UR4, 0x3 ;  /* 0x00000004000c7c11 */ /* 0x000fe4000f8018ff */
[----:B------:R-:W-:Y:S01]  /*0770*/  LOP3.LUT R4, R9, R4, RZ, 0x3c, !PT ;  /* 0x0000000409047212 */ /* 0x000fe200078e3cff */
[----:B------:R-:W-:Y:S01]  /*0780*/  @!P1 VIADD R10, R10, 0x1 ;  /* 0x000000010a0a9836 */ /* 0x000fe20000000000 */
[----:B------:R-:W-:Y:S01]  /*0790*/  LEA.HI.X R13, R0, UR5, R3, 0x3, P0 ;  /* 0x00000005000d7c11 */ /* 0x000fe200080f1c03 */
[----:B------:R-:W-:Y:S01]  /*07a0*/  ULDC UR10, c[0x0][0x210] ;  /* 0x00008400000a7ab9 */ /* 0x000fe20000000800 */
[----:B------:R-:W-:Y:S01]  /*07b0*/  ULDC UR9, c[0x0][0x214] ;  /* 0x0000850000097ab9 */ /* 0x000fe20000000800 */
[----:B------:R-:W-:-:S03]  /*07c0*/  ULDC.64 UR12, c[0x0][0x238] ;  /* 0x00008e00000c7ab9 */ /* 0x000fc60000000a00 */
[----:B------:R-:W2:Y:S01]  /*07d0*/  LDG.E.64.CONSTANT R12, desc[UR6][R12.64] ;  /* 0x000000060c0c7981 */ /* 0x000ea2000c1e9b00 */
[----:B------:R-:W-:Y:S01]  /*07e0*/  ISETP.GE.U32.AND P0, PT, R11, R8, PT ;  /* 0x000000080b00720c */ /* 0x000fe20003f06070 */
[----:B------:R-:W-:Y:S01]  /*07f0*/  USHF.R.S32.HI UR8, URZ, 0x1f, UR9 ;  /* 0x0000001f3f087899 */ /* 0x000fe20008011409 */
[----:B------:R-:W-:Y:S01]  /*0800*/  ISETP.GE.AND P3, PT, R4, RZ, PT ;  /* 0x000000ff0400720c */ /* 0x000fe20003f66270 */
[----:B------:R-:W0:Y:S01]  /*0810*/  F2I.F64.TRUNC R8, R18 ;  /* 0x0000001200087311 */ /* 0x000e22000030d100 */
[----:B------:R-:W-:Y:S01]  /*0820*/  ISETP.GE.AND P1, PT, R0, RZ, PT ;  /* 0x000000ff0000720c */ /* 0x000fe20003f26270 */
[----:B------:R-:W-:Y:S01]  /*0830*/  IMAD.IADD R4, R7, 0x1, -R2 ;  /* 0x0000000107047824 */ /* 0x000fe200078e0a02 */
[----:B------:R-:W-:Y:S02]  /*0840*/  UIADD3 UR5, UR10, -0x1, URZ ;  /* 0xffffffff0a057890 */ /* 0x000fe4000fffe03f */
[----:B------:R-:W-:-:S05]  /*0850*/  UIADD3 UR4, UR9, -0x1, URZ ;  /* 0xffffffff09047890 */ /* 0x000fca000fffe03f */
[----:B------:R-:W-:Y:S01]  /*0860*/  @P0 VIADD R10, R10, 0x1 ;  /* 0x000000010a0a0836 */ /* 0x000fe20000000000 */
[----:B------:R-:W-:-:S04]  /*0870*/  ISETP.GT.U32.AND P0, PT, R2, R7, PT ;  /* 0x000000070200720c */ /* 0x000fc80003f04070 */
[----:B------:R-:W-:Y:S01]  /*0880*/  MOV R3, R10 ;  /* 0x0000000a00037202 */ /* 0x000fe20000000f00 */
[----:B0-----:R-:W0:Y:S01]  /*0890*/  I2F.F64 R22, R8 ;  /* 0x0000000800167312 */ /* 0x001e220000201c00 */
[----:B------:R-:W-:Y:S02]  /*08a0*/  SHF.R.S32.HI R9, RZ, 0x1f, R8 ;  /* 0x0000001fff097819 */ /* 0x000fe40000011408 */
[----:B------:R-:W-:Y:S01]  /*08b0*/  SEL R7, R4, R7, !P0 ;  /* 0x0000000704077207 */ /* 0x000fe20004000000 */
[----:B------:R-:W-:-:S03]  /*08c0*/  @!P3 IMAD.MOV R3, RZ, RZ, -R3 ;  /* 0x000000ffff03b224 */ /* 0x000fc600078e0a03 */
[----:B------:R-:W-:Y:S01]  /*08d0*/  @!P1 IADD3 R7, -R7, RZ, RZ ;  /* 0x000000ff07079210 */ /* 0x000fe20007ffe1ff */
[----:B------:R-:W1:Y:S01]  /*08e0*/  F2I.F64.TRUNC R10, R14 ;  /* 0x0000000e000a7311 */ /* 0x000e62000030d100 */
[----:B------:R-:W-:Y:S02]  /*08f0*/  SEL R20, R20, R3, !P5 ;  /* 0x0000000314147207 */ /* 0x000fe40006800000 */
[----:B------:R-:W-:-:S03]  /*0900*/  SEL R6, R6, R7, !P2 ;  /* 0x0000000706067207 */ /* 0x000fc60005000000 */
[----:B------:R-:W-:Y:S01]  /*0910*/  IMAD.WIDE R26, R20, UR10, R8 ;  /* 0x0000000a141a7c25 */ /* 0x000fe2000f8e0208 */
[----:B0-----:R-:W-:-:S03]  /*0920*/  DADD R22, -R22, R18 ;  /* 0x0000000016167229 */ /* 0x001fc60000000112 */
[----:B------:R-:W-:Y:S02]  /*0930*/  IMAD R3, R27, UR9, RZ ;  /* 0x000000091b037c24 */ /* 0x000fe4000f8e02ff */
[C---:B------:R-:W-:Y:S01]  /*0940*/  IMAD.WIDE.U32 R24, R26.reuse, UR9, RZ ;  /* 0x000000091a187c25 */ /* 0x040fe2000f8e00ff */
[----:B-1----:R-:W0:Y:S03]  /*0950*/  I2F.F64 R16, R10 ;  /* 0x0000000a00107312 */ /* 0x002e260000201c00 */
[----:B------:R-:W-:Y:S01]  /*0960*/  IMAD R3, R26, UR8, R3 ;  /* 0x000000081a037c24 */ /* 0x000fe2000f8e0203 */
[----:B------:R-:W-:Y:S01]  /*0970*/  SHF.R.S32.HI R11, RZ, 0x1f, R10 ;  /* 0x0000001fff0b7819 */ /* 0x000fe2000001140a */
[----:B------:R-:W-:Y:S01]  /*0980*/  DADD R26, -R22, 1 ;  /* 0x3ff00000161a7429 */ /* 0x000fe20000000100 */
[----:B------:R-:W-:Y:S01]  /*0990*/  IADD3 R2, P3, R10, R24, RZ ;  /* 0x000000180a027210 */ /* 0x000fe20007f7e0ff */
[----:B------:R-:W-:Y:S01]  /*09a0*/  IMAD.IADD R0, R25, 0x1, R3 ;  /* 0x0000000119007824 */ /* 0x000fe200078e0203 */
[----:B------:R-:W-:-:S02]  /*09b0*/  SHF.R.S32.HI R3, RZ, 0x1f, R5 ;  /* 0x0000001fff037819 */ /* 0x000fc40000011405 */
[----:B------:R-:W-:Y:S01]  /*09c0*/  ISETP.GE.AND P1, PT, R10, UR4, PT ;  /* 0x000000040a007c0c */ /* 0x000fe2000bf26270 */
[----:B------:R-:W-:-:S04]  /*09d0*/  IMAD.X R4, R11, 0x1, R0, P3 ;  /* 0x000000010b047824 */ /* 0x000fc800018e0600 */
[-C--:B------:R-:W-:Y:S01]  /*09e0*/  IMAD R4, R4, R5.reuse, RZ ;  /* 0x0000000504047224 */ /* 0x080fe200078e02ff */
[----:B0-----:R-:W-:Y:S01]  /*09f0*/  DADD R16, -R16, R14 ;  /* 0x0000000010107229 */ /* 0x001fe2000000010e */
[----:B------:R-:W-:-:S04]  /*0a00*/  IMAD.WIDE.U32 R14, R2, R5, RZ ;  /* 0x00000005020e7225 */ /* 0x000fc800078e00ff */
[----:B------:R-:W-:Y:S01]  /*0a10*/  IMAD R7, R3, R2, R4 ;  /* 0x0000000203077224 */ /* 0x000fe200078e0204 */
[----:B------:R-:W-:Y:S02]  /*0a20*/  IADD3 R2, P0, R6, R14, RZ ;  /* 0x0000000e06027210 */ /* 0x000fe40007f1e0ff */
[----:B------:R-:W-:Y:S01]  /*0a30*/  DADD R18, -R16, 1 ;  /* 0x3ff0000010127429 */ /* 0x000fe20000000100 */
[----:B------:R-:W-:Y:S01]  /*0a40*/  IMAD.IADD R9, R15, 0x1, R7 ;  /* 0x000000010f097824 */ /* 0x000fe200078e0207 */
[----:B------:R-:W-:-:S05]  /*0a50*/  SHF.R.S32.HI R7, RZ, 0x1f, R6 ;  /* 0x0000001fff077819 */ /* 0x000fca0000011406 */
[----:B------:R-:W-:Y:S01]  /*0a60*/  IMAD.X R9, R7, 0x1, R9, P0 ;  /* 0x0000000107097824 */ /* 0x000fe200000e0609 */
[----:B------:R-:W-:Y:S01]  /*0a70*/  LEA R14, P0, R2, UR12, 0x3 ;  /* 0x0000000c020e7c11 */ /* 0x000fe2000f8018ff */
[----:B------:R-:W-:Y:S01]  /*0a80*/  VIADD R21, R8, 0x1 ;  /* 0x0000000108157836 */ /* 0x000fe20000000000 */
[----:B------:R-:W-:Y:S02]  /*0a90*/  DMUL R28, R26, R18 ;  /* 0x000000121a1c7228 */ /* 0x000fe40000000000 */
[----:B------:R-:W-:Y:S02]  /*0aa0*/  LEA.HI.X R15, R2, UR13, R9, 0x3, P0 ;  /* 0x0000000d020f7c11 */ /* 0x000fe400080f1c09 */
[----:B------:R-:W-:-:S13]  /*0ab0*/  ISETP.GE.AND P0, PT, R8, UR5, PT ;  /* 0x0000000508007c0c */ /* 0x000fda000bf06270 */
[----:B------:R-:W-:Y:S01]  /*0ac0*/  @P0 IMAD.MOV R21, RZ, RZ, R8 ;  /* 0x000000ffff150224 */ /* 0x000fe200078e0208 */
[----:B------:R-:W-:Y:S01]  /*0ad0*/  IADD3 R8, R10, 0x1, RZ ;  /* 0x000000010a087810 */ /* 0x000fe20007ffe0ff */
[----:B------:R-:W-:-:S03]  /*0ae0*/  @P1 IMAD.MOV R8, RZ, RZ, R10 ;  /* 0x000000ffff081224 */ /* 0x000fc600078e020a */
[--C-:B------:R-:W-:Y:S02]  /*0af0*/  SHF.R.S32.HI R25, RZ, 0x1f, R21.reuse ;  /* 0x0000001fff197819 */ /* 0x100fe40000011415 */
[----:B------:R-:W-:Y:S01]  /*0b00*/  IADD3 R2, P0, R24, R8, RZ ;  /* 0x0000000818027210 */ /* 0x000fe20007f1e0ff */
[----:B------:R-:W-:Y:S01]  /*0b10*/  IMAD.MOV.U32 R24, RZ, RZ, R21 ;  /* 0x000000ffff187224 */ /* 0x000fe200078e0015 */
[----:B------:R-:W-:-:S03]  /*0b20*/  SHF.R.S32.HI R9, RZ, 0x1f, R8 ;  /* 0x0000001fff097819 */ /* 0x000fc60000011408 */
[----:B------:R-:W-:-:S04]  /*0b30*/  IMAD.WIDE R20, R20, UR10, R24 ;  /* 0x0000000a14147c25 */ /* 0x000fc8000f8e0218 */
[----:B------:R-:W-:Y:S02]  /*0b40*/  IMAD.X R0, R9, 0x1, R0, P0 ;  /* 0x0000000109007824 */ /* 0x000fe400000e0600 */
[----:B------:R-:W-:-:S04]  /*0b50*/  IMAD.WIDE.U32 R10, R20, UR9, R10 ;  /* 0x00000009140a7c25 */ /* 0x000fc8000f8e000a */
[----:B------:R-:W-:Y:S02]  /*0b60*/  IMAD R0, R0, R5, RZ ;  /* 0x0000000500007224 */ /* 0x000fe400078e02ff */
[----:B------:R-:W-:Y:S01]  /*0b70*/  IMAD.WIDE.U32 R24, R20, UR9, R8 ;  /* 0x0000000914187c25 */ /* 0x000fe2000f8e0008 */
[----:B------:R-:W-:Y:S02]  /*0b80*/  DMUL R26, R26, R16 ;  /* 0x000000101a1a7228 */ /* 0x000fe40000000000 */
[C---:B------:R-:W-:Y:S02]  /*0b90*/  DMUL R18, R22.reuse, R18 ;  /* 0x0000001216127228 */ /* 0x040fe40000000000 */
[----:B------:R-:W-:Y:S02]  /*0ba0*/  DMUL R16, R22, R16 ;  /* 0x0000001016107228 */ /* 0x000fe40000000000 */
[----:B--2---:R-:W-:-:S07]  /*0bb0*/  DMUL R28, R28, R12 ;  /* 0x0000000c1c1c7228 */ /* 0x004fce0000000000 */
[----:B------:R0:W-:Y:S01]  /*0bc0*/  REDG.E.ADD.F64.RN.STRONG.GPU desc[UR6][R14.64], R28 ;  /* 0x0000001c0e0079a6 */ /* 0x0001e2000c10ff86 */
[C---:B------:R-:W-:Y:S02]  /*0bd0*/  DMUL R26, R12.reuse, R26 ;  /* 0x0000001a0c1a7228 */ /* 0x040fe40000000000 */
[C---:B------:R-:W-:Y:S02]  /*0be0*/  DMUL R18, R12.reuse, R18 ;  /* 0x000000120c127228 */ /* 0x040fe40000000000 */
[----:B------:R-:W-:Y:S01]  /*0bf0*/  DMUL R16, R12, R16 ;  /* 0x000000100c107228 */ /* 0x000fe20000000000 */
[----:B0-----:R-:W-:Y:S02]  /*0c00*/  IMAD R29, R21, UR9, RZ ;  /* 0x00000009151d7c24 */ /* 0x001fe4000f8e02ff */
[----:B------:R-:W-:Y:S02]  /*0c10*/  IMAD R21, R3, R2, R0 ;  /* 0x0000000203157224 */ /* 0x000fe400078e0200 */
[----:B------:R-:W-:-:S02]  /*0c20*/  IMAD R29, R20, UR8, R29 ;  /* 0x00000008141d7c24 */ /* 0x000fc4000f8e021d */
[----:B------:R-:W-:-:S03]  /*0c30*/  IMAD.WIDE.U32 R14, R2, R5, R6 ;  /* 0x00000005020e7225 */ /* 0x000fc600078e0006 */
[----:B------:R-:W-:Y:S01]  /*0c40*/  IADD3 R2, R11, R29, RZ ;  /* 0x0000001d0b027210 */ /* 0x000fe20007ffe0ff */
[----:B------:R-:W-:Y:S01]  /*0c50*/  IMAD.IADD R21, R15, 0x1, R21 ;  /* 0x000000010f157824 */ /* 0x000fe200078e0215 */
[----:B------:R-:W-:Y:S01]  /*0c60*/  LEA R8, P0, R14, UR12, 0x3 ;  /* 0x0000000c0e087c11 */ /* 0x000fe2000f8018ff */
[----:B------:R-:W-:Y:S02]  /*0c70*/  IMAD.IADD R0, R29, 0x1, R25 ;  /* 0x000000011d007824 */ /* 0x000fe400078e0219 */
[-C--:B------:R-:W-:Y:S01]  /*0c80*/  IMAD R2, R2, R5.reuse, RZ ;  /* 0x0000000502027224 */ /* 0x080fe200078e02ff */
[----:B------:R-:W-:Y:S01]  /*0c90*/  LEA.HI.X R9, R14, UR13, R21, 0x3, P0 ;  /* 0x0000000d0e097c11 */ /* 0x000fe200080f1c15 */
[-C--:B------:R-:W-:Y:S02]  /*0ca0*/  IMAD R0, R0, R5.reuse, RZ ;  /* 0x0000000500007224 */ /* 0x080fe400078e02ff */
[-CC-:B------:R-:W-:Y:S02]  /*0cb0*/  IMAD.WIDE.U32 R14, R10, R5.reuse, R6.reuse ;  /* 0x000000050a0e7225 */ /* 0x180fe400078e0006 */
[----:B------:R-:W-:Y:S02]  /*0cc0*/  REDG.E.ADD.F64.RN.STRONG.GPU desc[UR6][R8.64], R26 ;  /* 0x0000001a080079a6 */ /* 0x000fe4000c10ff86 */
[----:B------:R-:W-:-:S04]  /*0cd0*/  IMAD.WIDE.U32 R6, R24, R5, R6 ;  /* 0x0000000518067225 */ /* 0x000fc800078e0006 */
[C---:B------:R-:W-:Y:S01]  /*0ce0*/  IMAD R11, R3.reuse, R10, R2 ;  /* 0x0000000a030b7224 */ /* 0x040fe200078e0202 */
[----:B------:R-:W-:Y:S01]  /*0cf0*/  LEA R2, P0, R14, UR12, 0x3 ;  /* 0x0000000c0e027c11 */ /* 0x000fe2000f8018ff */
[----:B------:R-:W-:Y:S01]  /*0d00*/  IMAD R5, R3, R24, R0 ;  /* 0x0000001803057224 */ /* 0x000fe200078e0200 */
[----:B------:R-:W-:Y:S01]  /*0d10*/  LEA R4, P1, R6, UR12, 0x3 ;  /* 0x0000000c06047c11 */ /* 0x000fe2000f8218ff */
[----:B------:R-:W-:Y:S02]  /*0d20*/  IMAD.IADD R3, R15, 0x1, R11 ;  /* 0x000000010f037824 */ /* 0x000fe400078e020b */
[----:B------:R-:W-:-:S03]  /*0d30*/  IMAD.IADD R5, R7, 0x1, R5 ;  /* 0x0000000107057824 */ /* 0x000fc600078e0205 */
[----:B------:R-:W-:Y:S02]  /*0d40*/  LEA.HI.X R3, R14, UR13, R3, 0x3, P0 ;  /* 0x0000000d0e037c11 */ /* 0x000fe400080f1c03 */
[----:B------:R-:W-:-:S03]  /*0d50*/  LEA.HI.X R5, R6, UR13, R5, 0x3, P1 ;  /* 0x0000000d06057c11 */ /* 0x000fc600088f1c05 */
[----:B------:R-:W-:Y:S04]  /*0d60*/  REDG.E.ADD.F64.RN.STRONG.GPU desc[UR6][R2.64], R18 ;  /* 0x00000012020079a6 */ /* 0x000fe8000c10ff86 */
[----:B------:R-:W-:Y:S01]  /*0d70*/  REDG.E.ADD.F64.RN.STRONG.GPU desc[UR6][R4.64], R16 ;  /* 0x00000010040079a6 */ /* 0x000fe2000c10ff86 */
[----:B------:R-:W-:Y:S05]  /*0d80*/  EXIT ;  /* 0x000000000000794d */ /* 0x000fea0003800000 */
.L_x_1737:
        /* <DEDUP_REMOVED lines=15> */
.L_x_1813:


//--------------------- .text._ZN2at6native54_GLOBAL__N__aa9a477a_21_UpSampleBilinear2d_cu_607db5e329upsample_bilinear2d_out_frameIN3c108BFloat16EfEEviT0_S5_bNS_27GenericPackedTensorAccessorIKT_Lm4ENS_16DefaultPtrTraitsElEENS6_IS7_Lm4ES9_lEE --------------------------
	.section	.text._ZN2at6native54_GLOBAL__N__aa9a477a_21_UpSampleBilinear2d_cu_607db5e329upsample_bilinear2d_out_frameIN3c108BFloat16EfEEviT0_S5_bNS_27GenericPackedTensorAccessorIKT_Lm4ENS_16DefaultPtrTraitsElEENS6_IS7_Lm4ES9_lEE,"ax",@progbits
	.align	128
.text._ZN2at6native54_GLOBAL__N__aa9a477a_21_UpSampleBilinear2d_cu_607db5e329upsample_bilinear2d_out_frameIN3c108BFloat16EfEEviT0_S5_bNS_27GenericPackedTensorAccessorIKT_Lm4ENS_16DefaultPtrTraitsElEENS6_IS7_Lm4ES9_lEE:
        .type           _ZN2at6native54_GLOBAL__N__aa9a477a_21_UpSampleBilinear2d_cu_607db5e329upsample_bilinear2d_out_frameIN3c108BFloat16EfEEviT0_S5_bNS_27GenericPackedTensorAccessorIKT_Lm4ENS_16DefaultPtrTraitsElEENS6_IS7_Lm4ES9_lEE,@function
        .size           _ZN2at6native54_GLOBAL__N__aa9a477a_21_UpSampleBilinear2d_cu_607db5e329upsample_bilinear2d_out_frameIN3c108BFloat16EfEEviT0_S5_bNS_27GenericPackedTensorAccessorIKT_Lm4ENS_16DefaultPtrTraitsElEENS6_IS7_Lm4ES9_lEE,(.L_x_1814 - _ZN2at6native54_GLOBAL__N__aa9a477a_21_UpSampleBilinear2d_cu_607db5e329upsample_bilinear2d_out_frameIN3c108BFloat16EfEEviT0_S5_bNS_27GenericPackedTensorAccessorIKT_Lm4ENS_16DefaultPtrTraitsElEENS6_IS7_Lm4ES9_lEE)
        .other          _ZN2at6native54_GLOBAL__N__aa9a477a_21_UpSampleBilinear2d_cu_607db5e329upsample_bilinear2d_out_frameIN3c108BFloat16EfEEviT0_S5_bNS_27GenericPackedTensorAccessorIKT_Lm4ENS_16DefaultPtrTraitsElEENS6_IS7_Lm4ES9_lEE,@"STO_CUDA_ENTRY STV_DEFAULT"
_ZN2at6native54_GLOBAL__N__aa9a477a_21_UpSampleBilinear2d_cu_607db5e329upsample_bilinear2d_out_frameIN3c108BFloat16EfEEviT0_S5_bNS_27GenericPackedTensorAccessorIKT_Lm4ENS_16DefaultPtrTraitsElEENS6_IS7_Lm4ES9_lEE:
[----:B------:R-:W-:Y:S01]  /*0000*/  LDC R1, c[0x0][0x28] ;  /* 0x00000a00ff017b82 */ /* 0x000fe20000000800 */
[----:B------:R-:W0:Y:S01]  /*0010*/  S2R R0, SR_CTAID.X ;  /* 0x0000000000007919 */ /* 0x000e220000002500 */
[----:B------:R-:W-:Y:S01]  /*0020*/  ULDC UR4, c[0x0][0x0] ;  /* 0x0000000000047ab9 */ /* 0x000fe20000000800 */
[----:B------:R-:W0:Y:S02]  /*0030*/  S2R R3, SR_TID.X ;  /* 0x0000000000037919 */ /* 0x000e240000002100 */
[----:B0-----:R-:W-:Y:S01]  /*0040*/  IMAD R0, R0, UR4, R3 ;  /* 0x0000000400007c24 */ /* 0x001fe2000f8e0203 */
[----:B------:R-:W-:-:S04]  /*0050*/  ULDC UR4, c[0x0][0x210] ;  /* 0x0000840000047ab9 */ /* 0x000fc80000000800 */
[----:B------:R-:W-:-:S13]  /*0060*/  ISETP.GE.AND P0, PT, R0, UR4, PT ;  /* 0x0000000400007c0c */ /* 0x000fda000bf06270 */
[----:B------:R-:W-:Y:S05]  /*0070*/  @P0 EXIT ;  /* 0x000000000000094d */ /* 0x000fea0003800000 */
[----:B------:R-:W0:Y:S01]  /*0080*/  LDC R7, c[0x0][0x288] ;  /* 0x0000a200ff077b82 */ /* 0x000e220000000800 */
[----:B------:R-:W-:Y:S02]  /*0090*/  ULDC.U8 UR4, c[0x0][0x21c] ;  /* 0x0000870000047ab9 */ /* 0x000fe40000000000 */
[----:B------:R-:W-:-:S05]  /*00a0*/  UPRMT UR4, UR4, 0x8880, URZ ;  /* 0x0000888004047896 */ /* 0x000fca000800003f */
[----:B------:R-:W1:Y:S01]  /*00b0*/  LDC R14, c[0x0][0x218] ;  /* 0x00008600ff0e7b82 */ /* 0x000e620000000800 */
[----:B0-----:R-:W-:-:S04]  /*00c0*/  IABS R5, R7 ;  /* 0x0000000700057213 */ /* 0x001fc80000000000 */
[----:B------:R-:W0:Y:S08]  /*00d0*/  I2F.RP R4, R5 ;  /* 0x0000000500047306 */ /* 0x000e300000209400 */
[----:B0-----:R-:W0:Y:S02]  /*00e0*/  MUFU.RCP R4, R4 ;  /* 0x0000000400047308 */ /* 0x001e240000001000 */
[----:B0-----:R-:W-:-:S06]  /*00f0*/  VIADD R2, R4, 0xffffffe ;  /* 0x0ffffffe04027836 */ /* 0x001fcc0000000000 */
[----:B------:R0:W2:Y:S02]  /*0100*/  F2I.FTZ.U32.TRUNC.NTZ R3, R2 ;  /* 0x0000000200037305 */ /* 0x0000a4000021f000 */
[----:B0-----:R-:W-:Y:S01]  /*0110*/  HFMA2.MMA R2, -RZ, RZ, 0, 0 ;  /* 0x00000000ff027435 */ /* 0x001fe200000001ff */
[----:B--2---:R-:W-:-:S04]  /*0120*/  IMAD.MOV R6, RZ, RZ, -R3 ;  /* 0x000000ffff067224 */ /* 0x004fc800078e0a03 */
[----:B------:R-:W-:Y:S01]  /*0130*/  IMAD R9, R6, R5, RZ ;  /* 0x0000000506097224 */ /* 0x000fe200078e02ff */
[----:B------:R-:W-:-:S04]  /*0140*/  IABS R6, R0 ;  /* 0x0000000000067213 */ /* 0x000fc80000000000 */
[----:B------:R-:W-:Y:S01]  /*0150*/  IMAD.HI.U32 R3, R3, R9, R2 ;  /* 0x0000000903037227 */ /* 0x000fe200078e0002 */
[----:B------:R-:W-:-:S04]  /*0160*/  LOP3.LUT R2, R0, R7, RZ, 0x3c, !PT ;  /* 0x0000000700027212 */ /* 0x000fc800078e3cff */
[----:B------:R-:W-:Y:S01]  /*0170*/  ISETP.GE.AND P2, PT, R2, RZ, PT ;  /* 0x000000ff0200720c */ /* 0x000fe20003f46270 */
[----:B------:R-:W-:-:S04]  /*0180*/  IMAD.HI.U32 R3, R3, R6, RZ ;  /* 0x0000000603037227 */ /* 0x000fc800078e00ff */
[----:B------:R-:W-:-:S04]  /*0190*/  IMAD.MOV R4, RZ, RZ, -R3 ;  /* 0x000000ffff047224 */ /* 0x000fc800078e0a03 */
[C---:B------:R-:W-:Y:S02]  /*01a0*/  IMAD R4, R5.reuse, R4, R6 ;  /* 0x0000000405047224 */ /* 0x040fe400078e0206 */
[----:B------:R-:W0:Y:S03]  /*01b0*/  LDC R6, c[0x0][0x228] ;  /* 0x00008a00ff067b82 */ /* 0x000e260000000800 */
[----:B------:R-:W-:-:S13]  /*01c0*/  ISETP.GT.U32.AND P1, PT, R5, R4, PT ;  /* 0x000000040500720c */ /* 0x000fda0003f24070 */
[----:B------:R-:W-:Y:S01]  /*01d0*/  @!P1 IMAD.IADD R4, R4, 0x1, -R5 ;  /* 0x0000000104049824 */ /* 0x000fe200078e0a05 */
[----:B------:R-:W-:Y:S02]  /*01e0*/  @!P1 IADD3 R3, R3, 0x1, RZ ;  /* 0x0000000103039810 */ /* 0x000fe40007ffe0ff */
[----:B------:R-:W-:Y:S02]  /*01f0*/  ISETP.NE.AND P1, PT, R7, RZ, PT ;  /* 0x000000ff0700720c */ /* 0x000fe40003f25270 */
[----:B------:R-:W-:Y:S02]  /*0200*/  ISETP.GE.U32.AND P0, PT, R4, R5, PT ;  /* 0x000000050400720c */ /* 0x000fe40003f06070 */
[----:B------:R-:W2:Y:S11]  /*0210*/  LDC R5, c[0x0][0x214] ;  /* 0x00008500ff057b82 */ /* 0x000eb60000000800 */
[----:B------:R-:W-:-:S04]  /*0220*/  @P0 VIADD R3, R3, 0x1 ;  /* 0x0000000103030836 */ /* 0x000fc80000000000 */
[----:B------:R-:W-:-:S05]  /*0230*/  IMAD.MOV.U32 R10, RZ, RZ, R3 ;  /* 0x000000ffff0a7224 */ /* 0x000fca00078e0003 */
[----:B------:R-:W-:Y:S02]  /*0240*/  @!P2 IADD3 R10, -R10, RZ, RZ ;  /* 0x000000ff0a0aa210 */ /* 0x000fe40007ffe1ff */
[----:B------:R-:W-:Y:S02]  /*0250*/  @!P1 LOP3.LUT R10, RZ, R7, RZ, 0x33, !PT ;  /* 0x00000007ff0a9212 */ /* 0x000fe400078e33ff */
[----:B------:R-:W-:Y:S02]  /*0260*/  ISETP.NE.AND P2, PT, RZ, UR4, PT ;  /* 0x00000004ff007c0c */ /* 0x000fe4000bf45270 */
[----:B------:R-:W-:Y:S01]  /*0270*/  I2FP.F32.S32 R4, R10 ;  /* 0x0000000a00047245 */ /* 0x000fe20000201400 */
[----:B------:R-:W-:Y:S01]  /*0280*/  IMAD.MOV R2, RZ, RZ, -R10 ;  /* 0x000000ffff027224 */ /* 0x000fe200078e0a0a */
[----:B0-----:R-:W-:-:S03]  /*0290*/  ISETP.GE.AND P1, PT, R6, 0x1, PT ;  /* 0x000000010600780c */ /* 0x001fc60003f26270 */
[----:B------:R-:W-:-:S05]  /*02a0*/  IMAD R11, R7, R2, R0 ;  /* 0x00000002070b7224 */ /* 0x000fca00078e0200 */
[----:B------:R-:W-:Y:S01]  /*02b0*/  I2FP.F32.S32 R7, R11 ;  /* 0x0000000b00077245 */ /* 0x000fe20000201400 */
[----:B------:R-:W-:-:S04]  /*02c0*/  @!P2 FADD.FTZ R0, R4, 0.5 ;  /* 0x3f0000000400a421 */ /* 0x000fc80000010000 */
[-C--:B--2---:R-:W-:Y:S01]  /*02d0*/  @!P2 FFMA.FTZ R2, R0, R5.reuse, -0.5 ;  /* 0xbf0000000002a423 */ /* 0x084fe20000010005 */
[----:B------:R-:W-:Y:S01]  /*02e0*/  @!P2 FADD.FTZ R3, R7, 0.5 ;  /* 0x3f0000000703a421 */ /* 0x000fe20000010000 */
[----:B------:R-:W-:-:S03]  /*02f0*/  @P2 FMUL.FTZ R0, R4, R5 ;  /* 0x0000000504002220 */ /* 0x000fc60000410000 */
[C---:B------:R-:W-:Y:S01]  /*0300*/  @!P2 FSETP.GEU.FTZ.AND P0, PT, R2.reuse, RZ, PT ;  /* 0x000000ff0200a20b */ /* 0x040fe20003f1e000 */
[-C--:B-1----:R-:W-:Y:S01]  /*0310*/  @!P2 FFMA.FTZ R3, R3, R14.reuse, -0.5 ;  /* 0xbf0000000303a423 */ /* 0x082fe2000001000e */
[----:B------:R-:W-:Y:S02]  /*0320*/  @P2 FMUL.FTZ R14, R7, R14 ;  /* 0x0000000e070e2220 */ /* 0x000fe40000410000 */
[----:B------:R-:W-:Y:S02]  /*0330*/  @!P2 FSEL R0, R2, RZ, P0 ;  /* 0x000000ff0200a208 */ /* 0x000fe40000000000 */
[C---:B------:R-:W-:Y:S02]  /*0340*/  @!P2 FSETP.GEU.FTZ.AND P0, PT, R3.reuse, RZ, PT ;  /* 0x000000ff0300a20b */ /* 0x040fe40003f1e000 */
[----:B------:R0:W1:Y:S02]  /*0350*/  F2I.FTZ.TRUNC.NTZ R8, R0 ;  /* 0x0000000000087305 */ /* 0x000064000021f100 */
[----:B------:R-:W-:-:S06]  /*0360*/  @!P2 FSEL R14, R3, RZ, P0 ;  /* 0x000000ff030ea208 */ /* 0x000fcc0000000000 */
[----:B------:R0:W2:Y:S01]  /*0370*/  F2I.FTZ.TRUNC.NTZ R19, R14 ;  /* 0x0000000e00137305 */ /* 0x0000a2000021f100 */
[----:B------:R-:W-:Y:S05]  /*0380*/  @!P1 EXIT ;  /* 0x000000000000994d */ /* 0x000fea0003800000 */
[----:B------:R-:W-:Y:S01]  /*0390*/  ULDC UR4, c[0x0][0x238] ;  /* 0x00008e0000047ab9 */ /* 0x000fe20000000800 */
[----:B------:R-:W-:Y:S01]  /*03a0*/  SHF.R.S32.HI R2, RZ, 0x1f, R11 ;  /* 0x0000001fff027819 */ /* 0x000fe2000001140b */
[----:B------:R-:W-:Y:S01]  /*03b0*/  UIADD3 UR4, UR4, -0x1, URZ ;  /* 0xffffffff04047890 */ /* 0x000fe2000fffe03f */
[----:B-1----:R-:W-:Y:S01]  /*03c0*/  I2FP.F32.S32 R5, R8 ;  /* 0x0000000800057245 */ /* 0x002fe20000201400 */
[----:B------:R-:W-:Y:S01]  /*03d0*/  ULDC UR8, c[0x0][0x230] ;  /* 0x00008c0000087ab9 */ /* 0x000fe20000000800 */
[----:B------:R-:W-:Y:S01]  /*03e0*/  ULDC.64 UR6, c[0x0][0x2a8] ;  /* 0x0000aa0000067ab9 */ /* 0x000fe20000000a00 */
[----:B------:R-:W-:Y:S01]  /*03f0*/  UISETP.GE.AND UP0, UPT, UR8, 0x1, UPT ;  /* 0x000000010800788c */ /* 0x000fe2000bf06270 */
[----:B------:R-:W-:Y:S01]  /*0400*/  IADD3 R4, R8, 0x1, RZ ;  /* 0x0000000108047810 */ /* 0x000fe20007ffe0ff */
[----:B------:R-:W-:Y:S01]  /*0410*/  IMAD R2, R2, UR6, RZ ;  /* 0x0000000602027c24 */ /* 0x000fe2000f8e02ff */
[----:B------:R-:W-:Y:S01]  /*0420*/  ISETP.GE.AND P0, PT, R8, UR4, PT ;  /* 0x0000000408007c0c */ /* 0x000fe2000bf06270 */
[----:B------:R-:W-:Y:S01]  /*0430*/  ULDC UR4, c[0x0][0x240] ;  /* 0x0000900000047ab9 */ /* 0x000fe20000000800 */
[----:B--2---:R-:W-:Y:S01]  /*0440*/  I2FP.F32.S32 R7, R19 ;  /* 0x0000001300077245 */ /* 0x004fe20000201400 */
[----:B------:R-:W-:Y:S01]  /*0450*/  UIADD3 UR4, UR4, -0x1, URZ ;  /* 0xffffffff04047890 */ /* 0x000fe2000fffe03f */
[----:B0-----:R-:W-:Y:S01]  /*0460*/  FADD.FTZ R0, -R5, R0 ;  /* 0x0000000005007221 */ /* 0x001fe20000010100 */
[----:B------:R-:W-:Y:S01]  /*0470*/  SHF.R.S32.HI R5, RZ, 0x1f, R8 ;  /* 0x0000001fff057819 */ /* 0x000fe20000011408 */
[C---:B------:R-:W-:Y:S01]  /*0480*/  IMAD R9, R11.reuse, UR7, R2 ;  /* 0x000000070b097c24 */ /* 0x040fe2000f8e0202 */
[----:B------:R-:W-:Y:S01]  /*0490*/  PLOP3.LUT P1, PT, PT, PT, UP0, 0x80, 0x0 ;  /* 0x000000000000781c */ /* 0x000fe20003f2f008 */
[----:B------:R-:W-:-:S04]  /*04a0*/  IMAD.WIDE.U32 R2, R11, UR6, RZ ;  /* 0x000000060b027c25 */ /* 0x000fc8000f8e00ff */
[----:B------:R-:W-:Y:S01]  /*04b0*/  FADD.FTZ R14, -R7, R14 ;  /* 0x0000000e070e7221 */ /* 0x000fe20000010100 */
[----:B------:R-:W-:Y:S01]  /*04c0*/  ULDC.64 UR6, c[0x0][0x258] ;  /* 0x0000960000067ab9 */ /* 0x000fe20000000a00 */
[----:B------:R-:W-:Y:S01]  /*04d0*/  SHF.R.S32.HI R7, RZ, 0x1f, R10 ;  /* 0x0000001fff077819 */ /* 0x000fe2000001140a */
[----:B------:R-:W-:Y:S01]  /*04e0*/  IMAD R5, R5, UR6, RZ ;  /* 0x0000000605057c24 */ /* 0x000fe2000f8e02ff */
[----:B------:R-:W-:Y:S01]  /*04f0*/  ULDC.64 UR10, c[0x0][0x2a0] ;  /* 0x0000a800000a7ab9 */ /* 0x000fe20000000a00 */
[----:B------:R-:W-:Y:S01]  /*0500*/  @P0 IMAD.MOV R4, RZ, RZ, R8 ;  /* 0x000000ffff040224 */ /* 0x000fe200078e0208 */
[----:B------:R-:W-:Y:S01]  /*0510*/  ISETP.GE.AND P0, PT, R19, UR4, PT ;  /* 0x0000000413007c0c */ /* 0x000fe2000bf06270 */
[----:B------:R-:W-:Y:S02]  /*0520*/  IMAD.IADD R3, R3, 0x1, R9 ;  /* 0x0000000103037824 */ /* 0x000fe400078e0209 */
[----:B------:R-:W-:Y:S01]  /*0530*/  IMAD R7, R7, UR10, RZ ;  /* 0x0000000a07077c24 */ /* 0x000fe2000f8e02ff */
[----:B------:R-:W-:Y:S01]  /*0540*/  SHF.R.S32.HI R6, RZ, 0x1f, R4 ;  /* 0x0000001fff067819 */ /* 0x000fe20000011404 */
[----:B------:R-:W-:-:S02]  /*0550*/  IMAD R13, R8, UR7, R5 ;  /* 0x00000007080d7c24 */ /* 0x000fc4000f8e0205 */
[----:B------:R-:W-:-:S04]  /*0560*/  IMAD.WIDE.U32 R8, R8, UR6, RZ ;  /* 0x0000000608087c25 */ /* 0x000fc8000f8e00ff */
[----:B------:R-:W-:Y:S01]  /*0570*/  IMAD R11, R6, UR6, RZ ;  /* 0x00000006060b7c24 */ /* 0x000fe2000f8e02ff */
[----:B------:R-:W-:Y:S01]  /*0580*/  IADD3 R13, R9, R13, RZ ;  /* 0x0000000d090d7210 */ /* 0x000fe20007ffe0ff */
[----:B------:R-:W-:Y:S02]  /*0590*/  IMAD R17, R10, UR11, R7 ;  /* 0x0000000b0a117c24 */ /* 0x000fe4000f8e0207 */
[C---:B------:R-:W-:Y:S02]  /*05a0*/  IMAD R11, R4.reuse, UR7, R11 ;  /* 0x00000007040b7c24 */ /* 0x040fe4000f8e020b */
[----:B------:R-:W-:-:S04]  /*05b0*/  IMAD.WIDE.U32 R4, R4, UR6, RZ ;  /* 0x0000000604047c25 */ /* 0x000fc8000f8e00ff */
[----:B------:R-:W-:-:S04]  /*05c0*/  IMAD.WIDE.U32 R2, R10, UR10, R2 ;  /* 0x0000000a0a027c25 */ /* 0x000fc8000f8e0002 */
[----:B------:R-:W-:Y:S02]  /*05d0*/  VIADD R15, R19, 0x1 ;  /* 0x00000001130f7836 */ /* 0x000fe40000000000 */
[----:B------:R-:W-:Y:S02]  /*05e0*/  @P0 IMAD.MOV R15, RZ, RZ, R19 ;  /* 0x000000ffff0f0224 */ /* 0x000fe400078e0213 */
[----:B------:R-:W-:Y:S01]  /*05f0*/  IMAD.IADD R7, R5, 0x1, R11 ;  /* 0x0000000105077824 */ /* 0x000fe200078e020b */
[----:B------:R-:W-:Y:S06]  /*0600*/  @!P1 EXIT ;  /* 0x000000000000994d */ /* 0x000fec0003800000 */
[----:B------:R-:W-:Y:S01]  /*0610*/  SHF.R.S32.HI R5, RZ, 0x1f, R19 ;  /* 0x0000001fff057819 */ /* 0x000fe20000011413 */
[----:B------:R-:W-:Y:S01]  /*0620*/  ULDC.64 UR4, c[0x0][0x260] ;  /* 0x0000980000047ab9 */ /* 0x000fe20000000a00 */
[----:B------:R-:W-:Y:S01]  /*0630*/  SHF.R.S32.HI R16, RZ, 0x1f, R15 ;  /* 0x0000001fff107819 */ /* 0x000fe2000001140f */
[----:B------:R-:W-:Y:S01]  /*0640*/  IMAD.MOV.U32 R6, RZ, RZ, R4 ;  /* 0x000000ffff067224 */ /* 0x000fe200078e0004 */
[----:B------:R-:W-:Y:S01]  /*0650*/  MOV R12, R8 ;  /* 0x00000008000c7202 */ /* 0x000fe20000000f00 */
[----:B------:R-:W-:Y:S01]  /*0660*/  IMAD R8, R5, UR4, RZ ;  /* 0x0000000405087c24 */ /* 0x000fe2000f8e02ff */
[----:B------:R-:W-:Y:S01]  /*0670*/  ULOP3.LUT UR16, UR8, 0x3, URZ, 0xc0, !UPT ;  /* 0x0000000308107892 */ /* 0x000fe2000f8ec03f */
[----:B------:R-:W-:Y:S01]  /*0680*/  IMAD R16, R16, UR4, RZ ;  /* 0x0000000410107c24 */ /* 0x000fe2000f8e02ff */
[----:B------:R-:W-:Y:S01]  /*0690*/  UMOV UR6, URZ ;  /* 0x0000003f00067c82 */ /* 0x000fe20008000000 */
[C---:B------:R-:W-:Y:S01]  /*06a0*/  IMAD R21, R19.reuse, UR5, R8 ;  /* 0x0000000513157c24 */ /* 0x040fe2000f8e0208 */
[----:B------:R-:W-:Y:S01]  /*06b0*/  UMOV UR7, URZ ;  /* 0x0000003f00077c82 */ /* 0x000fe20008000000 */
[----:B------:R-:W-:Y:S01]  /*06c0*/  IMAD.WIDE.U32 R4, R19, UR4, R6 ;  /* 0x0000000413047c25 */ /* 0x000fe2000f8e0006 */
[----:B------:R-:W-:-:S03]  /*06d0*/  ULDC.64 UR14, c[0x0][0x208] ;  /* 0x00008200000e7ab9 */ /* 0x000fc60000000a00 */
[----:B------:R-:W-:-:S04]  /*06e0*/  IMAD.WIDE.U32 R8, R19, UR4, R12 ;  /* 0x0000000413087c25 */ /* 0x000fc8000f8e000c */
[----:B------:R-:W-:Y:S01]  /*06f0*/  IMAD.WIDE.U32 R10, R15, UR4, R12 ;  /* 0x000000040f0a7c25 */ /* 0x000fe2000f8e000c */
[----:B------:R-:W-:-:S03]  /*0700*/  IADD3 R19, R9, R21, RZ ;  /* 0x0000001509137210 */ /* 0x000fc60007ffe0ff */
[----:B------:R-:W-:-:S04]  /*0710*/  IMAD.WIDE.U32 R6, R15, UR4, R6 ;  /* 0x000000040f067c25 */ /* 0x000fc8000f8e0006 */
[C---:B------:R-:W-:Y:S01]  /*0720*/  IMAD.WIDE.U32 R12, R15.reuse, UR4, R12 ;  /* 0x000000040f0c7c25 */ /* 0x040fe2000f8e000c */
[----:B------:R-:W-:Y:S02]  /*0730*/  UIADD3 UR4, UR8, -0x1, URZ ;  /* 0xffffffff08047890 */ /* 0x000fe4000fffe03f */
[----:B------:R-:W-:Y:S01]  /*0740*/  UIADD3 UR8, -UR16, UR8, URZ ;  /* 0x0000000810087290 */ /* 0x000fe2000fffe13f */
[C-C-:B------:R-:W-:Y:S01]  /*0750*/  IMAD R25, R15.reuse, UR5, R16.reuse ;  /* 0x000000050f197c24 */ /* 0x140fe2000f8e0210 */
[----:B------:R-:W-:Y:S01]  /*0760*/  UISETP.GE.U32.AND UP0, UPT, UR4, 0x3, UPT ;  /* 0x000000030400788c */ /* 0x000fe2000bf06070 */
[----:B------:R-:W-:Y:S02]  /*0770*/  IMAD R27, R15, UR5, R16 ;  /* 0x000000050f1b7c24 */ /* 0x000fe4000f8e0210 */
[----:B------:R-:W-:Y:S01]  /*0780*/  FADD.FTZ R16, -R0, 1 ;  /* 0x3f80000000107421 */ /* 0x000fe20000010100 */
[----:B------:R-:W-:Y:S02]  /*0790*/  IMAD.IADD R15, R3, 0x1, R17 ;  /* 0x00000001030f7824 */ /* 0x000fe400078e0211 */
[----:B------:R-:W-:Y:S01]  /*07a0*/  FADD.FTZ R17, -R14, 1 ;  /* 0x3f8000000e117421 */ /* 0x000fe20000010100 */
[----:B------:R-:W-:Y:S01]  /*07b0*/  IMAD.IADD R23, R11, 0x1, R25 ;  /* 0x000000010b177824 */ /* 0x000fe200078e0219 */
[----:B------:R-:W-:Y:S01]  /*07c0*/  IADD3 R25, R25, R7, RZ ;  /* 0x0000000719197210 */ /* 0x000fe20007ffe0ff */
[----:B------:R-:W-:Y:S01]  /*07d0*/  IMAD.IADD R21, R21, 0x1, R5 ;  /* 0x0000000115157824 */ /* 0x000fe200078e0205 */
[----:B------:R-:W-:Y:S01]  /*07e0*/  UMOV UR4, URZ ;  /* 0x0000003f00047c82 */ /* 0x000fe20008000000 */
[----:B------:R-:W-:-:S07]  /*07f0*/  IMAD.IADD R27, R13, 0x1, R27 ;  /* 0x000000010d1b7824 */ /* 0x000fce00078e021b */
.L_x_1741:
[----:B------:R-:W-:Y:S01]  /*0800*/  PLOP3.LUT P1, PT, PT, PT, UP0, 0x80, 0x0 ;  /* 0x000000000000781c */ /* 0x000fe20003f2f008 */
[----:B------:R-:W-:Y:S01]  /*0810*/  UMOV UR5, URZ ;  /* 0x0000003f00057c82 */ /* 0x000fe20008000000 */
[----:B------:R-:W-:-:S11]  /*0820*/  ISETP.NE.AND P0, PT, RZ, UR16, PT ;  /* 0x00000010ff007c0c */ /* 0x000fd6000bf05270 */
[----:B0123--:R-:W-:Y:S05]  /*0830*/  @!P1 BRA `(.L_x_1738) ;  /* 0x0000000800749947 */ /* 0x00ffea0003800000 */
[----:B------:R-:W0:Y:S01]  /*0840*/  LDC.64 R40, c[0x0][0x248] ;  /* 0x00009200ff287b82 */ /* 0x000e220000000a00 */
[----:B------:R-:W-:Y:S01]  /*0850*/  MOV R24, R6 ;  /* 0x0000000600187202 */ /* 0x000fe20000000f00 */
[----:B------:R-:W-:Y:S01]  /*0860*/  IMAD.MOV.U32 R20, RZ, RZ, R4 ;  /* 0x000000ffff147224 */ /* 0x000fe200078e0004 */
[----:B------:R-:W-:Y:S01]  /*0870*/  ULDC.64 UR18, c[0x0][0x220] ;  /* 0x0000880000127ab9 */ /* 0x000fe20000000a00 */
[----:B------:R-:W-:Y:S01]  /*0880*/  MOV R26, R12 ;  /* 0x0000000c001a7202 */ /* 0x000fe20000000f00 */
[----:B------:R-:W-:Y:S01]  /*0890*/  ULDC.64 UR20, c[0x0][0x268] ;  /* 0x00009a0000147ab9 */ /* 0x000fe20000000a00 */
[----:B------:R-:W-:Y:S01]  /*08a0*/  MOV R38, R2 ;  /* 0x0000000200267202 */ /* 0x000fe20000000f00 */
[----:B------:R-:W-:Y:S01]  /*08b0*/  ULDC.64 UR12, c[0x0][0x250] ;  /* 0x00009400000c7ab9 */ /* 0x000fe20000000a00 */
[----:B------:R-:W1:Y:S01]  /*08c0*/  LDC.64 R32, c[0x0][0x290] ;  /* 0x0000a400ff207b82 */ /* 0x000e620000000a00 */
[----:B------:R-:W-:Y:S01]  /*08d0*/  ULDC.64 UR10, c[0x0][0x298] ;  /* 0x0000a600000a7ab9 */ /* 0x000fe20000000a00 */
[----:B------:R-:W-:-:S02]  /*08e0*/  USHF.L.U64.HI UR13, UR12, 0x1, UR13 ;  /* 0x000000010c0d7899 */ /* 0x000fc4000801020d */
[----:B------:R-:W-:Y:S02]  /*08f0*/  USHF.L.U64.HI UR11, UR10, 0x1, UR11 ;  /* 0x000000010a0b7899 */ /* 0x000fe4000801020b */
[----:B------:R-:W-:Y:S02]  /*0900*/  USHF.L.U32 UR12, UR12, 0x1, URZ ;  /* 0x000000010c0c7899 */ /* 0x000fe4000800063f */
[----:B------:R-:W-:Y:S01]  /*0910*/  USHF.L.U32 UR10, UR10, 0x1, URZ ;  /* 0x000000010a0a7899 */ /* 0x000fe2000800063f */
[----:B------:R-:W-:Y:S01]  /*0920*/  UMOV UR5, URZ ;  /* 0x0000003f00057c82 */ /* 0x000fe20008000000 */
[----:B------:R-:W-:Y:S01]  /*0930*/  UMOV UR9, UR8 ;  /* 0x0000000800097c82 */ /* 0x000fe20008000000 */
[C---:B0-----:R-:W-:Y:S02]  /*0940*/  IMAD R18, R40.reuse, UR7, RZ ;  /* 0x0000000728127c24 */ /* 0x041fe4000f8e02ff */
[----:B------:R-:W-:-:S04]  /*0950*/  IMAD.WIDE.U32 R34, R40, UR6, R24 ;  /* 0x0000000628227c25 */ /* 0x000fc8000f8e0018 */
[----:B------:R-:W-:Y:S02]  /*0960*/  IMAD R41, R41, UR6, R18 ;  /* 0x0000000629297c24 */ /* 0x000fe4000f8e0212 */
[----:B------:R-:W-:Y:S01]  /*0970*/  IMAD.WIDE.U32 R36, R40, UR6, R20 ;  /* 0x0000000628247c25 */ /* 0x000fe2000f8e0014 */
[C---:B------:R-:W-:Y:S02]  /*0980*/  LEA R20, P1, R34.reuse, UR18, 0x1 ;  /* 0x0000001222147c11 */ /* 0x040fe4000f8208ff */
[----:B------:R-:W-:Y:S01]  /*0990*/  IADD3 R39, R35, R41, RZ ;  /* 0x0000002923277210 */ /* 0x000fe20007ffe0ff */
[----:B------:R-:W-:Y:S02]  /*09a0*/  IMAD.IADD R35, R41, 0x1, R37 ;  /* 0x0000000129237824 */ /* 0x000fe400078e0225 */
[----:B------:R-:W-:Y:S01]  /*09b0*/  IMAD.MOV.U32 R18, RZ, RZ, R8 ;  /* 0x000000ffff127224 */ /* 0x000fe200078e0008 */
[----:B------:R-:W-:Y:S01]  /*09c0*/  LEA.HI.X R37, R34, UR19, R39, 0x1, P1 ;  /* 0x0000001322257c11 */ /* 0x000fe200088f0c27 */
[----:B------:R-:W-:-:S02]  /*09d0*/  IMAD.MOV.U32 R39, RZ, RZ, R15 ;  /* 0x000000ffff277224 */ /* 0x000fc400078e000f */
[----:B-1----:R-:W-:Y:S02]  /*09e0*/  IMAD R22, R32, UR7, RZ ;  /* 0x0000000720167c24 */ /* 0x002fe4000f8e02ff */
[----:B------:R-:W-:-:S04]  /*09f0*/  IMAD.WIDE.U32 R30, R40, UR6, R26 ;  /* 0x00000006281e7c25 */ /* 0x000fc8000f8e001a */
[----:B------:R-:W-:Y:S01]  /*0a00*/  IMAD.WIDE.U32 R28, R40, UR6, R18 ;  /* 0x00000006281c7c25 */ /* 0x000fe2000f8e0012 */
[----:B------:R-:W-:Y:S02]  /*0a10*/  LEA R18, P2, R36, UR18, 0x1 ;  /* 0x0000001224127c11 */ /* 0x000fe4000f8408ff */
[----:B------:R-:W-:Y:S01]  /*0a20*/  IADD3 R31, R41, R31, RZ ;  /* 0x0000001f291f7210 */ /* 0x000fe20007ffe0ff */
[----:B------:R-:W-:Y:S01]  /*0a30*/  IMAD.WIDE.U32 R38, R32, UR6, R38 ;  /* 0x0000000620267c25 */ /* 0x000fe2000f8e0026 */
[----:B------:R-:W-:Y:S02]  /*0a40*/  LEA.HI.X R35, R36, UR19, R35, 0x1, P2 ;  /* 0x0000001324237c11 */ /* 0x000fe400090f0c23 */
[----:B------:R-:W-:Y:S01]  /*0a50*/  LEA R26, P1, R30, UR18, 0x1 ;  /* 0x000000121e1a7c11 */ /* 0x000fe2000f8208ff */
[----:B------:R-:W-:Y:S01]  /*0a60*/  IMAD R33, R33, UR6, R22 ;  /* 0x0000000621217c24 */ /* 0x000fe2000f8e0216 */
[----:B------:R-:W-:Y:S01]  /*0a70*/  LEA R24, P2, R28, UR18, 0x1 ;  /* 0x000000121c187c11 */ /* 0x000fe2000f8408ff */
[----:B------:R-:W-:Y:S01]  /*0a80*/  IMAD.IADD R29, R41, 0x1, R29 ;  /* 0x00000001291d7824 */ /* 0x000fe200078e021d */
[----:B------:R-:W-:-:S02]  /*0a90*/  LEA R22, P3, R38, UR20, 0x1 ;  /* 0x0000001426167c11 */ /* 0x000fc4000f8608ff */
[----:B------:R-:W-:Y:S02]  /*0aa0*/  IADD3 R41, R39, R33, RZ ;  /* 0x0000002127297210 */ /* 0x000fe40007ffe0ff */
[----:B------:R-:W-:Y:S02]  /*0ab0*/  LEA.HI.X R31, R30, UR19, R31, 0x1, P1 ;  /* 0x000000131e1f7c11 */ /* 0x000fe400088f0c1f */
[----:B------:R-:W-:Y:S02]  /*0ac0*/  LEA.HI.X R39, R28, UR19, R29, 0x1, P2 ;  /* 0x000000131c277c11 */ /* 0x000fe400090f0c1d */
[----:B------:R-:W-:-:S07]  /*0ad0*/  LEA.HI.X R41, R38, UR21, R41, 0x1, P3 ;  /* 0x0000001526297c11 */ /* 0x000fce00098f0c29 */
.L_x_1739:
[----:B------:R-:W-:Y:S01]  /*0ae0*/  IMAD.MOV.U32 R36, RZ, RZ, R20 ;  /* 0x000000ffff247224 */ /* 0x000fe200078e0014 */
[----:B------:R-:W-:Y:S01]  /*0af0*/  MOV R30, R26 ;  /* 0x0000001a001e7202 */ /* 0x000fe20000000f00 */
[----:B------:R-:W-:Y:S01]  /*0b00*/  IMAD.MOV.U32 R34, RZ, RZ, R18 ;  /* 0x000000ffff227224 */ /* 0x000fe200078e0012 */
[----:B0-----:R-:W-:Y:S02]  /*0b10*/  MOV R38, R24 ;  /* 0x0000001800267202 */ /* 0x001fe40000000f00 */
[----:B------:R-:W2:Y:S04]  /*0b20*/  LDG.E.U16 R33, desc[UR14][R36.64] ;  /* 0x0000000e24217981 */ /* 0x000ea8000c1e1500 */
[----:B------:R0:W3:Y:S04]  /*0b30*/  LDG.E.U16 R29, desc[UR14][R30.64] ;  /* 0x0000000e1e1d7981 */ /* 0x0000e8000c1e1500 */
[----:B------:R-:W4:Y:S04]  /*0b40*/  LDG.E.U16 R32, desc[UR14][R34.64] ;  /* 0x0000000e22207981 */ /* 0x000f28000c1e1500 */
[----:B------:R-:W5:Y:S01]  /*0b50*/  LDG.E.U16 R28, desc[UR14][R38.64] ;  /* 0x0000000e261c7981 */ /* 0x000f62000c1e1500 */
[----:B0-----:R-:W-:-:S04]  /*0b60*/  IADD3 R30, P2, R26, UR12, RZ ;  /* 0x0000000c1a1e7c10 */ /* 0x001fc8000ff5e0ff */
[----:B------:R-:W-:Y:S01]  /*0b70*/  IADD3.X R31, R31, UR13, RZ, P2, !PT ;  /* 0x0000000d1f1f7c10 */ /* 0x000fe200097fe4ff */
[----:B--2---:R-:W-:Y:S01]  /*0b80*/  IMAD.U32 R33, R33, 0x10000, RZ ;  /* 0x0001000021217824 */ /* 0x004fe200078e00ff */
[----:B---3--:R-:W-:-:S03]  /*0b90*/  SHF.L.U32 R29, R29, 0x10, RZ ;  /* 0x000000101d1d7819 */ /* 0x008fc600000006ff */
[----:B------:R-:W-:Y:S01]  /*0ba0*/  FMUL.FTZ R40, R14, R33 ;  /* 0x000000210e287220 */ /* 0x000fe20000410000 */
[----:B----4-:R-:W-:Y:S02]  /*0bb0*/  IMAD.U32 R32, R32, 0x10000, RZ ;  /* 0x0001000020207824 */ /* 0x010fe400078e00ff */
[----:B------:R-:W-:Y:S01]  /*0bc0*/  FMUL.FTZ R29, R14, R29 ;  /* 0x0000001d0e1d7220 */ /* 0x000fe20000410000 */
[----:B-----5:R-:W-:Y:S01]  /*0bd0*/  SHF.L.U32 R28, R28, 0x10, RZ ;  /* 0x000000101c1c7819 */ /* 0x020fe200000006ff */
[C---:B------:R-:W-:Y:S01]  /*0be0*/  FFMA.FTZ R33, R17.reuse, R32, R40 ;  /* 0x0000002011217223 */ /* 0x040fe20000010028 */
[----:B------:R-:W-:Y:S01]  /*0bf0*/  IMAD.MOV.U32 R40, RZ, RZ, R22 ;  /* 0x000000ffff287224 */ /* 0x000fe200078e0016 */
[----:B------:R-:W-:Y:S02]  /*0c00*/  IADD3 R32, P3, R18, UR12, RZ ;  /* 0x0000000c12207c10 */ /* 0x000fe4000ff7e0ff */
[----:B------:R-:W-:Y:S01]  /*0c10*/  FFMA.FTZ R29, R17, R28, R29 ;  /* 0x0000001c111d7223 */ /* 0x000fe2000001001d */
[----:B------:R-:W-:Y:S01]  /*0c20*/  FMUL.FTZ R33, R0, R33 ;  /* 0x0000002100217220 */ /* 0x000fe20000410000 */
[----:B------:R-:W-:-:S03]  /*0c30*/  IADD3 R28, P1, R20, UR12, RZ ;  /* 0x0000000c141c7c10 */ /* 0x000fc6000ff3e0ff */
[----:B------:R-:W-:-:S05]  /*0c40*/  FFMA.FTZ R29, R16, R29, R33 ;  /* 0x0000001d101d7223 */ /* 0x000fca0000010021 */
[----:B------:R-:W-:-:S04]  /*0c50*/  F2FP.BF16.F32.PACK_AB R29, RZ, R29 ;  /* 0x0000001dff1d723e */ /* 0x000fc800000010ff */
[----:B------:R-:W-:Y:S02]  /*0c60*/  PRMT R33, R29, 0x7610, R33 ;  /* 0x000076101d217816 */ /* 0x000fe40000000021 */
[----:B------:R-:W-:Y:S02]  /*0c70*/  IADD3.X R29, R37, UR13, RZ, P1, !PT ;  /* 0x0000000d251d7c10 */ /* 0x000fe40008ffe4ff */
[----:B------:R-:W-:Y:S01]  /*0c80*/  IADD3 R34, P1, R24, UR12, RZ ;  /* 0x0000000c18227c10 */ /* 0x000fe2000ff3e0ff */
[----:B------:R0:W-:Y:S04]  /*0c90*/  STG.E.U16 desc[UR14][R40.64], R33 ;  /* 0x0000002128007986 */ /* 0x0001e8000c10150e */
[----:B------:R-:W2:Y:S04]  /*0ca0*/  LDG.E.U16 R26, desc[UR14][R28.64] ;  /* 0x0000000e1c1a7981 */ /* 0x000ea8000c1e1500 */
[----:B------:R1:W3:Y:S01]  /*0cb0*/  LDG.E.U16 R20, desc[UR14][R30.64] ;  /* 0x0000000e1e147981 */ /* 0x0002e2000c1e1500 */
[----:B0-----:R-:W-:-:S02]  /*0cc0*/  IADD3.X R33, R35, UR13, RZ, P3, !PT ;  /* 0x0000000d23217c10 */ /* 0x001fc40009ffe4ff */
[----:B------:R-:W-:-:S03]  /*0cd0*/  IADD3.X R35, R39, UR13, RZ, P1, !PT ;  /* 0x0000000d27237c10 */ /* 0x000fc60008ffe4ff */
[----:B------:R-:W4:Y:S04]  /*0ce0*/  LDG.E.U16 R24, desc[UR14][R32.64] ;  /* 0x0000000e20187981 */ /* 0x000f28000c1e1500 */
[----:B------:R-:W5:Y:S01]  /*0cf0*/  LDG.E.U16 R18, desc[UR14][R34.64] ;  /* 0x0000000e22127981 */ /* 0x000f62000c1e1500 */
[----:B------:R-:W-:Y:S02]  /*0d00*/  IADD3 R36, P1, R22, UR10, RZ ;  /* 0x0000000a16247c10 */ /* 0x000fe4000ff3e0ff */
[----:B------:R-:W-:Y:S02]  /*0d10*/  IADD3 R38, P2, R30, UR12, RZ ;  /* 0x0000000c1e267c10 */ /* 0x000fe4000ff5e0ff */
[----:B-1----:R-:W-:Y:S02]  /*0d20*/  IADD3 R30, P3, R32, UR12, RZ ;  /* 0x0000000c201e7c10 */ /* 0x002fe4000ff7e0ff */
[----:B--2---:R-:W-:Y:S01]  /*0d30*/  SHF.L.U32 R39, R26, 0x10, RZ ;  /* 0x000000101a277819 */ /* 0x004fe200000006ff */
[----:B---3--:R-:W-:-:S04]  /*0d40*/  IMAD.U32 R37, R20, 0x10000, RZ ;  /* 0x0001000014257824 */ /* 0x008fc800078e00ff */
[C---:B------:R-:W-:Y:S01]  /*0d50*/  FMUL.FTZ R20, R14.reuse, R39 ;  /* 0x000000270e147220 */ /* 0x040fe20000410000 */
[----:B------:R-:W-:Y:S01]  /*0d60*/  FMUL.FTZ R37, R14, R37 ;  /* 0x000000250e257220 */ /* 0x000fe20000410000 */
[----:B----4-:R-:W-:Y:S01]  /*0d70*/  SHF.L.U32 R24, R24, 0x10, RZ ;  /* 0x0000001018187819 */ /* 0x010fe200000006ff */
[----:B-----5:R-:W-:-:S04]  /*0d80*/  IMAD.U32 R18, R18, 0x10000, RZ ;  /* 0x0001000012127824 */ /* 0x020fc800078e00ff */
[C---:B------:R-:W-:Y:S01]  /*0d90*/  FFMA.FTZ R39, R17.reuse, R24, R20 ;  /* 0x0000001811277223 */ /* 0x040fe20000010014 */
[----:B------:R-:W-:-:S03]  /*0da0*/  FFMA.FTZ R37, R17, R18, R37 ;  /* 0x0000001211257223 */ /* 0x000fc60000010025 */
[----:B------:R-:W-:-:S04]  /*0db0*/  FMUL.FTZ R39, R0, R39 ;  /* 0x0000002700277220 */ /* 0x000fc80000410000 */
[----:B------:R-:W-:-:S05]  /*0dc0*/  FFMA.FTZ R37, R16, R37, R39 ;  /* 0x0000002510257223 */ /* 0x000fca0000010027 */
[----:B------:R-:W-:Y:S02]  /*0dd0*/  F2FP.BF16.F32.PACK_AB R18, RZ, R37 ;  /* 0x00000025ff12723e */ /* 0x000fe400000010ff */
[----:B------:R-:W-:Y:S02]  /*0de0*/  IADD3.X R37, R41, UR11, RZ, P1, !PT ;  /* 0x0000000b29257c10 */ /* 0x000fe40008ffe4ff */
[----:B------:R-:W-:-:S04]  /*0df0*/  IADD3 R28, P1, R28, UR12, RZ ;  /* 0x0000000c1c1c7c10 */ /* 0x000fc8000ff3e0ff */
[----:B------:R-:W-:Y:S01]  /*0e00*/  IADD3.X R29, R29, UR13, RZ, P1, !PT ;  /* 0x0000000d1d1d7c10 */ /* 0x000fe20008ffe4ff */
[----:B------:R0:W-:Y:S01]  /*0e10*/  STG.E.U16 desc[UR14][R36.64], R18 ;  /* 0x0000001224007986 */ /* 0x0001e2000c10150e */
[----:B------:R-:W-:Y:S02]  /*0e20*/  IADD3.X R39, R31, UR13, RZ, P2, !PT ;  /* 0x0000000d1f277c10 */ /* 0x000fe400097fe4ff */
[----:B------:R-:W-:Y:S01]  /*0e30*/  IADD3.X R31, R33, UR13, RZ, P3, !PT ;  /* 0x0000000d211f7c10 */ /* 0x000fe20009ffe4ff */
[----:B------:R-:W2:Y:S01]  /*0e40*/  LDG.E.U16 R24, desc[UR14][R28.64] ;  /* 0x0000000e1c187981 */ /* 0x000ea2000c1e1500 */
[----:B------:R-:W-:-:S03]  /*0e50*/  IADD3 R32, P1, R34, UR12, RZ ;  /* 0x0000000c22207c10 */ /* 0x000fc6000ff3e0ff */
[----:B------:R-:W3:Y:S01]  /*0e60*/  LDG.E.U16 R20, desc[UR14][R38.64] ;  /* 0x0000000e26147981 */ /* 0x000ee2000c1e1500 */
[----:B------:R-:W-:-:S03]  /*0e70*/  IADD3.X R33, R35, UR13, RZ, P1, !PT ;  /* 0x0000000d23217c10 */ /* 0x000fc60008ffe4ff */
[----:B------:R-:W4:Y:S04]  /*0e80*/  LDG.E.U16 R22, desc[UR14][R30.64] ;  /* 0x0000000e1e167981 */ /* 0x000f28000c1e1500 */
[----:B0-----:R-:W5:Y:S01]  /*0e90*/  LDG.E.U16 R18, desc[UR14][R32.64] ;  /* 0x0000000e20127981 */ /* 0x001f62000c1e1500 */
[----:B------:R-:W-:Y:S02]  /*0ea0*/  IADD3 R40, P1, R36, UR10, RZ ;  /* 0x0000000a24287c10 */ /* 0x000fe4000ff3e0ff */
[----:B------:R-:W-:Y:S02]  /*0eb0*/  IADD3 R34, P2, R38, UR12, RZ ;  /* 0x0000000c26227c10 */ /* 0x000fe4000ff5e0ff */
[----:B------:R-:W-:Y:S02]  /*0ec0*/  IADD3 R36, P3, R30, UR12, RZ ;  /* 0x0000000c1e247c10 */ /* 0x000fe4000ff7e0ff */
[----:B--2---:R-:W-:Y:S01]  /*0ed0*/  SHF.L.U32 R41, R24, 0x10, RZ ;  /* 0x0000001018297819 */ /* 0x004fe200000006ff */
[----:B---3--:R-:W-:-:S04]  /*0ee0*/  IMAD.U32 R35, R20, 0x10000, RZ ;  /* 0x0001000014237824 */ /* 0x008fc800078e00ff */
[----:B------:R-:W-:Y:S01]  /*0ef0*/  FMUL.FTZ R20, R14, R41 ;  /* 0x000000290e147220 */ /* 0x000fe20000410000 */
[----:B----4-:R-:W-:Y:S01]  /*0f00*/  SHF.L.U32 R22, R22, 0x10, RZ ;  /* 0x0000001016167819 */ /* 0x010fe200000006ff */
[----:B------:R-:W-:Y:S01]  /*0f10*/  FMUL.FTZ R35, R14, R35 ;  /* 0x000000230e237220 */ /* 0x000fe20000410000 */
[----:B-----5:R-:W-:-:S03]  /*0f20*/  IMAD.U32 R18, R18, 0x10000, RZ ;  /* 0x0001000012127824 */ /* 0x020fc600078e00ff */
[C---:B------:R-:W-:Y:S01]  /*0f30*/  FFMA.FTZ R41, R17.reuse, R22, R20 ;  /* 0x0000001611297223 */ /* 0x040fe20000010014 */
[----:B------:R-:W-:-:S03]  /*0f40*/  FFMA.FTZ R35, R17, R18, R35 ;  /* 0x0000001211237223 */ /* 0x000fc60000010023 */
[----:B------:R-:W-:-:S04]  /*0f50*/  FMUL.FTZ R41, R0, R41 ;  /* 0x0000002900297220 */ /* 0x000fc80000410000 */
[----:B------:R-:W-:Y:S01]  /*0f60*/  FFMA.FTZ R35, R16, R35, R41 ;  /* 0x0000002310237223 */ /* 0x000fe20000010029 */
[----:B------:R-:W-:Y:S02]  /*0f70*/  IADD3.X R41, R37, UR11, RZ, P1, !PT ;  /* 0x0000000b25297c10 */ /* 0x000fe40008ffe4ff */
[----:B------:R-:W-:Y:S02]  /*0f80*/  IADD3 R28, P1, R28, UR12, RZ ;  /* 0x0000000c1c1c7c10 */ /* 0x000fe4000ff3e0ff */
[----:B------:R-:W-:Y:S02]  /*0f90*/  F2FP.BF16.F32.PACK_AB R35, RZ, R35 ;  /* 0x00000023ff23723e */ /* 0x000fe400000010ff */
[----:B------:R-:W-:Y:S02]  /*0fa0*/  IADD3.X R29, R29, UR13, RZ, P1, !PT ;  /* 0x0000000d1d1d7c10 */ /* 0x000fe40008ffe4ff */
[----:B------:R-:W-:Y:S01]  /*0fb0*/  IADD3.X R37, R31, UR13, RZ, P3, !PT ;  /* 0x0000000d1f257c10 */ /* 0x000fe20009ffe4ff */
[----:B------:R0:W-:Y:S01]  /*0fc0*/  STG.E.U16 desc[UR14][R40.64], R35 ;  /* 0x0000002328007986 */ /* 0x0001e2000c10150e */
[----:B------:R-:W-:-:S03]  /*0fd0*/  IADD3 R30, P1, R32, UR12, RZ ;  /* 0x0000000c201e7c10 */ /* 0x000fc6000ff3e0ff */
[----:B------:R-:W2:Y:S01]  /*0fe0*/  LDG.E.U16 R24, desc[UR14][R28.64] ;  /* 0x0000000e1c187981 */ /* 0x000ea2000c1e1500 */
[----:B------:R-:W-:-:S03]  /*0ff0*/  IADD3.X R31, R33, UR13, RZ, P1, !PT ;  /* 0x0000000d211f7c10 */ /* 0x000fc60008ffe4ff */
[----:B------:R-:W3:Y:S01]  /*1000*/  LDG.E.U16 R22, desc[UR14][R36.64] ;  /* 0x0000000e24167981 */ /* 0x000ee2000c1e1500 */
[----:B0-----:R-:W-:-:S03]  /*1010*/  IADD3.X R35, R39, UR13, RZ, P2, !PT ;  /* 0x0000000d27237c10 */ /* 0x001fc600097fe4ff */
[----:B------:R-:W4:Y:S04]  /*1020*/  LDG.E.U16 R18, desc[UR14][R30.64] ;  /* 0x0000000e1e127981 */ /* 0x000f28000c1e1500 */
[----:B------:R-:W5:Y:S01]  /*1030*/  LDG.E.U16 R20, desc[UR14][R34.64] ;  /* 0x0000000e22147981 */ /* 0x000f62000c1e1500 */
[----:B------:R-:W-:Y:S01]  /*1040*/  UIADD3 UR9, UR9, -0x4, URZ ;  /* 0xfffffffc09097890 */ /* 0x000fe2000fffe03f */
[----:B------:R-:W-:Y:S02]  /*1050*/  IADD3 R32, P1, R40, UR10, RZ ;  /* 0x0000000a28207c10 */ /* 0x000fe4000ff3e0ff */
[----:B------:R-:W-:Y:S01]  /*1060*/  IADD3 R26, P3, R34, UR12, RZ ;  /* 0x0000000c221a7c10 */ /* 0x000fe2000ff7e0ff */
[----:B------:R-:W-:Y:S01]  /*1070*/  UIADD3 UR5, UR5, 0x4, URZ ;  /* 0x0000000405057890 */ /* 0x000fe2000fffe03f */
[----:B--2---:R-:W-:-:S02]  /*1080*/  SHF.L.U32 R39, R24, 0x10, RZ ;  /* 0x0000001018277819 */ /* 0x004fc400000006ff */
[----:B---3--:R-:W-:Y:S01]  /*1090*/  SHF.L.U32 R22, R22, 0x10, RZ ;  /* 0x0000001016167819 */ /* 0x008fe200000006ff */
[----:B-----5:R-:W-:Y:S02]  /*10a0*/  IMAD.U32 R33, R20, 0x10000, RZ ;  /* 0x0001000014217824 */ /* 0x020fe400078e00ff */
[----:B------:R-:W-:Y:S01]  /*10b0*/  FMUL.FTZ R20, R14, R39 ;  /* 0x000000270e147220 */ /* 0x000fe20000410000 */
[----:B----4-:R-:W-:Y:S02]  /*10c0*/  IMAD.U32 R18, R18, 0x10000, RZ ;  /* 0x0001000012127824 */ /* 0x010fe400078e00ff */
[----:B------:R-:W-:Y:S01]  /*10d0*/  FMUL.FTZ R33, R14, R33 ;  /* 0x000000210e217220 */ /* 0x000fe20000410000 */
[----:B------:R-:W-:-:S03]  /*10e0*/  FFMA.FTZ R39, R17, R22, R20 ;  /* 0x0000001611277223 */ /* 0x000fc60000010014 */
[----:B------:R-:W-:Y:S01]  /*10f0*/  FFMA.FTZ R33, R17, R18, R33 ;  /* 0x0000001211217223 */ /* 0x000fe20000010021 */
[----:B------:R-:W-:-:S04]  /*1100*/  FMUL.FTZ R39, R0, R39 ;  /* 0x0000002700277220 */ /* 0x000fc80000410000 */
[----:B------:R-:W-:-:S05]  /*1110*/  FFMA.FTZ R33, R16, R33, R39 ;  /* 0x0000002110217223 */ /* 0x000fca0000010027 */
[----:B------:R-:W-:Y:S02]  /*1120*/  F2FP.BF16.F32.PACK_AB R18, RZ, R33 ;  /* 0x00000021ff12723e */ /* 0x000fe400000010ff */
[----:B------:R-:W-:Y:S02]  /*1130*/  IADD3.X R33, R41, UR11, RZ, P1, !PT ;  /* 0x0000000b29217c10 */ /* 0x000fe40008ffe4ff */
[----:B------:R-:W-:Y:S02]  /*1140*/  ISETP.NE.AND P1, PT, RZ, UR9, PT ;  /* 0x00000009ff007c0c */ /* 0x000fe4000bf25270 */
[----:B------:R-:W-:Y:S02]  /*1150*/  IADD3 R24, P2, R30, UR12, RZ ;  /* 0x0000000c1e187c10 */ /* 0x000fe4000ff5e0ff */
[----:B------:R-:W-:Y:S02]  /*1160*/  PRMT R38, R18, 0x7610, R38 ;  /* 0x0000761012267816 */ /* 0x000fe40000000026 */
[----:B------:R-:W-:-:S02]  /*1170*/  IADD3 R18, P4, R36, UR12, RZ ;  /* 0x0000000c24127c10 */ /* 0x000fc4000ff9e0ff */
[----:B------:R-:W-:Y:S02]  /*1180*/  IADD3 R20, P5, R28, UR12, RZ ;  /* 0x0000000c1c147c10 */ /* 0x000fe4000ffbe0ff */
[----:B------:R-:W-:Y:S02]  /*1190*/  IADD3 R22, P6, R32, UR10, RZ ;  /* 0x0000000a20167c10 */ /* 0x000fe4000ffde0ff */
[----:B------:R-:W-:Y:S02]  /*11a0*/  IADD3.X R39, R31, UR13, RZ, P2, !PT ;  /* 0x0000000d1f277c10 */ /* 0x000fe400097fe4ff */
[----:B------:R-:W-:Y:S01]  /*11b0*/  IADD3.X R31, R35, UR13, RZ, P3, !PT ;  /* 0x0000000d231f7c10 */ /* 0x000fe20009ffe4ff */
[----:B------:R0:W-:Y:S01]  /*11c0*/  STG.E.U16 desc[UR14][R32.64], R38 ;  /* 0x0000002620007986 */ /* 0x0001e2000c10150e */
[----:B------:R-:W-:Y:S02]  /*11d0*/  IADD3.X R35, R37, UR13, RZ, P4, !PT ;  /* 0x0000000d25237c10 */ /* 0x000fe4000a7fe4ff */
[----:B------:R-:W-:-:S02]  /*11e0*/  IADD3.X R37, R29, UR13, RZ, P5, !PT ;  /* 0x0000000d1d257c10 */ /* 0x000fc4000affe4ff */
[----:B------:R-:W-:Y:S01]  /*11f0*/  IADD3.X R41, R33, UR11, RZ, P6, !PT ;  /* 0x0000000b21297c10 */ /* 0x000fe2000b7fe4ff */
[----:B------:R-:W-:Y:S06]  /*1200*/  @P1 BRA `(.L_x_1739) ;  /* 0xfffffff800341947 */ /* 0x000fec000383ffff */
.L_x_1738:
[----:B------:R-:W-:Y:S05]  /*1210*/  @!P0 BRA `(.L_x_1740) ;  /* 0x0000000800848947 */ /* 0x000fea0003800000 */
[----:B------:R-:W1:Y:S01]  /*1220*/  LDC.64 R44, c[0x0][0x248] ;  /* 0x00009200ff2c7b82 */ /* 0x000e620000000a00 */
[----:B------:R-:W-:Y:S01]  /*1230*/  USHF.R.S32.HI UR11, URZ, 0x1f, UR4 ;  /* 0x0000001f3f0b7899 */ /* 0x000fe20008011404 */
[----:B------:R-:W-:Y:S01]  /*1240*/  MOV R18, R8 ;  /* 0x0000000800127202 */ /* 0x000fe20000000f00 */
[----:B------:R-:W-:Y:S01]  /*1250*/  USHF.R.S32.HI UR9, URZ, 0x1f, UR5 ;  /* 0x0000001f3f097899 */ /* 0x000fe20008011405 */
[----:B------:R-:W-:Y:S01]  /*1260*/  IMAD.MOV.U32 R22, RZ, RZ, R10 ;  /* 0x000000ffff167224 */ /* 0x000fe200078e000a */
[----:B------:R-:W-:Y:S01]  /*1270*/  ULDC.64 UR12, c[0x0][0x250] ;  /* 0x00009400000c7ab9 */ /* 0x000fe20000000a00 */
[----:B------:R-:W-:Y:S01]  /*1280*/  MOV R41, UR5 ;  /* 0x0000000500297c02 */ /* 0x000fe20008000f00 */
[----:B------:R-:W-:Y:S01]  /*1290*/  UIMAD UR10, UR9, UR12, URZ ;  /* 0x0000000c090a72a4 */ /* 0x000fe2000f8e023f */
[----:B------:R-:W-:Y:S01]  /*12a0*/  IMAD.MOV.U32 R24, RZ, RZ, R6 ;  /* 0x000000ffff187224 */ /* 0x000fe200078e0006 */
[----:B------:R-:W-:Y:S01]  /*12b0*/  ULDC.64 UR18, c[0x0][0x220] ;  /* 0x0000880000127ab9 */ /* 0x000fe20000000a00 */
[----:B------:R-:W2:Y:S01]  /*12c0*/  LDC.64 R52, c[0x0][0x290] ;  /* 0x0000a400ff347b82 */ /* 0x000ea20000000a00 */
[----:B------:R-:W-:Y:S01]  /*12d0*/  UIMAD UR10, UR5, UR13, UR10 ;  /* 0x0000000d050a72a4 */ /* 0x000fe2000f8e020a */
[----:B------:R-:W-:Y:S01]  /*12e0*/  ULDC.64 UR20, c[0x0][0x298] ;  /* 0x0000a60000147ab9 */ /* 0x000fe20000000a00 */
[----:B------:R-:W-:Y:S01]  /*12f0*/  ULDC.64 UR22, c[0x0][0x268] ;  /* 0x00009a0000167ab9 */ /* 0x000fe20000000a00 */
[----:B-1----:R-:W-:-:S02]  /*1300*/  IMAD R20, R44, UR11, RZ ;  /* 0x0000000b2c147c24 */ /* 0x002fc4000f8e02ff */
[----:B0-----:R-:W-:-:S04]  /*1310*/  IMAD.WIDE.U32 R32, R44, UR4, R18 ;  /* 0x000000042c207c25 */ /* 0x001fc8000f8e0012 */
[----:B------:R-:W-:Y:S01]  /*1320*/  IMAD R45, R45, UR4, R20 ;  /* 0x000000042d2d7c24 */ /* 0x000fe2000f8e0214 */
[----:B------:R-:W-:Y:S01]  /*1330*/  MOV R20, R4 ;  /* 0x0000000400147202 */ /* 0x000fe20000000f00 */
[----:B------:R-:W-:-:S04]  /*1340*/  IMAD.WIDE.U32 R30, R44, UR4, R22 ;  /* 0x000000042c1e7c25 */ /* 0x000fc8000f8e0016 */
[----:B------:R-:W-:Y:S01]  /*1350*/  IMAD.IADD R33, R33, 0x1, R45 ;  /* 0x0000000121217824 */ /* 0x000fe200078e022d */
[----:B------:R-:W-:Y:S01]  /*1360*/  IADD3 R31, R45, R31, RZ ;  /* 0x0000001f2d1f7210 */ /* 0x000fe20007ffe0ff */
[----:B------:R-:W-:-:S04]  /*1370*/  IMAD.WIDE.U32 R28, R44, UR4, R20 ;  /* 0x000000042c1c7c25 */ /* 0x000fc8000f8e0014 */
[----:B------:R-:W-:-:S04]  /*1380*/  IMAD.WIDE.U32 R42, R41, UR12, R32 ;  /* 0x0000000c292a7c25 */ /* 0x000fc8000f8e0020 */
[----:B------:R-:W-:Y:S01]  /*1390*/  IMAD.WIDE.U32 R36, R41, UR12, R30 ;  /* 0x0000000c29247c25 */ /* 0x000fe2000f8e001e */
[----:B------:R-:W-:Y:S02]  /*13a0*/  IADD3 R39, R43, UR10, RZ ;  /* 0x0000000a2b277c10 */ /* 0x000fe4000fffe0ff */
[----:B------:R-:W-:Y:S01]  /*13b0*/  LEA R38, P0, R42, UR18, 0x1 ;  /* 0x000000122a267c11 */ /* 0x000fe2000f8008ff */
[----:B------:R-:W-:Y:S01]  /*13c0*/  IMAD.IADD R29, R45, 0x1, R29 ;  /* 0x000000012d1d7824 */ /* 0x000fe200078e021d */
[----:B------:R-:W-:Y:S01]  /*13d0*/  IADD3 R37, R37, UR10, RZ ;  /* 0x0000000a25257c10 */ /* 0x000fe2000fffe0ff */
[----:B------:R-:W-:Y:S01]  /*13e0*/  IMAD.WIDE.U32 R34, R44, UR4, R24 ;  /* 0x000000042c227c25 */ /* 0x000fe2000f8e0018 */
[----:B------:R-:W-:Y:S02]  /*13f0*/  LEA.HI.X R39, R42, UR19, R39, 0x1, P0 ;  /* 0x000000132a277c11 */ /* 0x000fe400080f0c27 */
[----:B------:R-:W-:Y:S01]  /*1400*/  LEA R42, P0, R36, UR18, 0x1 ;  /* 0x00000012242a7c11 */ /* 0x000fe2000f8008ff */
[----:B------:R-:W-:-:S02]  /*1410*/  IMAD.WIDE.U32 R46, R41, UR12, R28 ;  /* 0x0000000c292e7c25 */ /* 0x000fc4000f8e001c */
[----:B------:R-:W3:Y:S01]  /*1420*/  LDG.E.U16 R38, desc[UR14][R38.64] ;  /* 0x0000000e26267981 */ /* 0x000ee2000c1e1500 */
[----:B------:R-:W-:Y:S01]  /*1430*/  LEA.HI.X R43, R36, UR19, R37, 0x1, P0 ;  /* 0x00000013242b7c11 */ /* 0x000fe200080f0c25 */
[----:B------:R-:W-:Y:S01]  /*1440*/  IMAD.IADD R35, R45, 0x1, R35 ;  /* 0x000000012d237824 */ /* 0x000fe200078e0223 */
[C---:B------:R-:W-:Y:S01]  /*1450*/  LEA R44, P0, R46.reuse, UR18, 0x1 ;  /* 0x000000122e2c7c11 */ /* 0x040fe2000f8008ff */
[----:B------:R-:W-:Y:S02]  /*1460*/  VIADD R45, R47, UR10 ;  /* 0x0000000a2f2d7c36 */ /* 0x000fe40008000000 */
[----:B------:R-:W-:Y:S01]  /*1470*/  IMAD.WIDE.U32 R36, R41, UR12, R34 ;  /* 0x0000000c29247c25 */ /* 0x000fe2000f8e0022 */
[----:B------:R-:W4:Y:S02]  /*1480*/  LDG.E.U16 R42, desc[UR14][R42.64] ;  /* 0x0000000e2a2a7981 */ /* 0x000f24000c1e1500 */
[----:B------:R-:W-:Y:S02]  /*1490*/  LEA.HI.X R45, R46, UR19, R45, 0x1, P0 ;  /* 0x000000132e2d7c11 */ /* 0x000fe400080f0c2d */
[----:B------:R-:W-:-:S02]  /*14a0*/  IADD3 R37, R37, UR10, RZ ;  /* 0x0000000a25257c10 */ /* 0x000fc4000fffe0ff */
[C---:B------:R-:W-:Y:S01]  /*14b0*/  LEA R46, P0, R36.reuse, UR18, 0x1 ;  /* 0x00000012242e7c11 */ /* 0x040fe2000f8008ff */
[----:B------:R-:W5:Y:S03]  /*14c0*/  LDG.E.U16 R44, desc[UR14][R44.64] ;  /* 0x0000000e2c2c7981 */ /* 0x000f66000c1e1500 */
[----:B------:R-:W-:-:S05]  /*14d0*/  LEA.HI.X R47, R36, UR19, R37, 0x1, P0 ;  /* 0x00000013242f7c11 */ /* 0x000fca00080f0c25 */
[----:B------:R-:W5:Y:S01]  /*14e0*/  LDG.E.U16 R46, desc[UR14][R46.64] ;  /* 0x0000000e2e2e7981 */ /* 0x000f62000c1e1500 */
[C---:B--2---:R-:W-:Y:S01]  /*14f0*/  IMAD R18, R52.reuse, UR11, RZ ;  /* 0x0000000b34127c24 */ /* 0x044fe2000f8e02ff */
[----:B------:R-:W-:Y:S01]  /*1500*/  MOV R37, R15 ;  /* 0x0000000f00257202 */ /* 0x000fe20000000f00 */
[----:B------:R-:W-:Y:S02]  /*1510*/  IMAD.MOV.U32 R36, RZ, RZ, R2 ;  /* 0x000000ffff247224 */ /* 0x000fe400078e0002 */
[----:B------:R-:W-:Y:S02]  /*1520*/  IMAD R53, R53, UR4, R18 ;  /* 0x0000000435357c24 */ /* 0x000fe4000f8e0212 */
[----:B------:R-:W-:Y:S01]  /*1530*/  IMAD.WIDE.U32 R36, R52, UR4, R36 ;  /* 0x0000000434247c25 */ /* 0x000fe2000f8e0024 */
[----:B------:R-:W-:-:S03]  /*1540*/  UIMAD UR9, UR9, UR20, URZ ;  /* 0x00000014090972a4 */ /* 0x000fc6000f8e023f */
[----:B------:R-:W-:Y:S01]  /*1550*/  IMAD.IADD R37, R37, 0x1, R53 ;  /* 0x0000000125257824 */ /* 0x000fe200078e0235 */
[----:B------:R-:W-:Y:S02]  /*1560*/  UIMAD UR9, UR5, UR21, UR9 ;  /* 0x00000015050972a4 */ /* 0x000fe4000f8e0209 */
[----:B------:R-:W-:Y:S01]  /*1570*/  UISETP.NE.AND UP1, UPT, UR16, 0x1, UPT ;  /* 0x000000011000788c */ /* 0x000fe2000bf25270 */
[----:B---3--:R-:W-:Y:S01]  /*1580*/  IMAD.U32 R38, R38, 0x10000, RZ ;  /* 0x0001000026267824 */ /* 0x008fe200078e00ff */
[----:B----4-:R-:W-:Y:S02]  /*1590*/  SHF.L.U32 R49, R42, 0x10, RZ ;  /* 0x000000102a317819 */ /* 0x010fe400000006ff */
[----:B-----5:R-:W-:Y:S01]  /*15a0*/  SHF.L.U32 R18, R44, 0x10, RZ ;  /* 0x000000102c127819 */ /* 0x020fe200000006ff */
[----:B------:R-:W-:-:S04]  /*15b0*/  IMAD.U32 R51, R46, 0x10000, RZ ;  /* 0x000100002e337824 */ /* 0x000fc800078e00ff */
[C---:B------:R-:W-:Y:S01]  /*15c0*/  FMUL.FTZ R20, R14.reuse, R51 ;  /* 0x000000330e147220 */ /* 0x040fe20000410000 */
[----:B------:R-:W-:-:S03]  /*15d0*/  FMUL.FTZ R49, R14, R49 ;  /* 0x000000310e317220 */ /* 0x000fc60000410000 */
[C---:B------:R-:W-:Y:S01]  /*15e0*/  FFMA.FTZ R39, R17.reuse, R18, R20 ;  /* 0x0000001211277223 */ /* 0x040fe20000010014 */
[----:B------:R-:W-:-:S03]  /*15f0*/  FFMA.FTZ R49, R17, R38, R49 ;  /* 0x0000002611317223 */ /* 0x000fc60000010031 */
[----:B------:R-:W-:Y:S01]  /*1600*/  FMUL.FTZ R43, R0, R39 ;  /* 0x00000027002b7220 */ /* 0x000fe20000410000 */
[----:B------:R-:W-:-:S05]  /*1610*/  IMAD.WIDE.U32 R38, R41, UR20, R36 ;  /* 0x0000001429267c25 */ /* 0x000fca000f8e0024 */
[----:B------:R-:W-:Y:S02]  /*1620*/  IADD3 R39, R39, UR9, RZ ;  /* 0x0000000927277c10 */ /* 0x000fe4000fffe0ff */
[----:B------:R-:W-:Y:S01]  /*1630*/  LEA R40, P0, R38, UR22, 0x1 ;  /* 0x0000001626287c11 */ /* 0x000fe2000f8008ff */
[----:B------:R-:W-:-:S03]  /*1640*/  FFMA.FTZ R43, R16, R49, R43 ;  /* 0x00000031102b7223 */ /* 0x000fc6000001002b */
[----:B------:R-:W-:Y:S02]  /*1650*/  LEA.HI.X R41, R38, UR23, R39, 0x1, P0 ;  /* 0x0000001726297c11 */ /* 0x000fe400080f0c27 */
[----:B------:R-:W-:Y:S02]  /*1660*/  PLOP3.LUT P0, PT, PT, PT, UP1, 0x80, 0x0 ;  /* 0x000000000000781c */ /* 0x000fe40003f0f018 */
[----:B------:R-:W-:-:S05]  /*1670*/  F2FP.BF16.F32.PACK_AB R43, RZ, R43 ;  /* 0x0000002bff2b723e */ /* 0x000fca00000010ff */
[----:B------:R1:W-:Y:S06]  /*1680*/  STG.E.U16 desc[UR14][R40.64], R43 ;  /* 0x0000002b28007986 */ /* 0x0003ec000c10150e */
[----:B------:R-:W-:Y:S05]  /*1690*/  @!P0 BRA `(.L_x_1740) ;  /* 0x0000000400648947 */ /* 0x000fea0003800000 */
[----:B------:R-:W-:-:S04]  /*16a0*/  UIADD3 UR9, UR5, 0x1, URZ ;  /* 0x0000000105097890 */ /* 0x000fc8000fffe03f */
[----:B------:R-:W-:Y:S02]  /*16b0*/  USHF.R.S32.HI UR10, URZ, 0x1f, UR9 ;  /* 0x0000001f3f0a7899 */ /* 0x000fe40008011409 */
[----:B-1----:R-:W-:Y:S02]  /*16c0*/  IMAD.U32 R41, RZ, RZ, UR9 ;  /* 0x00000009ff297e24 */ /* 0x002fe4000f8e00ff */
[----:B------:R-:W-:Y:S02]  /*16d0*/  UIMAD UR11, UR10, UR12, URZ ;  /* 0x0000000c0a0b72a4 */ /* 0x000fe4000f8e023f */
[C---:B------:R-:W-:Y:S02]  /*16e0*/  IMAD.WIDE.U32 R42, R41.reuse, UR12, R32 ;  /* 0x0000000c292a7c25 */ /* 0x040fe4000f8e0020 */
[----:B------:R-:W-:Y:S02]  /*16f0*/  UIMAD UR11, UR9, UR13, UR11 ;  /* 0x0000000d090b72a4 */ /* 0x000fe4000f8e020b */
[----:B------:R-:W-:Y:S01]  /*1700*/  IMAD.WIDE.U32 R44, R41, UR12, R30 ;  /* 0x0000000c292c7c25 */ /* 0x000fe2000f8e001e */
[----:B------:R-:W-:-:S03]  /*1710*/  LEA R38, P0, R42, UR18, 0x1 ;  /* 0x000000122a267c11 */ /* 0x000fc6000f8008ff */
[----:B------:R-:W-:Y:S01]  /*1720*/  IADD3 R39, R43, UR11, RZ ;  /* 0x0000000b2b277c10 */ /* 0x000fe2000fffe0ff */
[----:B------:R-:W-:Y:S02]  /*1730*/  VIADD R43, R45, UR11 ;  /* 0x0000000b2d2b7c36 */ /* 0x000fe40008000000 */
[----:B------:R-:W-:Y:S01]  /*1740*/  IMAD.WIDE.U32 R48, R41, UR12, R28 ;  /* 0x0000000c29307c25 */ /* 0x000fe2000f8e001c */
[----:B------:R-:W-:Y:S02]  /*1750*/  LEA.HI.X R39, R42, UR19, R39, 0x1, P0 ;  /* 0x000000132a277c11 */ /* 0x000fe400080f0c27 */
[----:B------:R-:W-:-:S03]  /*1760*/  LEA R46, P0, R44, UR18, 0x1 ;  /* 0x000000122c2e7c11 */ /* 0x000fc6000f8008ff */
[----:B------:R-:W2:Y:S01]  /*1770*/  LDG.E.U16 R38, desc[UR14][R38.64] ;  /* 0x0000000e26267981 */ /* 0x000ea2000c1e1500 */
[----:B------:R-:W-:Y:S01]  /*1780*/  LEA.HI.X R47, R44, UR19, R43, 0x1, P0 ;  /* 0x000000132c2f7c11 */ /* 0x000fe200080f0c2b */
[----:B------:R-:W-:Y:S01]  /*1790*/  IMAD.WIDE.U32 R44, R41, UR12, R34 ;  /* 0x0000000c292c7c25 */ /* 0x000fe2000f8e0022 */
[C---:B------:R-:W-:Y:S02]  /*17a0*/  LEA R42, P0, R48.reuse, UR18, 0x1 ;  /* 0x00000012302a7c11 */ /* 0x040fe4000f8008ff */
[----:B------:R-:W-:Y:S01]  /*17b0*/  IADD3 R43, R49, UR11, RZ ;  /* 0x0000000b312b7c10 */ /* 0x000fe2000fffe0ff */
[----:B------:R-:W-:Y:S01]  /*17c0*/  VIADD R45, R45, UR11 ;  /* 0x0000000b2d2d7c36 */ /* 0x000fe20008000000 */
[----:B------:R-:W3:Y:S02]  /*17d0*/  LDG.E.U16 R46, desc[UR14][R46.64] ;  /* 0x0000000e2e2e7981 */ /* 0x000ee4000c1e1500 */
[----:B------:R-:W-:Y:S02]  /*17e0*/  LEA.HI.X R43, R48, UR19, R43, 0x1, P0 ;  /* 0x00000013302b7c11 */ /* 0x000fe400080f0c2b */
[----:B------:R-:W-:-:S03]  /*17f0*/  LEA R48, P0, R44, UR18, 0x1 ;  /* 0x000000122c307c11 */ /* 0x000fc6000f8008ff */
[----:B------:R-:W4:Y:S01]  /*1800*/  LDG.E.U16 R42, desc[UR14][R42.64] ;  /* 0x0000000e2a2a7981 */ /* 0x000f22000c1e1500 */
[----:B------:R-:W-:-:S05]  /*1810*/  LEA.HI.X R49, R44, UR19, R45, 0x1, P0 ;  /* 0x000000132c317c11 */ /* 0x000fca00080f0c2d */
[----:B------:R-:W5:Y:S01]  /*1820*/  LDG.E.U16 R48, desc[UR14][R48.64] ;  /* 0x0000000e30307981 */ /* 0x000f62000c1e1500 */
[----:B------:R-:W-:-:S04]  /*1830*/  UIMAD UR10, UR10, UR20, URZ ;  /* 0x000000140a0a72a4 */ /* 0x000fc8000f8e023f */
[----:B------:R-:W-:Y:S02]  /*1840*/  UIMAD UR10, UR9, UR21, UR10 ;  /* 0x00000015090a72a4 */ /* 0x000fe4000f8e020a */
[----:B------:R-:W-:Y:S01]  /*1850*/  UISETP.NE.AND UP1, UPT, UR16, 0x2, UPT ;  /* 0x000000021000788c */ /* 0x000fe2000bf25270 */
[----:B--2---:R-:W-:Y:S02]  /*1860*/  IMAD.U32 R18, R38, 0x10000, RZ ;  /* 0x0001000026127824 */ /* 0x004fe400078e00ff */
[----:B------:R-:W-:-:S04]  /*1870*/  IMAD.WIDE.U32 R38, R41, UR20, R36 ;  /* 0x0000001429267c25 */ /* 0x000fc8000f8e0024 */
[----:B---3--:R-:W-:Y:S01]  /*1880*/  IMAD.U32 R45, R46, 0x10000, RZ ;  /* 0x000100002e2d7824 */ /* 0x008fe200078e00ff */
[----:B------:R-:W-:Y:S02]  /*1890*/  LEA R40, P0, R38, UR22, 0x1 ;  /* 0x0000001626287c11 */ /* 0x000fe4000f8008ff */
[----:B----4-:R-:W-:Y:S02]  /*18a0*/  SHF.L.U32 R20, R42, 0x10, RZ ;  /* 0x000000102a147819 */ /* 0x010fe400000006ff */
[----:B-----5:R-:W-:Y:S01]  /*18b0*/  SHF.L.U32 R51, R48, 0x10, RZ ;  /* 0x0000001030337819 */ /* 0x020fe200000006ff */
[----:B------:R-:W-:-:S04]  /*18c0*/  FMUL.FTZ R45, R14, R45 ;  /* 0x0000002d0e2d7220 */ /* 0x000fc80000410000 */
[----:B------:R-:W-:Y:S01]  /*18d0*/  FMUL.FTZ R22, R14, R51 ;  /* 0x000000330e167220 */ /* 0x000fe20000410000 */
[----:B------:R-:W-:-:S03]  /*18e0*/  IADD3 R39, R39, UR10, RZ ;  /* 0x0000000a27277c10 */ /* 0x000fc6000fffe0ff */
[C---:B------:R-:W-:Y:S01]  /*18f0*/  FFMA.FTZ R47, R17.reuse, R20, R22 ;  /* 0x00000014112f7223 */ /* 0x040fe20000010016 */
[----:B------:R-:W-:Y:S01]  /*1900*/  FFMA.FTZ R45, R17, R18, R45 ;  /* 0x00000012112d7223 */ /* 0x000fe2000001002d */
[----:B------:R-:W-:Y:S02]  /*1910*/  LEA.HI.X R41, R38, UR23, R39, 0x1, P0 ;  /* 0x0000001726297c11 */ /* 0x000fe400080f0c27 */
[----:B------:R-:W-:Y:S01]  /*1920*/  FMUL.FTZ R47, R0, R47 ;  /* 0x0000002f002f7220 */ /* 0x000fe20000410000 */
[----:B------:R-:W-:-:S03]  /*1930*/  PLOP3.LUT P0, PT, PT, PT, UP1, 0x80, 0x0 ;  /* 0x000000000000781c */ /* 0x000fc60003f0f018 */
[----:B------:R-:W-:-:S05]  /*1940*/  FFMA.FTZ R45, R16, R45, R47 ;  /* 0x0000002d102d7223 */ /* 0x000fca000001002f */
[----:B------:R-:W-:-:S05]  /*1950*/  F2FP.BF16.F32.PACK_AB R45, RZ, R45 ;  /* 0x0000002dff2d723e */ /* 0x000fca00000010ff */
[----:B------:R2:W-:Y:S01]  /*1960*/  STG.E.U16 desc[UR14][R40.64], R45 ;  /* 0x0000002d28007986 */ /* 0x0005e2000c10150e */
[----:B------:R-:W-:Y:S05]  /*1970*/  @!P0 BRA `(.L_x_1740) ;  /* 0x0000000000ac8947 */ /* 0x000fea0003800000 */
[----:B------:R-:W-:-:S04]  /*1980*/  UIADD3 UR5, UR5, 0x2, URZ ;  /* 0x0000000205057890 */ /* 0x000fc8000fffe03f */
[----:B------:R-:W-:Y:S02]  /*1990*/  USHF.R.S32.HI UR9, URZ, 0x1f, UR5 ;  /* 0x0000001f3f097899 */ /* 0x000fe40008011405 */
[----:B------:R-:W-:Y:S02]  /*19a0*/  IMAD.U32 R39, RZ, RZ, UR5 ;  /* 0x00000005ff277e24 */ /* 0x000fe4000f8e00ff */
[----:B------:R-:W-:Y:S02]  /*19b0*/  UIMAD UR10, UR9, UR12, URZ ;  /* 0x0000000c090a72a4 */ /* 0x000fe4000f8e023f */
[C---:B--2---:R-:W-:Y:S02]  /*19c0*/  IMAD.WIDE.U32 R40, R39.reuse, UR12, R34 ;  /* 0x0000000c27287c25 */ /* 0x044fe4000f8e0022 */
[----:B------:R-:W-:Y:S02]  /*19d0*/  UIMAD UR10, UR5, UR13, UR10 ;  /* 0x0000000d050a72a4 */ /* 0x000fe4000f8e020a */
[----:B------:R-:W-:-:S04]  /*19e0*/  IMAD.WIDE.U32 R30, R39, UR12, R30 ;  /* 0x0000000c271e7c25 */ /* 0x000fc8000f8e001e */
[----:B------:R-:W-:Y:S01]  /*19f0*/  IMAD.WIDE.U32 R34, R39, UR12, R32 ;  /* 0x0000000c27227c25 */ /* 0x000fe2000f8e0020 */
[C---:B------:R-:W-:Y:S02]  /*1a00*/  LEA R32, P0, R40.reuse, UR18, 0x1 ;  /* 0x0000001228207c11 */ /* 0x040fe4000f8008ff */
[----:B------:R-:W-:Y:S01]  /*1a10*/  IADD3 R33, R41, UR10, RZ ;  /* 0x0000000a29217c10 */ /* 0x000fe2000fffe0ff */
[----:B------:R-:W-:Y:S01]  /*1a20*/  IMAD.WIDE.U32 R42, R39, UR12, R28 ;  /* 0x0000000c272a7c25 */ /* 0x000fe2000f8e001c */
[----:B------:R-:W-:Y:S02]  /*1a30*/  IADD3 R35, R35, UR10, RZ ;  /* 0x0000000a23237c10 */ /* 0x000fe4000fffe0ff */
[----:B------:R-:W-:Y:S01]  /*1a40*/  LEA.HI.X R33, R40, UR19, R33, 0x1, P0 ;  /* 0x0000001328217c11 */ /* 0x000fe200080f0c21 */
[----:B------:R-:W-:Y:S01]  /*1a50*/  VIADD R29, R31, UR10 ;  /* 0x0000000a1f1d7c36 */ /* 0x000fe20008000000 */
[----:B------:R-:W-:Y:S01]  /*1a60*/  LEA R44, P2, R42, UR18, 0x1 ;  /* 0x000000122a2c7c11 */ /* 0x000fe2000f8408ff */
[----:B------:R-:W-:Y:S01]  /*1a70*/  VIADD R31, R43, UR10 ;  /* 0x0000000a2b1f7c36 */ /* 0x000fe20008000000 */
[----:B------:R-:W-:Y:S01]  /*1a80*/  LEA R40, P1, R30, UR18, 0x1 ;  /* 0x000000121e287c11 */ /* 0x000fe2000f8208ff */
[----:B------:R-:W2:Y:S01]  /*1a90*/  LDG.E.U16 R32, desc[UR14][R32.64] ;  /* 0x0000000e20207981 */ /* 0x000ea2000c1e1500 */
[----:B------:R-:W-:-:S02]  /*1aa0*/  LEA R28, P0, R34, UR18, 0x1 ;  /* 0x00000012221c7c11 */ /* 0x000fc4000f8008ff */
[----:B------:R-:W-:Y:S02]  /*1ab0*/  LEA.HI.X R45, R42, UR19, R31, 0x1, P2 ;  /* 0x000000132a2d7c11 */ /* 0x000fe400090f0c1f */
[----:B------:R-:W-:Y:S02]  /*1ac0*/  LEA.HI.X R41, R30, UR19, R29, 0x1, P1 ;  /* 0x000000131e297c11 */ /* 0x000fe400088f0c1d */
[----:B------:R-:W-:Y:S01]  /*1ad0*/  LEA.HI.X R29, R34, UR19, R35, 0x1, P0 ;  /* 0x00000013221d7c11 */ /* 0x000fe200080f0c23 */
[----:B------:R-:W3:Y:S04]  /*1ae0*/  LDG.E.U16 R44, desc[UR14][R44.64] ;  /* 0x0000000e2c2c7981 */ /* 0x000ee8000c1e1500 */
[----:B------:R-:W4:Y:S04]  /*1af0*/  LDG.E.U16 R40, desc[UR14][R40.64] ;  /* 0x0000000e28287981 */ /* 0x000f28000c1e1500 */
[----:B------:R0:W5:Y:S01]  /*1b00*/  LDG.E.U16 R28, desc[UR14][R28.64] ;  /* 0x0000000e1c1c7981 */ /* 0x000162000c1e1500 */
[----:B------:R-:W-:-:S02]  /*1b10*/  UIMAD UR9, UR9, UR20, URZ ;  /* 0x00000014090972a4 */ /* 0x000fc4000f8e023f */
[----:B------:R-:W-:Y:S02]  /*1b20*/  IMAD.WIDE.U32 R36, R39, UR20, R36 ;  /* 0x0000001427247c25 */ /* 0x000fe4000f8e0024 */
[----:B------:R-:W-:-:S06]  /*1b30*/  UIMAD UR9, UR5, UR21, UR9 ;  /* 0x00000015050972a4 */ /* 0x000fcc000f8e0209 */
[----:B0-----:R-:W-:Y:S02]  /*1b40*/  IADD3 R29, R37, UR9, RZ ;  /* 0x00000009251d7c10 */ /* 0x001fe4000fffe0ff */
[----:B--2---:R-:W-:-:S05]  /*1b50*/  SHF.L.U32 R35, R32, 0x10, RZ ;  /* 0x0000001020237819 */ /* 0x004fca00000006ff */
[----:B------:R-:W-:Y:S01]  /*1b60*/  FMUL.FTZ R22, R14, R35 ;  /* 0x000000230e167220 */ /* 0x000fe20000410000 */
[----:B---3--:R-:W-:Y:S01]  /*1b70*/  SHF.L.U32 R20, R44, 0x10, RZ ;  /* 0x000000102c147819 */ /* 0x008fe200000006ff */
[----:B----4-:R-:W-:-:S04]  /*1b80*/  IMAD.U32 R31, R40, 0x10000, RZ ;  /* 0x00010000281f7824 */ /* 0x010fc800078e00ff */
[----:B------:R-:W-:Y:S01]  /*1b90*/  FFMA.FTZ R35, R17, R20, R22 ;  /* 0x0000001411237223 */ /* 0x000fe20000010016 */
[----:B-----5:R-:W-:Y:S02]  /*1ba0*/  IMAD.U32 R18, R28, 0x10000, RZ ;  /* 0x000100001c127824 */ /* 0x020fe400078e00ff */
[----:B------:R-:W-:Y:S01]  /*1bb0*/  FMUL.FTZ R31, R14, R31 ;  /* 0x0000001f0e1f7220 */ /* 0x000fe20000410000 */
[----:B------:R-:W-:-:S03]  /*1bc0*/  FMUL.FTZ R35, R0, R35 ;  /* 0x0000002300237220 */ /* 0x000fc60000410000 */
[----:B------:R-:W-:Y:S01]  /*1bd0*/  FFMA.FTZ R31, R17, R18, R31 ;  /* 0x00000012111f7223 */ /* 0x000fe2000001001f */
[----:B------:R-:W-:-:S03]  /*1be0*/  LEA R28, P0, R36, UR22, 0x1 ;  /* 0x00000016241c7c11 */ /* 0x000fc6000f8008ff */
[----:B------:R-:W-:Y:S01]  /*1bf0*/  FFMA.FTZ R31, R16, R31, R35 ;  /* 0x0000001f101f7223 */ /* 0x000fe20000010023 */
[----:B------:R-:W-:-:S04]  /*1c00*/  LEA.HI.X R29, R36, UR23, R29, 0x1, P0 ;  /* 0x00000017241d7c11 */ /* 0x000fc800080f0c1d */
[----:B------:R-:W-:-:S05]  /*1c10*/  F2FP.BF16.F32.PACK_AB R31, RZ, R31 ;  /* 0x0000001fff1f723e */ /* 0x000fca00000010ff */
[----:B------:R3:W-:Y:S02]  /*1c20*/  STG.E.U16 desc[UR14][R28.64], R31 ;  /* 0x0000001f1c007986 */ /* 0x0007e4000c10150e */
.L_x_1740:
[----:B------:R-:W4:Y:S01]  /*1c30*/  LDC R18, c[0x0][0x228] ;  /* 0x00008a00ff127b82 */ /* 0x000f220000000800 */
[----:B------:R-:W-:Y:S02]  /*1c40*/  UIADD3 UR4, UR4, 0x1, URZ ;  /* 0x0000000104047890 */ /* 0x000fe4000fffe03f */
[----:B------:R-:W-:-:S04]  /*1c50*/  UIADD3 UR6, UP1, UR6, 0x1, URZ ;  /* 0x0000000106067890 */ /* 0x000fc8000ff3e03f */
[----:B------:R-:W-:Y:S01]  /*1c60*/  UIADD3.X UR7, URZ, UR7, URZ, UP1, !UPT ;  /* 0x000000073f077290 */ /* 0x000fe20008ffe43f */
[----:B----4-:R-:W-:-:S13]  /*1c70*/  ISETP.LE.AND P0, PT, R18, UR4, PT ;  /* 0x0000000412007c0c */ /* 0x010fda000bf03270 */
[----:B------:R-:W-:Y:S05]  /*1c80*/  @!P0 BRA `(.L_x_1741) ;  /* 0xffffffe800dc8947 */ /* 0x000fea000383ffff */
[----:B------:R-:W-:Y:S05]  /*1c90*/  EXIT ;  /* 0x000000000000794d */ /* 0x000fea0003800000 */
.L_x_1742:
        /* <DEDUP_REMOVED lines=14> */
.L_x_1814:


//--------------------- .text._ZN2at6native54_GLOBAL__N__aa9a477a_21_UpSampleBilinear2d_cu_607db5e334upsample_bilinear2d_nhwc_out_frameIN3c108BFloat16EfEEvT0_S5_biiiiiPKT_PS6_i --------------------------
	.section	.text._ZN2at6native54_GLOBAL__N__aa9a477a_21_UpSampleBilinear2d_cu_607db5e334upsample_bilinear2d_nhwc_out_frameIN3c108BFloat16EfEEvT0_S5_biiiiiPKT_PS6_i,"ax",@progbits
	.align	128
.text._ZN2at6native54_GLOBAL__N__aa9a477a_21_UpSampleBilinear2d_cu_607db5e334upsample_bilinear2d_nhwc_out_frameIN3c108BFloat16EfEEvT0_S5_biiiiiPKT_PS6_i:
        .type           _ZN2at6native54_GLOBAL__N__aa9a477a_21_UpSampleBilinear2d_cu_607db5e334upsample_bilinear2d_nhwc_out_frameIN3c108BFloat16EfEEvT0_S5_biiiiiPKT_PS6_i,@function
        .size           _ZN2at6native54_GLOBAL__N__aa9a477a_21_UpSampleBilinear2d_cu_607db5e334upsample_bilinear2d_nhwc_out_frameIN3c108BFloat16EfEEvT0_S5_biiiiiPKT_PS6_i,(.L_x_1815 - _ZN2at6native54_GLOBAL__N__aa9a477a_21_UpSampleBilinear2d_cu_607db5e334upsample_bilinear2d_nhwc_out_frameIN3c108BFloat16EfEEvT0_S5_biiiiiPKT_PS6_i)
        .other          _ZN2at6native54_GLOBAL__N__aa9a477a_21_UpSampleBilinear2d_cu_607db5e334upsample_bilinear2d_nhwc_out_frameIN3c108BFloat16EfEEvT0_S5_biiiiiPKT_PS6_i,@"STO_CUDA_ENTRY STV_DEFAULT"
_ZN2at6native54_GLOBAL__N__aa9a477a_21_UpSampleBilinear2d_cu_607db5e334upsample_bilinear2d_nhwc_out_frameIN3c108BFloat16EfEEvT0_S5_biiiiiPKT_PS6_i:
[----:B------:R-:W-:Y:S01]  /*0000*/  LDC R1, c[0x0][0x28] ;  /* 0x00000a00ff017b82 */ /* 0x000fe20000000800 */
[----:B------:R-:W0:Y:S07]  /*0010*/  S2R R0, SR_TID.X ;  /* 0x0000000000007919 */ /* 0x000e2e0000002100 */
[----:B------:R-:W0:Y:S08]  /*0020*/  S2UR UR4, SR_CTAID.X ;  /* 0x00000000000479c3 */ /* 0x000e300000002500 */
[----:B------:R-:W0:Y:S02]  /*0030*/  LDC R9, c[0x0][RZ] ;  /* 0x00000000ff097b82 */ /* 0x000e240000000800 */
[----:B0-----:R-:W-:Y:S01]  /*0040*/  IMAD R9, R9, UR4, R0 ;  /* 0x0000000409097c24 */ /* 0x001fe2000f8e0200 */
[----:B------:R-:W-:-:S04]  /*0050*/  ULDC UR4, c[0x0][0x240] ;  /* 0x0000900000047ab9 */ /* 0x000fc80000000800 */
[----:B------:R-:W-:-:S13]  /*0060*/  ISETP.GE.AND P0, PT, R9, UR4, PT ;  /* 0x0000000409007c0c */ /* 0x000fda000bf06270 */
[----:B------:R-:W-:Y:S05]  /*0070*/  @P0 EXIT ;  /* 0x000000000000094d */ /* 0x000fea0003800000 */
[----:B------:R-:W0:Y:S01]  /*0080*/  LDC R4, c[0x0][0x21c] ;  /* 0x00008700ff047b82 */ /* 0x000e220000000800 */
[----:B------:R-:W-:Y:S01]  /*0090*/  IABS R22, R9 ;  /* 0x0000000900167213 */ /* 0x000fe20000000000 */
[----:B------:R-:W-:Y:S01]  /*00a0*/  ULDC.U8 UR4, c[0x0][0x218] ;  /* 0x0000860000047ab9 */ /* 0x000fe20000000000 */
[----:B------:R-:W-:Y:S01]  /*00b0*/  ULDC UR7, c[0x0][0x220] ;  /* 0x0000880000077ab9 */ /* 0x000fe20000000800 */
[----:B------:R-:W-:Y:S02]  /*00c0*/  UPRMT UR4, UR4, 0x8880, URZ ;  /* 0x0000888004047896 */ /* 0x000fe4000800003f */
[----:B------:R-:W-:Y:S02]  /*00d0*/  UIADD3 UR5, UR7, -0x1, URZ ;  /* 0xffffffff07057890 */ /* 0x000fe4000fffe03f */
[----:B------:R-:W1:Y:S01]  /*00e0*/  LDC R3, c[0x0][0x22c] ;  /* 0x00008b00ff037b82 */ /* 0x000e620000000800 */
[----:B------:R-:W-:-:S07]  /*00f0*/  ULDC UR6, c[0x0][0x224] ;  /* 0x0000890000067ab9 */ /* 0x000fce0000000800 */
[----:B------:R-:W2:Y:S01]  /*0100*/  LDC R17, c[0x0][0x210] ;  /* 0x00008400ff117b82 */ /* 0x000ea20000000800 */
[----:B0-----:R-:W-:-:S07]  /*0110*/  IABS R7, R4 ;  /* 0x0000000400077213 */ /* 0x001fce0000000000 */
[----:B------:R-:W0:Y:S01]  /*0120*/  LDC R16, c[0x0][0x214] ;  /* 0x00008500ff107b82 */ /* 0x000e220000000800 */
[-C--:B------:R-:W-:Y:S01]  /*0130*/  LOP3.LUT R6, R9, R4.reuse, RZ, 0x3c, !PT ;  /* 0x0000000409067212 */ /* 0x080fe200078e3cff */
[----:B------:R-:W3:Y:S01]  /*0140*/  I2F.RP R0, R7 ;  /* 0x0000000700007306 */ /* 0x000ee20000209400 */
[----:B------:R-:W-:Y:S02]  /*0150*/  LOP3.LUT R23, RZ, R4, RZ, 0x33, !PT ;  /* 0x00000004ff177212 */ /* 0x000fe400078e33ff */
[----:B------:R-:W-:-:S05]  /*0160*/  ISETP.GE.AND P2, PT, R6, RZ, PT ;  /* 0x000000ff0600720c */ /* 0x000fca0003f46270 */
[----:B---3--:R-:W3:Y:S02]  /*0170*/  MUFU.RCP R0, R0 ;  /* 0x0000000000007308 */ /* 0x008ee40000001000 */
[----:B---3--:R-:W-:-:S06]  /*0180*/  VIADD R10, R0, 0xffffffe ;  /* 0x0ffffffe000a7836 */ /* 0x008fcc0000000000 */
[----:B------:R3:W4:Y:S02]  /*0190*/  F2I.FTZ.U32.TRUNC.NTZ R11, R10 ;  /* 0x0000000a000b7305 */ /* 0x000724000021f000 */
[----:B---3--:R-:W-:Y:S01]  /*01a0*/  HFMA2.MMA R10, -RZ, RZ, 0, 0 ;  /* 0x00000000ff0a7435 */ /* 0x008fe200000001ff */
[----:B----4-:R-:W-:-:S04]  /*01b0*/  IMAD.MOV R2, RZ, RZ, -R11 ;  /* 0x000000ffff027224 */ /* 0x010fc800078e0a0b */
[----:B------:R-:W-:Y:S01]  /*01c0*/  IMAD R5, R2, R7, RZ ;  /* 0x0000000702057224 */ /* 0x000fe200078e02ff */
[----:B-1----:R-:W-:-:S04]  /*01d0*/  IABS R2, R3 ;  /* 0x0000000300027213 */ /* 0x002fc80000000000 */
[----:B------:R-:W-:Y:S01]  /*01e0*/  IMAD.HI.U32 R11, R11, R5, R10 ;  /* 0x000000050b0b7227 */ /* 0x000fe200078e000a */
[----:B------:R-:W1:Y:S05]  /*01f0*/  I2F.RP R8, R2 ;  /* 0x0000000200087306 */ /* 0x000e6a0000209400 */
[----:B------:R-:W-:-:S04]  /*0200*/  IMAD.HI.U32 R0, R11, R22, RZ ;  /* 0x000000160b007227 */ /* 0x000fc800078e00ff */
[----:B------:R-:W-:-:S04]  /*0210*/  IMAD.MOV R5, RZ, RZ, -R0 ;  /* 0x000000ffff057224 */ /* 0x000fc800078e0a00 */
[C---:B------:R-:W-:Y:S01]  /*0220*/  IMAD R22, R7.reuse, R5, R22 ;  /* 0x0000000507167224 */ /* 0x040fe200078e0216 */
[----:B-1----:R-:W1:Y:S01]  /*0230*/  MUFU.RCP R8, R8 ;  /* 0x0000000800087308 */ /* 0x002e620000001000 */
[----:B------:R-:W3:Y:S03]  /*0240*/  LDC R5, c[0x0][0x228] ;  /* 0x00008a00ff057b82 */ /* 0x000ee60000000800 */
[----:B------:R-:W-:-:S13]  /*0250*/  ISETP.GT.U32.AND P1, PT, R7, R22, PT ;  /* 0x000000160700720c */ /* 0x000fda0003f24070 */
[----:B------:R-:W-:Y:S01]  /*0260*/  @!P1 IMAD.IADD R22, R22, 0x1, -R7 ;  /* 0x0000000116169824 */ /* 0x000fe200078e0a07 */
[----:B-1----:R-:W-:Y:S01]  /*0270*/  IADD3 R10, R8, 0xffffffe, RZ ;  /* 0x0ffffffe080a7810 */ /* 0x002fe20007ffe0ff */
[----:B------:R-:W-:-:S03]  /*0280*/  @!P1 VIADD R0, R0, 0x1 ;  /* 0x0000000100009836 */ /* 0x000fc60000000000 */
[----:B------:R-:W-:Y:S01]  /*0290*/  ISETP.GE.U32.AND P0, PT, R22, R7, PT ;  /* 0x000000071600720c */ /* 0x000fe20003f06070 */
[----:B------:R1:W4:Y:S02]  /*02a0*/  F2I.FTZ.U32.TRUNC.NTZ R11, R10 ;  /* 0x0000000a000b7305 */ /* 0x000324000021f000 */
[----:B-1----:R-:W-:-:S10]  /*02b0*/  IMAD.MOV.U32 R10, RZ, RZ, RZ ;  /* 0x000000ffff0a7224 */ /* 0x002fd400078e00ff */
[----:B------:R-:W-:Y:S01]  /*02c0*/  @P0 VIADD R0, R0, 0x1 ;  /* 0x0000000100000836 */ /* 0x000fe20000000000 */
[----:B------:R-:W-:Y:S02]  /*02d0*/  ISETP.NE.AND P0, PT, R4, RZ, PT ;  /* 0x000000ff0400720c */ /* 0x000fe40003f05270 */
[----:B----4-:R-:W-:Y:S01]  /*02e0*/  IADD3 R13, RZ, -R11, RZ ;  /* 0x8000000bff0d7210 */ /* 0x010fe20007ffe0ff */
[----:B------:R-:W-:-:S04]  /*02f0*/  @!P2 IMAD.MOV R0, RZ, RZ, -R0 ;  /* 0x000000ffff00a224 */ /* 0x000fc800078e0a00 */
[----:B------:R-:W-:Y:S01]  /*0300*/  IMAD R13, R13, R2, RZ ;  /* 0x000000020d0d7224 */ /* 0x000fe200078e02ff */
[----:B------:R-:W-:Y:S02]  /*0310*/  SEL R12, R23, R0, !P0 ;  /* 0x00000000170c7207 */ /* 0x000fe40004000000 */
[----:B---3--:R-:W-:Y:S01]  /*0320*/  IABS R0, R5 ;  /* 0x0000000500007213 */ /* 0x008fe20000000000 */
[----:B------:R-:W-:Y:S01]  /*0330*/  IMAD.HI.U32 R10, R11, R13, R10 ;  /* 0x0000000d0b0a7227 */ /* 0x000fe200078e000a */
[----:B------:R-:W-:-:S04]  /*0340*/  IABS R6, R12 ;  /* 0x0000000c00067213 */ /* 0x000fc80000000000 */
[----:B------:R-:W-:Y:S02]  /*0350*/  MOV R11, R6 ;  /* 0x00000006000b7202 */ /* 0x000fe40000000f00 */
[----:B------:R-:W1:Y:S03]  /*0360*/  I2F.RP R6, R0 ;  /* 0x0000000000067306 */ /* 0x000e660000209400 */
[----:B------:R-:W-:-:S04]  /*0370*/  IMAD.HI.U32 R10, R10, R11, RZ ;  /* 0x0000000b0a0a7227 */ /* 0x000fc800078e00ff */
[----:B------:R-:W-:-:S04]  /*0380*/  IMAD.MOV R8, RZ, RZ, -R10 ;  /* 0x000000ffff087224 */ /* 0x000fc800078e0a0a */
[C---:B------:R-:W-:Y:S01]  /*0390*/  IMAD R11, R2.reuse, R8, R11 ;  /* 0x00000008020b7224 */ /* 0x040fe200078e020b */
[----:B-1----:R-:W1:Y:S04]  /*03a0*/  MUFU.RCP R6, R6 ;  /* 0x0000000600067308 */ /* 0x002e680000001000 */
[----:B------:R-:W-:-:S13]  /*03b0*/  ISETP.GT.U32.AND P2, PT, R2, R11, PT ;  /* 0x0000000b0200720c */ /* 0x000fda0003f44070 */
[----:B------:R-:W-:Y:S02]  /*03c0*/  @!P2 IMAD.IADD R11, R11, 0x1, -R2 ;  /* 0x000000010b0ba824 */ /* 0x000fe400078e0a02 */
[----:B------:R-:W-:Y:S01]  /*03d0*/  @!P2 VIADD R10, R10, 0x1 ;  /* 0x000000010a0aa836 */ /* 0x000fe20000000000 */
[----:B-1----:R-:W-:Y:S02]  /*03e0*/  IADD3 R14, R6, 0xffffffe, RZ ;  /* 0x0ffffffe060e7810 */ /* 0x002fe40007ffe0ff */
[----:B------:R-:W-:Y:S02]  /*03f0*/  ISETP.GE.U32.AND P1, PT, R11, R2, PT ;  /* 0x000000020b00720c */ /* 0x000fe40003f26070 */
[----:B------:R1:W3:Y:S01]  /*0400*/  F2I.FTZ.U32.TRUNC.NTZ R15, R14 ;  /* 0x0000000e000f7305 */ /* 0x0002e2000021f000 */
[----:B------:R-:W-:Y:S02]  /*0410*/  LOP3.LUT R2, R12, R3, RZ, 0x3c, !PT ;  /* 0x000000030c027212 */ /* 0x000fe400078e3cff */
[----:B------:R-:W-:-:S02]  /*0420*/  ISETP.NE.AND P2, PT, R3, RZ, PT ;  /* 0x000000ff0300720c */ /* 0x000fc40003f45270 */
[----:B------:R-:W-:Y:S01]  /*0430*/  ISETP.GE.AND P3, PT, R2, RZ, PT ;  /* 0x000000ff0200720c */ /* 0x000fe20003f66270 */
[----:B-1----:R-:W-:-:S05]  /*0440*/  IMAD.MOV.U32 R14, RZ, RZ, RZ ;  /* 0x000000ffff0e7224 */ /* 0x002fca00078e00ff */
[----:B------:R-:W-:Y:S01]  /*0450*/  @P1 VIADD R10, R10, 0x1 ;  /* 0x000000010a0a1836 */ /* 0x000fe20000000000 */
[----:B------:R-:W-:Y:S02]  /*0460*/  ISETP.NE.AND P1, PT, R5, RZ, PT ;  /* 0x000000ff0500720c */ /* 0x000fe40003f25270 */
[----:B---3--:R-:W-:-:S04]  /*0470*/  IADD3 R11, RZ, -R15, RZ ;  /* 0x8000000fff0b7210 */ /* 0x008fc80007ffe0ff */
[----:B------:R-:W-:Y:S01]  /*0480*/  @!P3 IMAD.MOV R10, RZ, RZ, -R10 ;  /* 0x000000ffff0ab224 */ /* 0x000fe200078e0a0a */
[----:B------:R-:W-:Y:S01]  /*0490*/  @!P2 LOP3.LUT R10, RZ, R3, RZ, 0x33, !PT ;  /* 0x00000003ff0aa212 */ /* 0x000fe200078e33ff */
[----:B------:R-:W-:-:S03]  /*04a0*/  IMAD R11, R11, R0, RZ ;  /* 0x000000000b0b7224 */ /* 0x000fc600078e02ff */
[----:B------:R-:W-:Y:S01]  /*04b0*/  IABS R13, R10 ;  /* 0x0000000a000d7213 */ /* 0x000fe20000000000 */
[----:B------:R-:W-:Y:S01]  /*04c0*/  IMAD.HI.U32 R6, R15, R11, R14 ;  /* 0x0000000b0f067227 */ /* 0x000fe200078e000e */
[----:B------:R-:W-:Y:S02]  /*04d0*/  ISETP.GE.AND P4, PT, R10, RZ, PT ;  /* 0x000000ff0a00720c */ /* 0x000fe40003f86270 */
[----:B------:R-:W-:-:S03]  /*04e0*/  LOP3.LUT R11, RZ, R5, RZ, 0x33, !PT ;  /* 0x00000005ff0b7212 */ /* 0x000fc600078e33ff */
[----:B------:R-:W-:-:S05]  /*04f0*/  IMAD.HI.U32 R6, R6, R13, RZ ;  /* 0x0000000d06067227 */ /* 0x000fca00078e00ff */
[----:B------:R-:W-:-:S05]  /*0500*/  IADD3 R2, -R6, RZ, RZ ;  /* 0x000000ff06027210 */ /* 0x000fca0007ffe1ff */
[----:B------:R-:W-:-:S05]  /*0510*/  IMAD R13, R0, R2, R13 ;  /* 0x00000002000d7224 */ /* 0x000fca00078e020d */
[----:B------:R-:W-:-:S13]  /*0520*/  ISETP.GT.U32.AND P2, PT, R0, R13, PT ;  /* 0x0000000d0000720c */ /* 0x000fda0003f44070 */
[--C-:B------:R-:W-:Y:S01]  /*0530*/  @!P2 IMAD.IADD R13, R13, 0x1, -R0.reuse ;  /* 0x000000010d0da824 */ /* 0x100fe200078e0a00 */
[----:B------:R-:W-:Y:S02]  /*0540*/  @!P2 IADD3 R6, R6, 0x1, RZ ;  /* 0x000000010606a810 */ /* 0x000fe40007ffe0ff */
[----:B------:R-:W-:Y:S01]  /*0550*/  ISETP.GE.AND P2, PT, R9, RZ, PT ;  /* 0x000000ff0900720c */ /* 0x000fe20003f46270 */
[----:B------:R-:W-:Y:S01]  /*0560*/  IMAD.IADD R2, R13, 0x1, -R0 ;  /* 0x000000010d027824 */ /* 0x000fe200078e0a00 */
[----:B------:R-:W-:-:S04]  /*0570*/  ISETP.GT.U32.AND P3, PT, R0, R13, PT ;  /* 0x0000000d0000720c */ /* 0x000fc80003f64070 */
[----:B------:R-:W-:Y:S02]  /*0580*/  SEL R2, R2, R13, !P3 ;  /* 0x0000000d02027207 */ /* 0x000fe40005800000 */
[----:B------:R-:W-:Y:S01]  /*0590*/  ISETP.NE.AND P3, PT, RZ, UR4, PT ;  /* 0x00000004ff007c0c */ /* 0x000fe2000bf65270 */
[----:B------:R-:W-:Y:S01]  /*05a0*/  UIADD3 UR4, UR6, -0x1, URZ ;  /* 0xffffffff06047890 */ /* 0x000fe2000fffe03f */
[----:B------:R-:W-:Y:S02]  /*05b0*/  @!P4 IADD3 R2, -R2, RZ, RZ ;  /* 0x000000ff0202c210 */ /* 0x000fe40007ffe1ff */
[----:B------:R-:W-:Y:S02]  /*05c0*/  ISETP.GE.U32.AND P4, PT, R13, R0, PT ;  /* 0x000000000d00720c */ /* 0x000fe40003f86070 */
[----:B------:R-:W-:Y:S01]  /*05d0*/  SEL R8, R11, R2, !P1 ;  /* 0x000000020b087207 */ /* 0x000fe20004800000 */
[----:B------:R-:W-:Y:S01]  /*05e0*/  IMAD.MOV R2, RZ, RZ, -R10 ;  /* 0x000000ffff027224 */ /* 0x000fe200078e0a0a */
[----:B------:R-:W-:-:S02]  /*05f0*/  LOP3.LUT R10, R10, R5, RZ, 0x3c, !PT ;  /* 0x000000050a0a7212 */ /* 0x000fc400078e3cff */
[----:B------:R-:W-:Y:S01]  /*0600*/  I2FP.F32.S32 R18, R8 ;  /* 0x0000000800127245 */ /* 0x000fe20000201400 */
[----:B------:R-:W-:-:S04]  /*0610*/  IMAD R12, R3, R2, R12 ;  /* 0x00000002030c7224 */ /* 0x000fc800078e020c */
[----:B------:R-:W-:Y:S01]  /*0620*/  @!P3 FADD.FTZ R2, R18, 0.5 ;  /* 0x3f0000001202b421 */ /* 0x000fe20000010000 */
[----:B------:R-:W-:Y:S01]  /*0630*/  I2FP.F32.S32 R19, R12 ;  /* 0x0000000c00137245 */ /* 0x000fe20000201400 */
[----:B------:R-:W-:Y:S02]  /*0640*/  @P4 VIADD R6, R6, 0x1 ;  /* 0x0000000106064836 */ /* 0x000fe40000000000 */
[-C--:B--2---:R-:W-:Y:S01]  /*0650*/  @!P3 FFMA.FTZ R14, R2, R17.reuse, -0.5 ;  /* 0xbf000000020eb423 */ /* 0x084fe20000010011 */
[----:B------:R-:W-:Y:S01]  /*0660*/  @P3 FMUL.FTZ R2, R18, R17 ;  /* 0x0000001112023220 */ /* 0x000fe20000410000 */
[C---:B------:R-:W-:Y:S01]  /*0670*/  @!P3 FADD.FTZ R15, R19.reuse, 0.5 ;  /* 0x3f000000130fb421 */ /* 0x040fe20000010000 */
[-C--:B0-----:R-:W-:Y:S02]  /*0680*/  @P3 FMUL.FTZ R0, R19, R16.reuse ;  /* 0x0000001013003220 */ /* 0x081fe40000410000 */
[----:B------:R-:W-:Y:S01]  /*0690*/  @!P3 FSETP.GEU.FTZ.AND P5, PT, R14, RZ, PT ;  /* 0x000000ff0e00b20b */ /* 0x000fe20003fbe000 */
[----:B------:R-:W-:-:S03]  /*06a0*/  @!P3 FFMA.FTZ R15, R15, R16, -0.5 ;  /* 0xbf0000000f0fb423 */ /* 0x000fc60000010010 */
[----:B------:R-:W-:Y:S02]  /*06b0*/  @!P3 FSEL R2, R14, RZ, P5 ;  /* 0x000000ff0e02b208 */ /* 0x000fe40002800000 */
[C---:B------:R-:W-:Y:S02]  /*06c0*/  @!P3 FSETP.GEU.FTZ.AND P6, PT, R15.reuse, RZ, PT ;  /* 0x000000ff0f00b20b */ /* 0x040fe40003fde000 */
[----:B------:R-:W0:Y:S01]  /*06d0*/  F2I.FTZ.TRUNC.NTZ R24, R2 ;  /* 0x0000000200187305 */ /* 0x000e22000021f100 */
[----:B------:R-:W-:Y:S02]  /*06e0*/  ISETP.GE.AND P5, PT, R10, RZ, PT ;  /* 0x000000ff0a00720c */ /* 0x000fe40003fa6270 */
[----:B------:R-:W-:-:S05]  /*06f0*/  @!P3 FSEL R0, R15, RZ, P6 ;  /* 0x000000ff0f00b208 */ /* 0x000fca0003000000 */
[----:B------:R-:W1:Y:S06]  /*0700*/  F2I.FTZ.TRUNC.NTZ R10, R0 ;  /* 0x00000000000a7305 */ /* 0x000e6c000021f100 */
[----:B------:R-:W-:Y:S01]  /*0710*/  @!P5 IADD3 R6, -R6, RZ, RZ ;  /* 0x000000ff0606d210 */ /* 0x000fe20007ffe1ff */
[C---:B0-----:R-:W-:Y:S01]  /*0720*/  VIADD R18, R24.reuse, 0x1 ;  /* 0x0000000118127836 */ /* 0x041fe20000000000 */
[----:B------:R-:W-:Y:S02]  /*0730*/  ISETP.GE.AND P3, PT, R24, UR5, PT ;  /* 0x0000000518007c0c */ /* 0x000fe4000bf66270 */
[----:B------:R-:W-:-:S02]  /*0740*/  SHF.R.S32.HI R25, RZ, 0x1f, R24 ;  /* 0x0000001fff197819 */ /* 0x000fc40000011418 */
[----:B------:R-:W-:Y:S02]  /*0750*/  SEL R6, R11, R6, !P1 ;  /* 0x000000060b067207 */ /* 0x000fe40004800000 */
[-C--:B------:R-:W-:Y:S02]  /*0760*/  ISETP.GT.U32.AND P1, PT, R7, R22.reuse, PT ;  /* 0x000000160700720c */ /* 0x080fe40003f24070 */
[----:B-1----:R-:W-:Y:S01]  /*0770*/  ISETP.GE.AND P4, PT, R10, UR4, PT ;  /* 0x000000040a007c0c */ /* 0x002fe2000bf86270 */
[----:B------:R-:W-:Y:S01]  /*0780*/  IMAD.WIDE R16, R6, UR7, R24 ;  /* 0x0000000706107c25 */ /* 0x000fe2000f8e0218 */
[----:B------:R-:W-:Y:S01]  /*0790*/  USHF.R.S32.HI UR4, URZ, 0x1f, UR6 ;  /* 0x0000001f3f047899 */ /* 0x000fe20008011406 */
[----:B------:R-:W-:Y:S02]  /*07a0*/  IADD3 R7, R22, -R7, RZ ;  /* 0x8000000716077210 */ /* 0x000fe40007ffe0ff */
[----:B------:R-:W-:Y:S01]  /*07b0*/  @P3 IMAD.MOV R18, RZ, RZ, R24 ;  /* 0x000000ffff123224 */ /* 0x000fe200078e0218 */
[----:B------:R-:W-:Y:S01]  /*07c0*/  IADD3 R14, R10, 0x1, RZ ;  /* 0x000000010a0e7810 */ /* 0x000fe20007ffe0ff */
[----:B------:R-:W-:Y:S01]  /*07d0*/  IMAD R9, R17, UR6, RZ ;  /* 0x0000000611097c24 */ /* 0x000fe2000f8e02ff */
[----:B------:R-:W-:-:S02]  /*07e0*/  SEL R22, R7, R22, !P1 ;  /* 0x0000001607167207 */ /* 0x000fc40004800000 */
[----:B------:R-:W-:Y:S01]  /*07f0*/  SHF.R.S32.HI R19, RZ, 0x1f, R18 ;  /* 0x0000001fff137819 */ /* 0x000fe20000011412 */
[C---:B------:R-:W-:Y:S01]  /*0800*/  IMAD R7, R16.reuse, UR4, R9 ;  /* 0x0000000410077c24 */ /* 0x040fe2000f8e0209 */
[----:B------:R-:W-:Y:S01]  /*0810*/  SHF.R.S32.HI R11, RZ, 0x1f, R10 ;  /* 0x0000001fff0b7819 */ /* 0x000fe2000001140a */
[----:B------:R-:W-:Y:S01]  /*0820*/  IMAD.WIDE.U32 R16, R16, UR6, RZ ;  /* 0x0000000610107c25 */ /* 0x000fe2000f8e00ff */
[----:B------:R-:W-:Y:S02]  /*0830*/  @!P2 IADD3 R22, -R22, RZ, RZ ;  /* 0x000000ff1616a210 */ /* 0x000fe40007ffe1ff */
[----:B------:R-:W-:Y:S01]  /*0840*/  SHF.R.S32.HI R25, RZ, 0x1f, R4 ;  /* 0x0000001fff197819 */ /* 0x000fe20000011404 */
[----:B------:R-:W-:Y:S01]  /*0850*/  IMAD.WIDE R18, R6, UR7, R18 ;  /* 0x0000000706127c25 */ /* 0x000fe2000f8e0212 */
[----:B------:R-:W-:Y:S02]  /*0860*/  IADD3 R20, P1, R10, R16, RZ ;  /* 0x000000100a147210 */ /* 0x000fe40007f3e0ff */
[----:B------:R-:W-:Y:S01]  /*0870*/  IADD3 R7, R17, R7, RZ ;  /* 0x0000000711077210 */ /* 0x000fe20007ffe0ff */
[----:B------:R-:W-:Y:S01]  /*0880*/  @P4 IMAD.MOV R14, RZ, RZ, R10 ;  /* 0x000000ffff0e4224 */ /* 0x000fe200078e020a */
[----:B------:R-:W-:Y:S01]  /*0890*/  SEL R22, R23, R22, !P0 ;  /* 0x0000001617167207 */ /* 0x000fe20004000000 */
[----:B------:R-:W-:-:S02]  /*08a0*/  IMAD R19, R19, UR6, RZ ;  /* 0x0000000613137c24 */ /* 0x000fc4000f8e02ff */
[----:B------:R-:W-:Y:S01]  /*08b0*/  IMAD.X R13, R11, 0x1, R7, P1 ;  /* 0x000000010b0d7824 */ /* 0x000fe200008e0607 */
[----:B------:R-:W-:Y:S01]  /*08c0*/  IADD3 R9, P3, R16, R14, RZ ;  /* 0x0000000e10097210 */ /* 0x000fe20007f7e0ff */
[C---:B------:R-:W-:Y:S01]  /*08d0*/  IMAD.WIDE.U32 R16, R18.reuse, UR6, R10 ;  /* 0x0000000612107c25 */ /* 0x040fe2000f8e000a */
[----:B------:R-:W-:Y:S02]  /*08e0*/  SHF.R.S32.HI R15, RZ, 0x1f, R14 ;  /* 0x0000001fff0f7819 */ /* 0x000fe4000001140e */
[----:B------:R-:W-:Y:S01]  /*08f0*/  SHF.R.S32.HI R23, RZ, 0x1f, R22 ;  /* 0x0000001fff177819 */ /* 0x000fe20000011416 */
[----:B------:R-:W-:Y:S01]  /*0900*/  IMAD R11, R18, UR4, R19 ;  /* 0x00000004120b7c24 */ /* 0x000fe2000f8e0213 */
[----:B------:R-:W-:Y:S01]  /*0910*/  ULDC.64 UR4, c[0x0][0x208] ;  /* 0x0000820000047ab9 */ /* 0x000fe20000000a00 */
[----:B------:R-:W-:Y:S02]  /*0920*/  IMAD.X R7, R15, 0x1, R7, P3 ;  /* 0x000000010f077824 */ /* 0x000fe400018e0607 */
[----:B------:R-:W-:-:S02]  /*0930*/  IMAD.IADD R17, R17, 0x1, R11 ;  /* 0x0000000111117824 */ /* 0x000fc400078e020b */
[----:B------:R-:W-:Y:S01]  /*0940*/  IMAD.WIDE.U32 R18, R18, UR6, R14 ;  /* 0x0000000612127c25 */ /* 0x000fe2000f8e000e */
[----:B------:R-:W-:-:S03]  /*0950*/  ULDC.64 UR6, c[0x0][0x230] ;  /* 0x00008c0000067ab9 */ /* 0x000fc60000000a00 */
[-C--:B------:R-:W-:Y:S02]  /*0960*/  IMAD R17, R17, R4.reuse, RZ ;  /* 0x0000000411117224 */ /* 0x080fe400078e02ff */
[----:B------:R-:W-:Y:S02]  /*0970*/  IMAD R26, R7, R4, RZ ;  /* 0x00000004071a7224 */ /* 0x000fe400078e02ff */
[----:B------:R-:W-:Y:S02]  /*0980*/  IMAD R15, R25, R16, R17 ;  /* 0x00000010190f7224 */ /* 0x000fe400078e0211 */
[----:B------:R-:W-:-:S04]  /*0990*/  IMAD.WIDE.U32 R16, R16, R4, R22 ;  /* 0x0000000410107225 */ /* 0x000fc800078e0016 */
[----:B------:R-:W-:Y:S01]  /*09a0*/  IMAD R7, R25, R9, R26 ;  /* 0x0000000919077224 */ /* 0x000fe200078e021a */
[----:B------:R-:W-:Y:S01]  /*09b0*/  IADD3 R15, R17, R15, RZ ;  /* 0x0000000f110f7210 */ /* 0x000fe20007ffe0ff */
[----:B------:R-:W-:Y:S01]  /*09c0*/  IMAD.WIDE.U32 R26, R9, R4, R22 ;  /* 0x00000004091a7225 */ /* 0x000fe200078e0016 */
[----:B------:R-:W-:-:S03]  /*09d0*/  LEA R14, P1, R16, UR6, 0x1 ;  /* 0x00000006100e7c11 */ /* 0x000fc6000f8208ff */
[----:B------:R-:W-:Y:S01]  /*09e0*/  IMAD.IADD R11, R11, 0x1, R19 ;  /* 0x000000010b0b7824 */ /* 0x000fe200078e0213 */
[----:B------:R-:W-:Y:S01]  /*09f0*/  LEA.HI.X R15, R16, UR7, R15, 0x1, P1 ;  /* 0x00000007100f7c11 */ /* 0x000fe200088f0c0f */
[-C--:B------:R-:W-:Y:S01]  /*0a00*/  IMAD R13, R13, R4.reuse, RZ ;  /* 0x000000040d0d7224 */ /* 0x080fe200078e02ff */
[----:B------:R-:W-:Y:S01]  /*0a10*/  IADD3 R7, R27, R7, RZ ;  /* 0x000000071b077210 */ /* 0x000fe20007ffe0ff */
[----:B------:R-:W-:Y:S01]  /*0a20*/  IMAD R11, R11, R4, RZ ;  /* 0x000000040b0b7224 */ /* 0x000fe200078e02ff */
[----:B------:R-:W-:Y:S01]  /*0a30*/  LEA R16, P1, R26, UR6, 0x1 ;  /* 0x000000061a107c11 */ /* 0x000fe2000f8208ff */
[----:B------:R-:W-:Y:S01]  /*0a40*/  IMAD R13, R25, R20, R13 ;  /* 0x00000014190d7224 */ /* 0x000fe200078e020d */
[----:B------:R-:W2:Y:S01]  /*0a50*/  LDG.E.U16 R14, desc[UR4][R14.64] ;  /* 0x000000040e0e7981 */ /* 0x000ea2000c1e1500 */
[----:B------:R-:W-:Y:S01]  /*0a60*/  IMAD.WIDE.U32 R20, R20, R4, RZ ;  /* 0x0000000414147225 */ /* 0x000fe200078e00ff */
[----:B------:R-:W-:-:S03]  /*0a70*/  LEA.HI.X R17, R26, UR7, R7, 0x1, P1 ;  /* 0x000000071a117c11 */ /* 0x000fc600088f0c07 */
[----:B------:R-:W-:Y:S01]  /*0a80*/  IMAD R7, R25, R18, R11 ;  /* 0x0000001219077224 */ /* 0x000fe200078e020b */
[----:B------:R-:W-:Y:S01]  /*0a90*/  IADD3 R13, R21, R13, RZ ;  /* 0x0000000d150d7210 */ /* 0x000fe20007ffe0ff */
[----:B------:R-:W-:Y:S01]  /*0aa0*/  IMAD.WIDE.U32 R26, R18, R4, R22 ;  /* 0x00000004121a7225 */ /* 0x000fe200078e0016 */
[----:B------:R-:W-:Y:S01]  /*0ab0*/  IADD3 R20, P0, R22, R20, RZ ;  /* 0x0000001416147210 */ /* 0x000fe20007f1e0ff */
[----:B------:R-:W3:Y:S02]  /*0ac0*/  LDG.E.U16 R16, desc[UR4][R16.64] ;  /* 0x0000000410107981 */ /* 0x000ee4000c1e1500 */
[----:B------:R-:W-:Y:S01]  /*0ad0*/  IMAD.IADD R7, R27, 0x1, R7 ;  /* 0x000000011b077824 */ /* 0x000fe200078e0207 */
[C---:B------:R-:W-:Y:S02]  /*0ae0*/  LEA R18, P1, R26.reuse, UR6, 0x1 ;  /* 0x000000061a127c11 */ /* 0x040fe4000f8208ff */
[----:B------:R-:W-:Y:S02]  /*0af0*/  IADD3.X R13, R23, R13, RZ, P0, !PT ;  /* 0x0000000d170d7210 */ /* 0x000fe400007fe4ff */
[----:B------:R-:W-:-:S02]  /*0b00*/  LEA.HI.X R19, R26, UR7, R7, 0x1, P1 ;  /* 0x000000071a137c11 */ /* 0x000fc400088f0c07 */
[----:B------:R-:W-:-:S03]  /*0b10*/  LEA R26, P0, R20, UR6, 0x1 ;  /* 0x00000006141a7c11 */ /* 0x000fc6000f8008ff */
[----:B------:R-:W4:Y:S01]  /*0b20*/  LDG.E.U16 R18, desc[UR4][R18.64] ;  /* 0x0000000412127981 */ /* 0x000f22000c1e1500 */
[----:B------:R-:W-:Y:S01]  /*0b30*/  LEA.HI.X R27, R20, UR7, R13, 0x1, P0 ;  /* 0x00000007141b7c11 */ /* 0x000fe200080f0c0d */
[----:B------:R-:W-:-:S04]  /*0b40*/  ULDC.64 UR6, c[0x0][0x238] ;  /* 0x00008e0000067ab9 */ /* 0x000fc80000000a00 */
[----:B------:R-:W5:Y:S01]  /*0b50*/  LDG.E.U16 R26, desc[UR4][R26.64] ;  /* 0x000000041a1a7981 */ /* 0x000f62000c1e1500 */
[----:B------:R-:W-:Y:S02]  /*0b60*/  SHF.R.S32.HI R9, RZ, 0x1f, R8 ;  /* 0x0000001fff097819 */ /* 0x000fe40000011408 */
[----:B------:R-:W-:Y:S01]  /*0b70*/  SHF.R.S32.HI R13, RZ, 0x1f, R12 ;  /* 0x0000001fff0d7819 */ /* 0x000fe2000001140c */
[----:B------:R-:W-:Y:S01]  /*0b80*/  IMAD.WIDE R6, R6, R5, R8 ;  /* 0x0000000506067225 */ /* 0x000fe200078e0208 */
[----:B------:R-:W-:Y:S02]  /*0b90*/  I2FP.F32.S32 R11, R10 ;  /* 0x0000000a000b7245 */ /* 0x000fe40000201400 */
[----:B------:R-:W-:Y:S01]  /*0ba0*/  SHF.R.S32.HI R5, RZ, 0x1f, R3 ;  /* 0x0000001fff057819 */ /* 0x000fe20000011403 */
[----:B------:R-:W-:-:S04]  /*0bb0*/  IMAD.WIDE.U32 R12, R6, R3, R12 ;  /* 0x00000003060c7225 */ /* 0x000fc800078e000c */
[----:B------:R-:W-:Y:S01]  /*0bc0*/  FADD.FTZ R11, -R11, R0 ;  /* 0x000000000b0b7221 */ /* 0x000fe20000010100 */
[----:B------:R-:W-:-:S03]  /*0bd0*/  IMAD R3, R7, R3, RZ ;  /* 0x0000000307037224 */ /* 0x000fc600078e02ff */
[----:B------:R-:W-:Y:S01]  /*0be0*/  FADD.FTZ R0, -R11, 1 ;  /* 0x3f8000000b007421 */ /* 0x000fe20000010100 */
[----:B------:R-:W-:Y:S01]  /*0bf0*/  IMAD R9, R6, R5, R3 ;  /* 0x0000000506097224 */ /* 0x000fe200078e0203 */
[----:B------:R-:W-:-:S03]  /*0c00*/  I2FP.F32.S32 R3, R24 ;  /* 0x0000001800037245 */ /* 0x000fc60000201400 */
[----:B------:R-:W-:Y:S02]  /*0c10*/  IMAD.IADD R9, R13, 0x1, R9 ;  /* 0x000000010d097824 */ /* 0x000fe400078e0209 */
[----:B------:R-:W-:Y:S02]  /*0c20*/  FADD.FTZ R2, -R3, R2 ;  /* 0x0000000203027221 */ /* 0x000fe40000010100 */
[----:B------:R-:W-:Y:S02]  /*0c30*/  IMAD R9, R9, R4, RZ ;  /* 0x0000000409097224 */ /* 0x000fe400078e02ff */
[----:B------:R-:W-:Y:S02]  /*0c40*/  FADD.FTZ R3, -R2, 1 ;  /* 0x3f80000002037421 */ /* 0x000fe40000010100 */
[----:B------:R-:W-:Y:S02]  /*0c50*/  IMAD R9, R25, R12, R9 ;  /* 0x0000000c19097224 */ /* 0x000fe400078e0209 */
[----:B--2---:R-:W-:-:S02]  /*0c60*/  IMAD.U32 R14, R14, 0x10000, RZ ;  /* 0x000100000e0e7824 */ /* 0x004fc400078e00ff */
[----:B---3--:R-:W-:Y:S01]  /*0c70*/  IMAD.U32 R16, R16, 0x10000, RZ ;  /* 0x0001000010107824 */ /* 0x008fe200078e00ff */
[----:B----4-:R-:W-:-:S03]  /*0c80*/  SHF.L.U32 R18, R18, 0x10, RZ ;  /* 0x0000001012127819 */ /* 0x010fc600000006ff */
[C---:B------:R-:W-:Y:S02]  /*0c90*/  FMUL.FTZ R5, R11.reuse, R16 ;  /* 0x000000100b057220 */ /* 0x040fe40000410000 */
[----:B------:R-:W-:Y:S01]  /*0ca0*/  FMUL.FTZ R7, R11, R18 ;  /* 0x000000120b077220 */ /* 0x000fe20000410000 */
[----:B-----5:R-:W-:-:S03]  /*0cb0*/  SHF.L.U32 R26, R26, 0x10, RZ ;  /* 0x000000101a1a7819 */ /* 0x020fc600000006ff */
[C---:B------:R-:W-:Y:S02]  /*0cc0*/  FFMA.FTZ R7, R0.reuse, R14, R7 ;  /* 0x0000000e00077223 */ /* 0x040fe40000010007 */
[----:B------:R-:W-:Y:S01]  /*0cd0*/  FFMA.FTZ R26, R0, R26, R5 ;  /* 0x0000001a001a7223 */ /* 0x000fe20000010005 */
[----:B------:R-:W-:-:S04]  /*0ce0*/  IMAD.WIDE.U32 R4, R12, R4, R22 ;  /* 0x000000040c047225 */ /* 0x000fc800078e0016 */
[----:B------:R-:W-:-:S04]  /*0cf0*/  FMUL.FTZ R7, R2, R7 ;  /* 0x0000000702077220 */ /* 0x000fc80000410000 */
[----:B------:R-:W-:Y:S01]  /*0d00*/  FFMA.FTZ R3, R26, R3, R7 ;  /* 0x000000031a037223 */ /* 0x000fe20000010007 */
[C---:B------:R-:W-:Y:S02]  /*0d10*/  LEA R2, P0, R4.reuse, UR6, 0x1 ;  /* 0x0000000604027c11 */ /* 0x040fe4000f8008ff */
[----:B------:R-:W-:Y:S02]  /*0d20*/  IADD3 R5, R5, R9, RZ ;  /* 0x0000000905057210 */ /* 0x000fe40007ffe0ff */
[----:B------:R-:W-:Y:S02]  /*0d30*/  F2FP.BF16.F32.PACK_AB R0, RZ, R3 ;  /* 0x00000003ff00723e */ /* 0x000fe400000010ff */
[----:B------:R-:W-:-:S05]  /*0d40*/  LEA.HI.X R3, R4, UR7, R5, 0x1, P0 ;  /* 0x0000000704037c11 */ /* 0x000fca00080f0c05 */
[----:B------:R-:W-:Y:S01]  /*0d50*/  STG.E.U16 desc[UR4][R2.64], R0 ;  /* 0x0000000002007986 */ /* 0x000fe2000c101504 */
[----:B------:R-:W-:Y:S05]  /*0d60*/  EXIT ;  /* 0x000000000000794d */ /* 0x000fea0003800000 */
.L_x_1743:
        /* <DEDUP_REMOVED lines=9> */
.L_x_1815:


//--------------------- .text._ZN2at6native54_GLOBAL__N__aa9a477a_21_UpSampleBilinear2d_cu_607db5e329upsample_bilinear2d_out_frameIN3c104HalfEfEEviT0_S5_bNS_27GenericPackedTensorAccessorIKT_Lm4ENS_16DefaultPtrTraitsElEENS6_IS7_Lm4ES9_lEE --------------------------
	.section	.text._ZN2at6native54_GLOBAL__N__aa9a477a_21_UpSampleBilinear2d_cu_607db5e329upsample_bilinear2d_out_frameIN3c104HalfEfEEviT0_S5_bNS_27GenericPackedTensorAccessorIKT_Lm4ENS_16DefaultPtrTraitsElEENS6_IS7_Lm4ES9_lEE,"ax",@progbits
	.align	128
.text._ZN2at6native54_GLOBAL__N__aa9a477a_21_UpSampleBilinear2d_cu_607db5e329upsample_bilinear2d_out_frameIN3c104HalfEfEEviT0_S5_bNS_27GenericPackedTensorAccessorIKT_Lm4ENS_16DefaultPtrTraitsElEENS6_IS7_Lm4ES9_lEE:
        .type           _ZN2at6native54_GLOBAL__N__aa9a477a_21_UpSampleBilinear2d_cu_607db5e329upsample_bilinear2d_out_frameIN3c104HalfEfEEviT0_S5_bNS_27GenericPackedTensorAccessorIKT_Lm4ENS_16DefaultPtrTraitsElEENS6_IS7_Lm4ES9_lEE,@function
        .size           _ZN2at6native54_GLOBAL__N__aa9a477a_21_UpSampleBilinear2d_cu_607db5e329upsample_bilinear2d_out_frameIN3c104HalfEfEEviT0_S5_bNS_27GenericPackedTensorAccessorIKT_Lm4ENS_16DefaultPtrTraitsElEENS6_IS7_Lm4ES9_lEE,(.L_x_1816 - _ZN2at6native54_GLOBAL__N__aa9a477a_21_UpSampleBilinear2d_cu_607db5e329upsample_bilinear2d_out_frameIN3c104HalfEfEEviT0_S5_bNS_27GenericPackedTensorAccessorIKT_Lm4ENS_16DefaultPtrTraitsElEENS6_IS7_Lm4ES9_lEE)
        .other          _ZN2at6native54_GLOBAL__N__aa9a477a_21_UpSampleBilinear2d_cu_607db5e329upsample_bilinear2d_out_frameIN3c104HalfEfEEviT0_S5_bNS_27GenericPackedTensorAccessorIKT_Lm4ENS_16DefaultPtrTraitsElEENS6_IS7_Lm4ES9_lEE,@"STO_CUDA_ENTRY STV_DEFAULT"
_ZN2at6native54_GLOBAL__N__aa9a477a_21_UpSampleBilinear2d_cu_607db5e329upsample_bilinear2d_out_frameIN3c104HalfEfEEviT0_S5_bNS_27GenericPackedTensorAccessorIKT_Lm4ENS_16DefaultPtrTraitsElEENS6_IS7_Lm4ES9_lEE:
        /* <DEDUP_REMOVED lines=15> */
[----:B0-----:R-:W-:-:S06]  /*00f0*/  IADD3 R2, R4, 0xffffffe, RZ ;  /* 0x0ffffffe04027810 */ /* 0x001fcc0007ffe0ff */
        /* <DEDUP_REMOVED lines=13> */
[-C--:B------:R-:W-:Y:S01]  /*01d0*/  @!P1 IADD3 R4, R4, -R5.reuse, RZ ;  /* 0x8000000504049210 */ /* 0x080fe20007ffe0ff */
[----:B------:R-:W-:Y:S01]  /*01e0*/  @!P1 VIADD R3, R3, 0x1 ;  /* 0x0000000103039836 */ /* 0x000fe20000000000 */
[----:B------:R-:W-:Y:S02]  /*01f0*/  ISETP.NE.AND P1, PT, R7, RZ, PT ;  /* 0x000000ff0700720c */ /* 0x000fe40003f25270 */
[----:B------:R-:W-:Y:S02]  /*0200*/  ISETP.GE.U32.AND P0, PT, R4, R5, PT ;  /* 0x000000050400720c */ /* 0x000fe40003f06070 */
[----:B------:R-:W2:Y:S11]  /*0210*/  LDC R5, c[0x0][0x214] ;  /* 0x00008500ff057b82 */ /* 0x000eb60000000800 */
[----:B------:R-:W-:-:S05]  /*0220*/  @P0 IADD3 R3, R3, 0x1, RZ ;  /* 0x0000000103030810 */ /* 0x000fca0007ffe0ff */
        /* <DEDUP_REMOVED lines=29> */
[C---:B------:R-:W-:Y:S01]  /*0400*/  VIADD R4, R8.reuse, 0x1 ;  /* 0x0000000108047836 */ /* 0x040fe20000000000 */
[----:B------:R-:W-:Y:S01]  /*0410*/  ISETP.GE.AND P0, PT, R8, UR4, PT ;  /* 0x0000000408007c0c */ /* 0x000fe2000bf06270 */
[----:B------:R-:W-:Y:S01]  /*0420*/  ULDC UR4, c[0x0][0x240] ;  /* 0x0000900000047ab9 */ /* 0x000fe20000000800 */
[----:B------:R-:W-:Y:S01]  /*0430*/  IMAD R2, R2, UR6, RZ ;  /* 0x0000000602027c24 */ /* 0x000fe2000f8e02ff */
[----:B------:R-:W-:Y:S01]  /*0440*/  UIADD3 UR4, UR4, -0x1, URZ ;  /* 0xffffffff04047890 */ /* 0x000fe2000fffe03f */
[----:B--2---:R-:W-:Y:S01]  /*0450*/  I2FP.F32.S32 R7, R19 ;  /* 0x0000001300077245 */ /* 0x004fe20000201400 */
        /* <DEDUP_REMOVED lines=9> */
[C---:B------:R-:W-:Y:S01]  /*04f0*/  @P0 IADD3 R4, R8.reuse, RZ, RZ ;  /* 0x000000ff08040210 */ /* 0x040fe20007ffe0ff */
[----:B------:R-:W-:Y:S01]  /*0500*/  ULDC.64 UR10, c[0x0][0x2a0] ;  /* 0x0000a800000a7ab9 */ /* 0x000fe20000000a00 */
[----:B------:R-:W-:Y:S01]  /*0510*/  ISETP.GE.AND P0, PT, R19, UR4, PT ;  /* 0x0000000413007c0c */ /* 0x000fe2000bf06270 */
[----:B------:R-:W-:Y:S01]  /*0520*/  IMAD R7, R7, UR10, RZ ;  /* 0x0000000a07077c24 */ /* 0x000fe2000f8e02ff */
[----:B------:R-:W-:Y:S01]  /*0530*/  SHF.R.S32.HI R6, RZ, 0x1f, R4 ;  /* 0x0000001fff067819 */ /* 0x000fe20000011404 */
[C---:B------:R-:W-:Y:S01]  /*0540*/  IMAD R13, R8.reuse, UR7, R5 ;  /* 0x00000007080d7c24 */ /* 0x040fe2000f8e0205 */
[----:B------:R-:W-:Y:S01]  /*0550*/  IADD3 R3, R3, R9, RZ ;  /* 0x0000000903037210 */ /* 0x000fe20007ffe0ff */
[----:B------:R-:W-:-:S04]  /*0560*/  IMAD.WIDE.U32 R8, R8, UR6, RZ ;  /* 0x0000000608087c25 */ /* 0x000fc8000f8e00ff */
[----:B------:R-:W-:Y:S01]  /*0570*/  IMAD R11, R6, UR6, RZ ;  /* 0x00000006060b7c24 */ /* 0x000fe2000f8e02ff */
[----:B------:R-:W-:Y:S01]  /*0580*/  IADD3 R13, R9, R13, RZ ;  /* 0x0000000d090d7210 */ /* 0x000fe20007ffe0ff */
[----:B------:R-:W-:Y:S02]  /*0590*/  IMAD R17, R10, UR11, R7 ;  /* 0x0000000b0a117c24 */ /* 0x000fe4000f8e0207 */
[C---:B------:R-:W-:Y:S02]  /*05a0*/  IMAD R11, R4.reuse, UR7, R11 ;  /* 0x00000007040b7c24 */ /* 0x040fe4000f8e020b */
[----:B------:R-:W-:-:S04]  /*05b0*/  IMAD.WIDE.U32 R4, R4, UR6, RZ ;  /* 0x0000000604047c25 */ /* 0x000fc8000f8e00ff */
[----:B------:R-:W-:Y:S01]  /*05c0*/  IMAD.WIDE.U32 R2, R10, UR10, R2 ;  /* 0x0000000a0a027c25 */ /* 0x000fe2000f8e0002 */
[----:B------:R-:W-:-:S03]  /*05d0*/  IADD3 R7, R5, R11, RZ ;  /* 0x0000000b05077210 */ /* 0x000fc60007ffe0ff */
[----:B------:R-:W-:Y:S02]  /*05e0*/  VIADD R15, R19, 0x1 ;  /* 0x00000001130f7836 */ /* 0x000fe40000000000 */
[----:B------:R-:W-:Y:S01]  /*05f0*/  @P0 IMAD.MOV R15, RZ, RZ, R19 ;  /* 0x000000ffff0f0224 */ /* 0x000fe200078e0213 */
        /* <DEDUP_REMOVED lines=16> */
[----:B------:R-:W-:Y:S02]  /*0700*/  IADD3 R19, R9, R21, RZ ;  /* 0x0000001509137210 */ /* 0x000fe40007ffe0ff */
[----:B------:R-:W-:Y:S01]  /*0710*/  IADD3 R21, R21, R5, RZ ;  /* 0x0000000515157210 */ /* 0x000fe20007ffe0ff */
        /* <DEDUP_REMOVED lines=12> */
[----:B------:R-:W-:Y:S01]  /*07e0*/  UMOV UR4, URZ ;  /* 0x0000003f00047c82 */ /* 0x000fe20008000000 */
[----:B------:R-:W-:-:S07]  /*07f0*/  IADD3 R27, R13, R27, RZ ;  /* 0x0000001b0d1b7210 */ /* 0x000fce0007ffe0ff */
.L_x_1747:
[----:B------:R-:W-:Y:S01]  /*0800*/  PLOP3.LUT P1, PT, PT, PT, UP0, 0x80, 0x0 ;  /* 0x000000000000781c */ /* 0x000fe20003f2f008 */
[----:B------:R-:W-:Y:S01]  /*0810*/  UMOV UR5, URZ ;  /* 0x0000003f00057c82 */ /* 0x000fe20008000000 */
[----:B------:R-:W-:-:S11]  /*0820*/  ISETP.NE.AND P0, PT, RZ, UR16, PT ;  /* 0x00000010ff007c0c */ /* 0x000fd6000bf05270 */
[----:B0123--:R-:W-:Y:S05]  /*0830*/  @!P1 BRA `(.L_x_1744) ;  /* 0x0000000800749947 */ /* 0x00ffea0003800000 */
[----:B------:R-:W0:Y:S01]  /*0840*/  LDC.64 R40, c[0x0][0x248] ;  /* 0x00009200ff287b82 */ /* 0x000e220000000a00 */
[----:B------:R-:W-:Y:S01]  /*0850*/  IMAD.MOV.U32 R24, RZ, RZ, R6 ;  /* 0x000000ffff187224 */ /* 0x000fe200078e0006 */
[----:B------:R-:W-:Y:S01]  /*0860*/  MOV R20, R4 ;  /* 0x0000000400147202 */ /* 0x000fe20000000f00 */
[----:B------:R-:W-:Y:S01]  /*0870*/  ULDC.64 UR18, c[0x0][0x220] ;  /* 0x0000880000127ab9 */ /* 0x000fe20000000a00 */
[----:B------:R-:W-:Y:S01]  /*0880*/  MOV R26, R12 ;  /* 0x0000000c001a7202 */ /* 0x000fe20000000f00 */
[----:B------:R-:W-:Y:S01]  /*0890*/  IMAD.MOV.U32 R38, RZ, RZ, R2 ;  /* 0x000000ffff267224 */ /* 0x000fe200078e0002 */
[----:B------:R-:W-:Y:S01]  /*08a0*/  ULDC.64 UR20, c[0x0][0x268] ;  /* 0x00009a0000147ab9 */ /* 0x000fe20000000a00 */
        /* <DEDUP_REMOVED lines=13> */
[----:B------:R-:W-:Y:S02]  /*0980*/  LEA R20, P1, R34, UR18, 0x1 ;  /* 0x0000001222147c11 */ /* 0x000fe4000f8208ff */
[----:B------:R-:W-:Y:S01]  /*0990*/  IADD3 R39, R35, R41, RZ ;  /* 0x0000002923277210 */ /* 0x000fe20007ffe0ff */
[----:B------:R-:W-:Y:S01]  /*09a0*/  IMAD.MOV.U32 R18, RZ, RZ, R8 ;  /* 0x000000ffff127224 */ /* 0x000fe200078e0008 */
[----:B------:R-:W-:Y:S01]  /*09b0*/  IADD3 R35, R41, R37, RZ ;  /* 0x0000002529237210 */ /* 0x000fe20007ffe0ff */
[----:B-1----:R-:W-:Y:S01]  /*09c0*/  IMAD R22, R32, UR7, RZ ;  /* 0x0000000720167c24 */ /* 0x002fe2000f8e02ff */
[----:B------:R-:W-:Y:S01]  /*09d0*/  LEA.HI.X R37, R34, UR19, R39, 0x1, P1 ;  /* 0x0000001322257c11 */ /* 0x000fe200088f0c27 */
[----:B------:R-:W-:Y:S01]  /*09e0*/  IMAD.WIDE.U32 R30, R40, UR6, R26 ;  /* 0x00000006281e7c25 */ /* 0x000fe2000f8e001a */
[----:B------:R-:W-:-:S03]  /*09f0*/  MOV R39, R15 ;  /* 0x0000000f00277202 */ /* 0x000fc60000000f00 */
        /* <DEDUP_REMOVED lines=14> */
.L_x_1745:
[----:B------:R-:W-:Y:S01]  /*0ae0*/  MOV R36, R20 ;  /* 0x0000001400247202 */ /* 0x000fe20000000f00 */
[----:B------:R-:W-:Y:S01]  /*0af0*/  IMAD.MOV.U32 R30, RZ, RZ, R26 ;  /* 0x000000ffff1e7224 */ /* 0x000fe200078e001a */
[----:B------:R-:W-:-:S03]  /*0b00*/  MOV R34, R18 ;  /* 0x0000001200227202 */ /* 0x000fc60000000f00 */
[----:B0-----:R-:W2:Y:S01]  /*0b10*/  LDG.E.U16 R33, desc[UR14][R36.64] ;  /* 0x0000000e24217981 */ /* 0x001ea2000c1e1500 */
[----:B------:R-:W-:-:S03]  /*0b20*/  MOV R38, R24 ;  /* 0x0000001800267202 */ /* 0x000fc60000000f00 */
[----:B------:R0:W3:Y:S04]  /*0b30*/  LDG.E.U16 R29, desc[UR14][R30.64] ;  /* 0x0000000e1e1d7981 */ /* 0x0000e8000c1e1500 */
[----:B------:R-:W4:Y:S04]  /*0b40*/  LDG.E.U16 R32, desc[UR14][R34.64] ;  /* 0x0000000e22207981 */ /* 0x000f28000c1e1500 */
[----:B------:R-:W5:Y:S01]  /*0b50*/  LDG.E.U16 R28, desc[UR14][R38.64] ;  /* 0x0000000e261c7981 */ /* 0x000f62000c1e1500 */
[----:B0-----:R-:W-:-:S04]  /*0b60*/  IADD3 R30, P2, R26, UR12, RZ ;  /* 0x0000000c1a1e7c10 */ /* 0x001fc8000ff5e0ff */
[----:B------:R-:W-:Y:S01]  /*0b70*/  IADD3.X R31, R31, UR13, RZ, P2, !PT ;  /* 0x0000000d1f1f7c10 */ /* 0x000fe200097fe4ff */
[----:B--2---:R-:W-:Y:S02]  /*0b80*/  HADD2.F32 R33, -RZ, R33.H0_H0 ;  /* 0x20000021ff217230 */ /* 0x004fe40000004100 */
[----:B---3--:R-:W-:-:S03]  /*0b90*/  HADD2.F32 R29, -RZ, R29.H0_H0 ;  /* 0x2000001dff1d7230 */ /* 0x008fc60000004100 */
[C---:B------:R-:W-:Y:S01]  /*0ba0*/  FMUL.FTZ R40, R14.reuse, R33 ;  /* 0x000000210e287220 */ /* 0x040fe20000410000 */
[----:B----4-:R-:W-:Y:S02]  /*0bb0*/  HADD2.F32 R32, -RZ, R32.H0_H0 ;  /* 0x20000020ff207230 */ /* 0x010fe40000004100 */
[----:B------:R-:W-:Y:S01]  /*0bc0*/  FMUL.FTZ R29, R14, R29 ;  /* 0x0000001d0e1d7220 */ /* 0x000fe20000410000 */
[----:B-----5:R-:W-:Y:S02]  /*0bd0*/  HADD2.F32 R28, -RZ, R28.H0_H0 ;  /* 0x2000001cff1c7230 */ /* 0x020fe40000004100 */
[C---:B------:R-:W-:Y:S01]  /*0be0*/  FFMA.FTZ R33, R17.reuse, R32, R40 ;  /* 0x0000002011217223 */ /* 0x040fe20000010028 */
[----:B------:R-:W-:Y:S01]  /*0bf0*/  IMAD.MOV.U32 R40, RZ, RZ, R22 ;  /* 0x000000ffff287224 */ /* 0x000fe200078e0016 */
[----:B------:R-:W-:Y:S01]  /*0c00*/  IADD3 R32, P3, R18, UR12, RZ ;  /* 0x0000000c12207c10 */ /* 0x000fe2000ff7e0ff */
[----:B------:R-:W-:Y:S01]  /*0c10*/  FFMA.FTZ R29, R17, R28, R29 ;  /* 0x0000001c111d7223 */ /* 0x000fe2000001001d */
[----:B------:R-:W-:Y:S01]  /*0c20*/  FMUL.FTZ R33, R0, R33 ;  /* 0x0000002100217220 */ /* 0x000fe20000410000 */
[----:B------:R-:W-:-:S03]  /*0c30*/  IADD3 R28, P1, R20, UR12, RZ ;  /* 0x0000000c141c7c10 */ /* 0x000fc6000ff3e0ff */
[----:B------:R-:W-:-:S05]  /*0c40*/  FFMA.FTZ R29, R16, R29, R33 ;  /* 0x0000001d101d7223 */ /* 0x000fca0000010021 */
[----:B------:R-:W-:-:S04]  /*0c50*/  F2FP.F16.F32.PACK_AB R29, RZ, R29 ;  /* 0x0000001dff1d723e */ /* 0x000fc800000000ff */
        /* <DEDUP_REMOVED lines=12> */
[----:B-1----:R-:W-:Y:S01]  /*0d20*/  IADD3 R30, P3, R32, UR12, RZ ;  /* 0x0000000c201e7c10 */ /* 0x002fe2000ff7e0ff */
[----:B--2---:R-:W-:-:S02]  /*0d30*/  HADD2.F32 R39, -RZ, R26.H0_H0 ;  /* 0x2000001aff277230 */ /* 0x004fc40000004100 */
[----:B---3--:R-:W-:-:S03]  /*0d40*/  HADD2.F32 R37, -RZ, R20.H0_H0 ;  /* 0x20000014ff257230 */ /* 0x008fc60000004100 */
[C---:B------:R-:W-:Y:S01]  /*0d50*/  FMUL.FTZ R20, R14.reuse, R39 ;  /* 0x000000270e147220 */ /* 0x040fe20000410000 */
[----:B----4-:R-:W-:Y:S02]  /*0d60*/  HADD2.F32 R24, -RZ, R24.H0_H0 ;  /* 0x20000018ff187230 */ /* 0x010fe40000004100 */
[----:B------:R-:W-:Y:S01]  /*0d70*/  FMUL.FTZ R37, R14, R37 ;  /* 0x000000250e257220 */ /* 0x000fe20000410000 */
[----:B-----5:R-:W-:Y:S02]  /*0d80*/  HADD2.F32 R18, -RZ, R18.H0_H0 ;  /* 0x20000012ff127230 */ /* 0x020fe40000004100 */
[----:B------:R-:W-:-:S03]  /*0d90*/  FFMA.FTZ R39, R17, R24, R20 ;  /* 0x0000001811277223 */ /* 0x000fc60000010014 */
[----:B------:R-:W-:Y:S01]  /*0da0*/  FFMA.FTZ R37, R17, R18, R37 ;  /* 0x0000001211257223 */ /* 0x000fe20000010025 */
[----:B------:R-:W-:-:S04]  /*0db0*/  FMUL.FTZ R39, R0, R39 ;  /* 0x0000002700277220 */ /* 0x000fc80000410000 */
[----:B------:R-:W-:-:S05]  /*0dc0*/  FFMA.FTZ R37, R16, R37, R39 ;  /* 0x0000002510257223 */ /* 0x000fca0000010027 */
[----:B------:R-:W-:Y:S02]  /*0dd0*/  F2FP.F16.F32.PACK_AB R18, RZ, R37 ;  /* 0x00000025ff12723e */ /* 0x000fe400000000ff */
[----:B------:R-:W-:Y:S02]  /*0de0*/  IADD3.X R37, R41, UR11, RZ, P1, !PT ;  /* 0x0000000b29257c10 */ /* 0x000fe40008ffe4ff */
[----:B------:R-:W-:-:S04]  /*0df0*/  IADD3 R28, P1, R28, UR12, RZ ;  /* 0x0000000c1c1c7c10 */ /* 0x000fc8000ff3e0ff */
[----:B------:R-:W-:Y:S01]  /*0e00*/  IADD3.X R29, R29, UR13, RZ, P1, !PT ;  /* 0x0000000d1d1d7c10 */ /* 0x000fe20008ffe4ff */
[----:B------:R0:W-:Y:S01]  /*0e10*/  STG.E.U16 desc[UR14][R36.64], R18 ;  /* 0x0000001224007986 */ /* 0x0001e2000c10150e */
[----:B------:R-:W-:Y:S02]  /*0e20*/  IADD3.X R39, R31, UR13, RZ, P2, !PT ;  /* 0x0000000d1f277c10 */ /* 0x000fe400097fe4ff */
[----:B------:R-:W-:Y:S01]  /*0e30*/  IADD3 R32, P1, R34, UR12, RZ ;  /* 0x0000000c22207c10 */ /* 0x000fe2000ff3e0ff */
[----:B------:R-:W2:Y:S01]  /*0e40*/  LDG.E.U16 R24, desc[UR14][R28.64] ;  /* 0x0000000e1c187981 */ /* 0x000ea2000c1e1500 */
[----:B------:R-:W-:Y:S02]  /*0e50*/  IADD3.X R31, R33, UR13, RZ, P3, !PT ;  /* 0x0000000d211f7c10 */ /* 0x000fe40009ffe4ff */
[----:B------:R-:W-:Y:S01]  /*0e60*/  IADD3.X R33, R35, UR13, RZ, P1, !PT ;  /* 0x0000000d23217c10 */ /* 0x000fe20008ffe4ff */
[----:B------:R-:W3:Y:S04]  /*0e70*/  LDG.E.U16 R20, desc[UR14][R38.64] ;  /* 0x0000000e26147981 */ /* 0x000ee8000c1e1500 */
[----:B------:R-:W4:Y:S04]  /*0e80*/  LDG.E.U16 R22, desc[UR14][R30.64] ;  /* 0x0000000e1e167981 */ /* 0x000f28000c1e1500 */
[----:B0-----:R-:W5:Y:S01]  /*0e90*/  LDG.E.U16 R18, desc[UR14][R32.64] ;  /* 0x0000000e20127981 */ /* 0x001f62000c1e1500 */
[----:B------:R-:W-:-:S02]  /*0ea0*/  IADD3 R40, P1, R36, UR10, RZ ;  /* 0x0000000a24287c10 */ /* 0x000fc4000ff3e0ff */
[----:B------:R-:W-:Y:S02]  /*0eb0*/  IADD3 R34, P2, R38, UR12, RZ ;  /* 0x0000000c26227c10 */ /* 0x000fe4000ff5e0ff */
[----:B------:R-:W-:Y:S01]  /*0ec0*/  IADD3 R36, P3, R30, UR12, RZ ;  /* 0x0000000c1e247c10 */ /* 0x000fe2000ff7e0ff */
[----:B--2---:R-:W-:Y:S02]  /*0ed0*/  HADD2.F32 R41, -RZ, R24.H0_H0 ;  /* 0x20000018ff297230 */ /* 0x004fe40000004100 */
        /* <DEDUP_REMOVED lines=8> */
[----:B------:R-:W-:Y:S01]  /*0f60*/  FFMA.FTZ R35, R16, R35, R41 ;  /* 0x0000002310237223 */ /* 0x000fe20000010029 */
[----:B------:R-:W-:Y:S02]  /*0f70*/  IADD3.X R41, R37, UR11, RZ, P1, !PT ;  /* 0x0000000b25297c10 */ /* 0x000fe40008ffe4ff */
[----:B------:R-:W-:Y:S02]  /*0f80*/  IADD3 R28, P1, R28, UR12, RZ ;  /* 0x0000000c1c1c7c10 */ /* 0x000fe4000ff3e0ff */
[----:B------:R-:W-:Y:S02]  /*0f90*/  F2FP.F16.F32.PACK_AB R35, RZ, R35 ;  /* 0x00000023ff23723e */ /* 0x000fe400000000ff */
[----:B------:R-:W-:Y:S02]  /*0fa0*/  IADD3.X R29, R29, UR13, RZ, P1, !PT ;  /* 0x0000000d1d1d7c10 */ /* 0x000fe40008ffe4ff */
[----:B------:R-:W-:Y:S01]  /*0fb0*/  IADD3 R30, P1, R32, UR12, RZ ;  /* 0x0000000c201e7c10 */ /* 0x000fe2000ff3e0ff */
[----:B------:R0:W-:Y:S01]  /*0fc0*/  STG.E.U16 desc[UR14][R40.64], R35 ;  /* 0x0000002328007986 */ /* 0x0001e2000c10150e */
[----:B------:R-:W-:-:S03]  /*0fd0*/  IADD3.X R37, R31, UR13, RZ, P3, !PT ;  /* 0x0000000d1f257c10 */ /* 0x000fc60009ffe4ff */
        /* <DEDUP_REMOVED lines=10> */
[----:B--2---:R-:W-:-:S02]  /*1080*/  HADD2.F32 R39, -RZ, R24.H0_H0 ;  /* 0x20000018ff277230 */ /* 0x004fc40000004100 */
[----:B---3--:R-:W-:Y:S02]  /*1090*/  HADD2.F32 R22, -RZ, R22.H0_H0 ;  /* 0x20000016ff167230 */ /* 0x008fe40000004100 */
[----:B----4-:R-:W-:Y:S02]  /*10a0*/  HADD2.F32 R18, -RZ, R18.H0_H0 ;  /* 0x20000012ff127230 */ /* 0x010fe40000004100 */
[----:B-----5:R-:W-:Y:S02]  /*10b0*/  HADD2.F32 R33, -RZ, R20.H0_H0 ;  /* 0x20000014ff217230 */ /* 0x020fe40000004100 */
[----:B------:R-:W-:-:S03]  /*10c0*/  FMUL.FTZ R20, R14, R39 ;  /* 0x000000270e147220 */ /* 0x000fc60000410000 */
[----:B------:R-:W-:Y:S01]  /*10d0*/  FMUL.FTZ R33, R14, R33 ;  /* 0x000000210e217220 */ /* 0x000fe20000410000 */
[----:B------:R-:W-:-:S03]  /*10e0*/  FFMA.FTZ R39, R17, R22, R20 ;  /* 0x0000001611277223 */ /* 0x000fc60000010014 */
[----:B------:R-:W-:Y:S01]  /*10f0*/  FFMA.FTZ R33, R17, R18, R33 ;  /* 0x0000001211217223 */ /* 0x000fe20000010021 */
[----:B------:R-:W-:-:S04]  /*1100*/  FMUL.FTZ R39, R0, R39 ;  /* 0x0000002700277220 */ /* 0x000fc80000410000 */
[----:B------:R-:W-:-:S05]  /*1110*/  FFMA.FTZ R33, R16, R33, R39 ;  /* 0x0000002110217223 */ /* 0x000fca0000010027 */
[----:B------:R-:W-:Y:S02]  /*1120*/  F2FP.F16.F32.PACK_AB R18, RZ, R33 ;  /* 0x00000021ff12723e */ /* 0x000fe400000000ff */
        /* <DEDUP_REMOVED lines=14> */
.L_x_1744:
[----:B------:R-:W-:Y:S05]  /*1210*/  @!P0 BRA `(.L_x_1746) ;  /* 0x0000000800848947 */ /* 0x000fea0003800000 */
[----:B------:R-:W1:Y:S01]  /*1220*/  LDC.64 R44, c[0x0][0x248] ;  /* 0x00009200ff2c7b82 */ /* 0x000e620000000a00 */
[----:B------:R-:W-:Y:S01]  /*1230*/  USHF.R.S32.HI UR11, URZ, 0x1f, UR4 ;  /* 0x0000001f3f0b7899 */ /* 0x000fe20008011404 */
[----:B------:R-:W-:Y:S01]  /*1240*/  MOV R18, R8 ;  /* 0x0000000800127202 */ /* 0x000fe20000000f00 */
[----:B------:R-:W-:Y:S01]  /*1250*/  USHF.R.S32.HI UR9, URZ, 0x1f, UR5 ;  /* 0x0000001f3f097899 */ /* 0x000fe20008011405 */
[----:B------:R-:W-:Y:S01]  /*1260*/  MOV R22, R10 ;  /* 0x0000000a00167202 */ /* 0x000fe20000000f00 */
[----:B------:R-:W-:Y:S01]  /*1270*/  ULDC.64 UR12, c[0x0][0x250] ;  /* 0x00009400000c7ab9 */ /* 0x000fe20000000a00 */
[----:B------:R-:W-:Y:S01]  /*1280*/  IMAD.U32 R41, RZ, RZ, UR5 ;  /* 0x00000005ff297e24 */ /* 0x000fe2000f8e00ff */
        /* <DEDUP_REMOVED lines=11> */
[----:B------:R-:W-:-:S03]  /*1340*/  IMAD.WIDE.U32 R30, R44, UR4, R22 ;  /* 0x000000042c1e7c25 */ /* 0x000fc6000f8e0016 */
[----:B------:R-:W-:Y:S01]  /*1350*/  IADD3 R33, R33, R45, RZ ;  /* 0x0000002d21217210 */ /* 0x000fe20007ffe0ff */
[----:B------:R-:W-:Y:S01]  /*1360*/  IMAD.WIDE.U32 R28, R44, UR4, R20 ;  /* 0x000000042c1c7c25 */ /* 0x000fe2000f8e0014 */
[----:B------:R-:W-:-:S03]  /*1370*/  IADD3 R31, R45, R31, RZ ;  /* 0x0000001f2d1f7210 */ /* 0x000fc60007ffe0ff */
[----:B------:R-:W-:Y:S01]  /*1380*/  IMAD.WIDE.U32 R42, R41, UR12, R32 ;  /* 0x0000000c292a7c25 */ /* 0x000fe2000f8e0020 */
[----:B------:R-:W-:-:S03]  /*1390*/  IADD3 R29, R45, R29, RZ ;  /* 0x0000001d2d1d7210 */ /* 0x000fc60007ffe0ff */
[----:B------:R-:W-:Y:S01]  /*13a0*/  VIADD R39, R43, UR10 ;  /* 0x0000000a2b277c36 */ /* 0x000fe20008000000 */
[----:B------:R-:W-:Y:S01]  /*13b0*/  LEA R38, P0, R42, UR18, 0x1 ;  /* 0x000000122a267c11 */ /* 0x000fe2000f8008ff */
[----:B------:R-:W-:-:S03]  /*13c0*/  IMAD.WIDE.U32 R34, R44, UR4, R24 ;  /* 0x000000042c227c25 */ /* 0x000fc6000f8e0018 */
[----:B------:R-:W-:Y:S01]  /*13d0*/  LEA.HI.X R39, R42, UR19, R39, 0x1, P0 ;  /* 0x000000132a277c11 */ /* 0x000fe200080f0c27 */
[----:B------:R-:W-:Y:S01]  /*13e0*/  IMAD.WIDE.U32 R36, R41, UR12, R30 ;  /* 0x0000000c29247c25 */ /* 0x000fe2000f8e001e */
[----:B------:R-:W-:-:S03]  /*13f0*/  IADD3 R35, R45, R35, RZ ;  /* 0x000000232d237210 */ /* 0x000fc60007ffe0ff */
[----:B------:R-:W-:Y:S01]  /*1400*/  IMAD.WIDE.U32 R46, R41, UR12, R28 ;  /* 0x0000000c292e7c25 */ /* 0x000fe2000f8e001c */
[----:B------:R-:W-:Y:S01]  /*1410*/  IADD3 R37, R37, UR10, RZ ;  /* 0x0000000a25257c10 */ /* 0x000fe2000fffe0ff */
[----:B------:R-:W3:Y:S01]  /*1420*/  LDG.E.U16 R38, desc[UR14][R38.64] ;  /* 0x0000000e26267981 */ /* 0x000ee2000c1e1500 */
[----:B------:R-:W-:Y:S01]  /*1430*/  LEA R42, P0, R36, UR18, 0x1 ;  /* 0x00000012242a7c11 */ /* 0x000fe2000f8008ff */
[----:B------:R-:W-:-:S03]  /*1440*/  VIADD R45, R47, UR10 ;  /* 0x0000000a2f2d7c36 */ /* 0x000fc60008000000 */
[----:B------:R-:W-:Y:S01]  /*1450*/  LEA.HI.X R43, R36, UR19, R37, 0x1, P0 ;  /* 0x00000013242b7c11 */ /* 0x000fe200080f0c25 */
[----:B------:R-:W-:Y:S01]  /*1460*/  IMAD.WIDE.U32 R36, R41, UR12, R34 ;  /* 0x0000000c29247c25 */ /* 0x000fe2000f8e0022 */
[----:B------:R-:W-:-:S03]  /*1470*/  LEA R44, P0, R46, UR18, 0x1 ;  /* 0x000000122e2c7c11 */ /* 0x000fc6000f8008ff */
[----:B------:R-:W4:Y:S01]  /*1480*/  LDG.E.U16 R42, desc[UR14][R42.64] ;  /* 0x0000000e2a2a7981 */ /* 0x000f22000c1e1500 */
[----:B------:R-:W-:Y:S02]  /*1490*/  LEA.HI.X R45, R46, UR19, R45, 0x1, P0 ;  /* 0x000000132e2d7c11 */ /* 0x000fe400080f0c2d */
[----:B------:R-:W-:Y:S02]  /*14a0*/  IADD3 R37, R37, UR10, RZ ;  /* 0x0000000a25257c10 */ /* 0x000fe4000fffe0ff */
        /* <DEDUP_REMOVED lines=9> */
[----:B------:R-:W-:-:S04]  /*1540*/  UIMAD UR9, UR9, UR20, URZ ;  /* 0x00000014090972a4 */ /* 0x000fc8000f8e023f */
[----:B------:R-:W-:Y:S01]  /*1550*/  IADD3 R37, R37, R53, RZ ;  /* 0x0000003525257210 */ /* 0x000fe20007ffe0ff */
[----:B------:R-:W-:Y:S02]  /*1560*/  UIMAD UR9, UR5, UR21, UR9 ;  /* 0x00000015050972a4 */ /* 0x000fe4000f8e0209 */
[----:B------:R-:W-:Y:S01]  /*1570*/  UISETP.NE.AND UP1, UPT, UR16, 0x1, UPT ;  /* 0x000000011000788c */ /* 0x000fe2000bf25270 */
[----:B---3--:R-:W-:Y:S02]  /*1580*/  HADD2.F32 R38, -RZ, R38.H0_H0 ;  /* 0x20000026ff267230 */ /* 0x008fe40000004100 */
[----:B----4-:R-:W-:Y:S02]  /*1590*/  HADD2.F32 R49, -RZ, R42.H0_H0 ;  /* 0x2000002aff317230 */ /* 0x010fe40000004100 */
[----:B-----5:R-:W-:Y:S02]  /*15a0*/  HADD2.F32 R18, -RZ, R44.H0_H0 ;  /* 0x2000002cff127230 */ /* 0x020fe40000004100 */
[----:B------:R-:W-:-:S02]  /*15b0*/  HADD2.F32 R51, -RZ, R46.H0_H0 ;  /* 0x2000002eff337230 */ /* 0x000fc40000004100 */
[----:B------:R-:W-:-:S03]  /*15c0*/  FMUL.FTZ R49, R14, R49 ;  /* 0x000000310e317220 */ /* 0x000fc60000410000 */
[----:B------:R-:W-:-:S04]  /*15d0*/  FMUL.FTZ R20, R14, R51 ;  /* 0x000000330e147220 */ /* 0x000fc80000410000 */
        /* <DEDUP_REMOVED lines=9> */
[----:B------:R-:W-:-:S05]  /*1670*/  F2FP.F16.F32.PACK_AB R43, RZ, R43 ;  /* 0x0000002bff2b723e */ /* 0x000fca00000000ff */
        /* <DEDUP_REMOVED lines=11> */
[----:B------:R-:W-:Y:S01]  /*1730*/  IMAD.WIDE.U32 R48, R41, UR12, R28 ;  /* 0x0000000c29307c25 */ /* 0x000fe2000f8e001c */
[----:B------:R-:W-:Y:S02]  /*1740*/  IADD3 R43, R45, UR11, RZ ;  /* 0x0000000b2d2b7c10 */ /* 0x000fe4000fffe0ff */
[----:B------:R-:W-:Y:S02]  /*1750*/  LEA.HI.X R39, R42, UR19, R39, 0x1, P0 ;  /* 0x000000132a277c11 */ /* 0x000fe400080f0c27 */
[----:B------:R-:W-:-:S03]  /*1760*/  LEA R46, P0, R44, UR18, 0x1 ;  /* 0x000000122c2e7c11 */ /* 0x000fc6000f8008ff */
[----:B------:R-:W2:Y:S01]  /*1770*/  LDG.E.U16 R38, desc[UR14][R38.64] ;  /* 0x0000000e26267981 */ /* 0x000ea2000c1e1500 */
[----:B------:R-:W-:Y:S01]  /*1780*/  LEA.HI.X R47, R44, UR19, R43, 0x1, P0 ;  /* 0x000000132c2f7c11 */ /* 0x000fe200080f0c2b */
[----:B------:R-:W-:Y:S01]  /*1790*/  VIADD R43, R49, UR11 ;  /* 0x0000000b312b7c36 */ /* 0x000fe20008000000 */
[C---:B------:R-:W-:Y:S01]  /*17a0*/  LEA R42, P0, R48.reuse, UR18, 0x1 ;  /* 0x00000012302a7c11 */ /* 0x040fe2000f8008ff */
[----:B------:R-:W-:Y:S02]  /*17b0*/  IMAD.WIDE.U32 R44, R41, UR12, R34 ;  /* 0x0000000c292c7c25 */ /* 0x000fe4000f8e0022 */
[----:B------:R-:W3:Y:S01]  /*17c0*/  LDG.E.U16 R46, desc[UR14][R46.64] ;  /* 0x0000000e2e2e7981 */ /* 0x000ee2000c1e1500 */
[----:B------:R-:W-:Y:S02]  /*17d0*/  LEA.HI.X R43, R48, UR19, R43, 0x1, P0 ;  /* 0x00000013302b7c11 */ /* 0x000fe400080f0c2b */
[C---:B------:R-:W-:Y:S02]  /*17e0*/  LEA R48, P0, R44.reuse, UR18, 0x1 ;  /* 0x000000122c307c11 */ /* 0x040fe4000f8008ff */
[----:B------:R-:W-:Y:S01]  /*17f0*/  IADD3 R45, R45, UR11, RZ ;  /* 0x0000000b2d2d7c10 */ /* 0x000fe2000fffe0ff */
[----:B------:R-:W4:Y:S03]  /*1800*/  LDG.E.U16 R42, desc[UR14][R42.64] ;  /* 0x0000000e2a2a7981 */ /* 0x000f26000c1e1500 */
[----:B------:R-:W-:-:S05]  /*1810*/  LEA.HI.X R49, R44, UR19, R45, 0x1, P0 ;  /* 0x000000132c317c11 */ /* 0x000fca00080f0c2d */
[----:B------:R-:W5:Y:S01]  /*1820*/  LDG.E.U16 R48, desc[UR14][R48.64] ;  /* 0x0000000e30307981 */ /* 0x000f62000c1e1500 */
[----:B------:R-:W-:-:S04]  /*1830*/  UIMAD UR10, UR10, UR20, URZ ;  /* 0x000000140a0a72a4 */ /* 0x000fc8000f8e023f */
[----:B------:R-:W-:Y:S02]  /*1840*/  UIMAD UR10, UR9, UR21, UR10 ;  /* 0x00000015090a72a4 */ /* 0x000fe4000f8e020a */
[----:B------:R-:W-:Y:S01]  /*1850*/  UISETP.NE.AND UP1, UPT, UR16, 0x2, UPT ;  /* 0x000000021000788c */ /* 0x000fe2000bf25270 */
[----:B--2---:R-:W-:Y:S02]  /*1860*/  HADD2.F32 R18, -RZ, R38.H0_H0 ;  /* 0x20000026ff127230 */ /* 0x004fe40000004100 */
[----:B------:R-:W-:-:S04]  /*1870*/  IMAD.WIDE.U32 R38, R41, UR20, R36 ;  /* 0x0000001429267c25 */ /* 0x000fc8000f8e0024 */
[----:B---3--:R-:W-:Y:S02]  /*1880*/  HADD2.F32 R45, -RZ, R46.H0_H0 ;  /* 0x2000002eff2d7230 */ /* 0x008fe40000004100 */
[----:B----4-:R-:W-:Y:S02]  /*1890*/  HADD2.F32 R20, -RZ, R42.H0_H0 ;  /* 0x2000002aff147230 */ /* 0x010fe40000004100 */
[----:B-----5:R-:W-:Y:S02]  /*18a0*/  HADD2.F32 R51, -RZ, R48.H0_H0 ;  /* 0x20000030ff337230 */ /* 0x020fe40000004100 */
[----:B------:R-:W-:-:S03]  /*18b0*/  FMUL.FTZ R45, R14, R45 ;  /* 0x0000002d0e2d7220 */ /* 0x000fc60000410000 */
[----:B------:R-:W-:Y:S01]  /*18c0*/  FMUL.FTZ R22, R14, R51 ;  /* 0x000000330e167220 */ /* 0x000fe20000410000 */
[C---:B------:R-:W-:Y:S02]  /*18d0*/  LEA R40, P0, R38.reuse, UR22, 0x1 ;  /* 0x0000001626287c11 */ /* 0x040fe4000f8008ff */
[----:B------:R-:W-:Y:S01]  /*18e0*/  IADD3 R39, R39, UR10, RZ ;  /* 0x0000000a27277c10 */ /* 0x000fe2000fffe0ff */
[C---:B------:R-:W-:Y:S01]  /*18f0*/  FFMA.FTZ R47, R17.reuse, R20, R22 ;  /* 0x00000014112f7223 */ /* 0x040fe20000010016 */
[----:B------:R-:W-:Y:S02]  /*1900*/  FFMA.FTZ R45, R17, R18, R45 ;  /* 0x00000012112d7223 */ /* 0x000fe4000001002d */
[----:B------:R-:W-:Y:S01]  /*1910*/  LEA.HI.X R41, R38, UR23, R39, 0x1, P0 ;  /* 0x0000001726297c11 */ /* 0x000fe200080f0c27 */
[----:B------:R-:W-:Y:S01]  /*1920*/  FMUL.FTZ R47, R0, R47 ;  /* 0x0000002f002f7220 */ /* 0x000fe20000410000 */
[----:B------:R-:W-:-:S03]  /*1930*/  PLOP3.LUT P0, PT, PT, PT, UP1, 0x80, 0x0 ;  /* 0x000000000000781c */ /* 0x000fc60003f0f018 */
[----:B------:R-:W-:-:S05]  /*1940*/  FFMA.FTZ R45, R16, R45, R47 ;  /* 0x0000002d102d7223 */ /* 0x000fca000001002f */
[----:B------:R-:W-:-:S05]  /*1950*/  F2FP.F16.F32.PACK_AB R45, RZ, R45 ;  /* 0x0000002dff2d723e */ /* 0x000fca00000000ff */
        /* <DEDUP_REMOVED lines=8> */
[----:B------:R-:W-:Y:S01]  /*19e0*/  IMAD.WIDE.U32 R34, R39, UR12, R32 ;  /* 0x0000000c27227c25 */ /* 0x000fe2000f8e0020 */
[----:B------:R-:W-:-:S03]  /*19f0*/  LEA R32, P0, R40, UR18, 0x1 ;  /* 0x0000001228207c11 */ /* 0x000fc6000f8008ff */
[----:B------:R-:W-:Y:S01]  /*1a00*/  IMAD.WIDE.U32 R30, R39, UR12, R30 ;  /* 0x0000000c271e7c25 */ /* 0x000fe2000f8e001e */
[----:B------:R-:W-:-:S03]  /*1a10*/  IADD3 R33, R41, UR10, RZ ;  /* 0x0000000a29217c10 */ /* 0x000fc6000fffe0ff */
[----:B------:R-:W-:Y:S01]  /*1a20*/  IMAD.WIDE.U32 R42, R39, UR12, R28 ;  /* 0x0000000c272a7c25 */ /* 0x000fe2000f8e001c */
[----:B------:R-:W-:Y:S02]  /*1a30*/  LEA.HI.X R33, R40, UR19, R33, 0x1, P0 ;  /* 0x0000001328217c11 */ /* 0x000fe400080f0c21 */
[----:B------:R-:W-:Y:S01]  /*1a40*/  IADD3 R29, R31, UR10, RZ ;  /* 0x0000000a1f1d7c10 */ /* 0x000fe2000fffe0ff */
[----:B------:R-:W-:Y:S01]  /*1a50*/  VIADD R35, R35, UR10 ;  /* 0x0000000a23237c36 */ /* 0x000fe20008000000 */
[----:B------:R-:W-:Y:S01]  /*1a60*/  LEA R40, P1, R30, UR18, 0x1 ;  /* 0x000000121e287c11 */ /* 0x000fe2000f8208ff */
[----:B------:R-:W2:Y:S01]  /*1a70*/  LDG.E.U16 R32, desc[UR14][R32.64] ;  /* 0x0000000e20207981 */ /* 0x000ea2000c1e1500 */
[----:B------:R-:W-:Y:S02]  /*1a80*/  LEA R44, P2, R42, UR18, 0x1 ;  /* 0x000000122a2c7c11 */ /* 0x000fe4000f8408ff */
[----:B------:R-:W-:Y:S02]  /*1a90*/  IADD3 R31, R43, UR10, RZ ;  /* 0x0000000a2b1f7c10 */ /* 0x000fe4000fffe0ff */
        /* <DEDUP_REMOVED lines=10> */
[----:B0-----:R-:W-:Y:S01]  /*1b40*/  IADD3 R29, R37, UR9, RZ ;  /* 0x00000009251d7c10 */ /* 0x001fe2000fffe0ff */
[----:B--2---:R-:W-:-:S05]  /*1b50*/  HADD2.F32 R35, -RZ, R32.H0_H0 ;  /* 0x20000020ff237230 */ /* 0x004fca0000004100 */
[----:B------:R-:W-:Y:S01]  /*1b60*/  FMUL.FTZ R22, R14, R35 ;  /* 0x000000230e167220 */ /* 0x000fe20000410000 */
[----:B---3--:R-:W-:Y:S02]  /*1b70*/  HADD2.F32 R31, -RZ, R40.H0_H0 ;  /* 0x20000028ff1f7230 */ /* 0x008fe40000004100 */
[----:B----4-:R-:W-:-:S03]  /*1b80*/  HADD2.F32 R20, -RZ, R44.H0_H0 ;  /* 0x2000002cff147230 */ /* 0x010fc60000004100 */
[----:B------:R-:W-:Y:S01]  /*1b90*/  FMUL.FTZ R31, R14, R31 ;  /* 0x0000001f0e1f7220 */ /* 0x000fe20000410000 */
[----:B-----5:R-:W-:Y:S02]  /*1ba0*/  HADD2.F32 R18, -RZ, R28.H0_H0 ;  /* 0x2000001cff127230 */ /* 0x020fe40000004100 */
[----:B------:R-:W-:-:S03]  /*1bb0*/  FFMA.FTZ R35, R17, R20, R22 ;  /* 0x0000001411237223 */ /* 0x000fc60000010016 */
[----:B------:R-:W-:Y:S01]  /*1bc0*/  FFMA.FTZ R31, R17, R18, R31 ;  /* 0x00000012111f7223 */ /* 0x000fe2000001001f */
[----:B------:R-:W-:Y:S01]  /*1bd0*/  FMUL.FTZ R35, R0, R35 ;  /* 0x0000002300237220 */ /* 0x000fe20000410000 */
[----:B------:R-:W-:-:S03]  /*1be0*/  LEA R28, P0, R36, UR22, 0x1 ;  /* 0x00000016241c7c11 */ /* 0x000fc6000f8008ff */
[----:B------:R-:W-:Y:S01]  /*1bf0*/  FFMA.FTZ R31, R16, R31, R35 ;  /* 0x0000001f101f7223 */ /* 0x000fe20000010023 */
[----:B------:R-:W-:-:S04]  /*1c00*/  LEA.HI.X R29, R36, UR23, R29, 0x1, P0 ;  /* 0x00000017241d7c11 */ /* 0x000fc800080f0c1d */
[----:B------:R-:W-:-:S05]  /*1c10*/  F2FP.F16.F32.PACK_AB R31, RZ, R31 ;  /* 0x0000001fff1f723e */ /* 0x000fca00000000ff */
[----:B------:R3:W-:Y:S02]  /*1c20*/  STG.E.U16 desc[UR14][R28.64], R31 ;  /* 0x0000001f1c007986 */ /* 0x0007e4000c10150e */
.L_x_1746:
[----:B------:R-:W4:Y:S01]  /*1c30*/  LDC R18, c[0x0][0x228] ;  /* 0x00008a00ff127b82 */ /* 0x000f220000000800 */
[----:B------:R-:W-:Y:S02]  /*1c40*/  UIADD3 UR4, UR4, 0x1, URZ ;  /* 0x0000000104047890 */ /* 0x000fe4000fffe03f */
[----:B------:R-:W-:-:S04]  /*1c50*/  UIADD3 UR6, UP1, UR6, 0x1, URZ ;  /* 0x0000000106067890 */ /* 0x000fc8000ff3e03f */
[----:B------:R-:W-:Y:S01]  /*1c60*/  UIADD3.X UR7, URZ, UR7, URZ, UP1, !UPT ;  /* 0x000000073f077290 */ /* 0x000fe20008ffe43f */
[----:B----4-:R-:W-:-:S13]  /*1c70*/  ISETP.LE.AND P0, PT, R18, UR4, PT ;  /* 0x0000000412007c0c */ /* 0x010fda000bf03270 */
[----:B------:R-:W-:Y:S05]  /*1c80*/  @!P0 BRA `(.L_x_1747) ;  /* 0xffffffe800dc8947 */ /* 0x000fea000383ffff */
[----:B------:R-:W-:Y:S05]  /*1c90*/  EXIT ;  /* 0x000000000000794d */ /* 0x000fea0003800000 */
.L_x_1748:
        /* <DEDUP_REMOVED lines=14> */
.L_x_1816:


//--------------------- .text._ZN2at6native54_GLOBAL__N__aa9a477a_21_UpSampleBilinear2d_cu_607db5e334upsample_bilinear2d_nhwc_out_frameIN3c104HalfEfEEvT0_S5_biiiiiPKT_PS6_i --------------------------
	.section	.text._ZN2at6native54_GLOBAL__N__aa9a477a_21_UpSampleBilinear2d_cu_607db5e334upsample_bilinear2d_nhwc_out_frameIN3c104HalfEfEEvT0_S5_biiiiiPKT_PS6_i,"ax",@progbits
	.align	128
.text._ZN2at6native54_GLOBAL__N__aa9a477a_21_UpSampleBilinear2d_cu_607db5e334upsample_bilinear2d_nhwc_out_frameIN3c104HalfEfEEvT0_S5_biiiiiPKT_PS6_i:
        .type           _ZN2at6native54_GLOBAL__N__aa9a477a_21_UpSampleBilinear2d_cu_607db5e334upsample_bilinear2d_nhwc_out_frameIN3c104HalfEfEEvT0_S5_biiiiiPKT_PS6_i,@function
        .size           _ZN2at6native54_GLOBAL__N__aa9a477a_21_UpSampleBilinear2d_cu_607db5e334upsample_bilinear2d_nhwc_out_frameIN3c104HalfEfEEvT0_S5_biiiiiPKT_PS6_i,(.L_x_1817 - _ZN2at6native54_GLOBAL__N__aa9a477a_21_UpSampleBilinear2d_cu_607db5e334upsample_bilinear2d_nhwc_out_frameIN3c104HalfEfEEvT0_S5_biiiiiPKT_PS6_i)
        .other          _ZN2at6native54_GLOBAL__N__aa9a477a_21_UpSampleBilinear2d_cu_607db5e334upsample_bilinear2d_nhwc_out_frameIN3c104HalfEfEEvT0_S5_biiiiiPKT_PS6_i,@"STO_CUDA_ENTRY STV_DEFAULT"
_ZN2at6native54_GLOBAL__N__aa9a477a_21_UpSampleBilinear2d_cu_607db5e334upsample_bilinear2d_nhwc_out_frameIN3c104HalfEfEEvT0_S5_biiiiiPKT_PS6_i:
        /* <DEDUP_REMOVED lines=60> */
[-C--:B------:R-:W-:Y:S02]  /*03c0*/  @!P2 IADD3 R11, R11, -R2.reuse, RZ ;  /* 0x800000020b0ba210 */ /* 0x080fe40007ffe0ff */
[----:B------:R-:W-:Y:S01]  /*03d0*/  @!P2 IADD3 R10, R10, 0x1, RZ ;  /* 0x000000010a0aa810 */ /* 0x000fe20007ffe0ff */
[----:B-1----:R-:W-:Y:S01]  /*03e0*/  VIADD R14, R6, 0xffffffe ;  /* 0x0ffffffe060e7836 */ /* 0x002fe20000000000 */
[----:B------:R-:W-:Y:S02]  /*03f0*/  ISETP.GE.U32.AND P1, PT, R11, R2, PT ;  /* 0x000000020b00720c */ /* 0x000fe40003f26070 */
[----:B------:R-:W-:Y:S01]  /*0400*/  LOP3.LUT R2, R12, R3, RZ, 0x3c, !PT ;  /* 0x000000030c027212 */ /* 0x000fe200078e3cff */
[----:B------:R1:W3:Y:S01]  /*0410*/  F2I.FTZ.U32.TRUNC.NTZ R15, R14 ;  /* 0x0000000e000f7305 */ /* 0x0002e2000021f000 */
[----:B------:R-:W-:Y:S02]  /*0420*/  ISETP.NE.AND P2, PT, R3, RZ, PT ;  /* 0x000000ff0300720c */ /* 0x000fe40003f45270 */
[----:B------:R-:W-:Y:S01]  /*0430*/  ISETP.GE.AND P3, PT, R2, RZ, PT ;  /* 0x000000ff0200720c */ /* 0x000fe20003f66270 */
[----:B-1----:R-:W-:-:S06]  /*0440*/  HFMA2.MMA R14, -RZ, RZ, 0, 0 ;  /* 0x00000000ff0e7435 */ /* 0x002fcc00000001ff */
[----:B------:R-:W-:Y:S01]  /*0450*/  @P1 VIADD R10, R10, 0x1 ;  /* 0x000000010a0a1836 */ /* 0x000fe20000000000 */
[----:B------:R-:W-:Y:S02]  /*0460*/  ISETP.NE.AND P1, PT, R5, RZ, PT ;  /* 0x000000ff0500720c */ /* 0x000fe40003f25270 */
[----:B---3--:R-:W-:-:S03]  /*0470*/  IADD3 R11, RZ, -R15, RZ ;  /* 0x8000000fff0b7210 */ /* 0x008fc60007ffe0ff */
[----:B------:R-:W-:Y:S01]  /*0480*/  @!P3 IMAD.MOV R10, RZ, RZ, -R10 ;  /* 0x000000ffff0ab224 */ /* 0x000fe200078e0a0a */
[----:B------:R-:W-:Y:S01]  /*0490*/  @!P2 LOP3.LUT R10, RZ, R3, RZ, 0x33, !PT ;  /* 0x00000003ff0aa212 */ /* 0x000fe200078e33ff */
[----:B------:R-:W-:-:S03]  /*04a0*/  IMAD R11, R11, R0, RZ ;  /* 0x000000000b0b7224 */ /* 0x000fc600078e02ff */
[----:B------:R-:W-:Y:S02]  /*04b0*/  IABS R13, R10 ;  /* 0x0000000a000d7213 */ /* 0x000fe40000000000 */
[----:B------:R-:W-:Y:S01]  /*04c0*/  ISETP.GE.AND P4, PT, R10, RZ, PT ;  /* 0x000000ff0a00720c */ /* 0x000fe20003f86270 */
[----:B------:R-:W-:Y:S01]  /*04d0*/  IMAD.HI.U32 R6, R15, R11, R14 ;  /* 0x0000000b0f067227 */ /* 0x000fe200078e000e */
[----:B------:R-:W-:-:S05]  /*04e0*/  LOP3.LUT R11, RZ, R5, RZ, 0x33, !PT ;  /* 0x00000005ff0b7212 */ /* 0x000fca00078e33ff */
[----:B------:R-:W-:-:S04]  /*04f0*/  IMAD.HI.U32 R6, R6, R13, RZ ;  /* 0x0000000d06067227 */ /* 0x000fc800078e00ff */
[----:B------:R-:W-:-:S04]  /*0500*/  IMAD.MOV R2, RZ, RZ, -R6 ;  /* 0x000000ffff027224 */ /* 0x000fc800078e0a06 */
[----:B------:R-:W-:-:S05]  /*0510*/  IMAD R13, R0, R2, R13 ;  /* 0x00000002000d7224 */ /* 0x000fca00078e020d */
[----:B------:R-:W-:-:S13]  /*0520*/  ISETP.GT.U32.AND P2, PT, R0, R13, PT ;  /* 0x0000000d0000720c */ /* 0x000fda0003f44070 */
[----:B------:R-:W-:Y:S02]  /*0530*/  @!P2 IADD3 R13, R13, -R0, RZ ;  /* 0x800000000d0da210 */ /* 0x000fe40007ffe0ff */
[----:B------:R-:W-:Y:S02]  /*0540*/  @!P2 IADD3 R6, R6, 0x1, RZ ;  /* 0x000000010606a810 */ /* 0x000fe40007ffe0ff */
[----:B------:R-:W-:Y:S01]  /*0550*/  ISETP.GT.U32.AND P3, PT, R0, R13, PT ;  /* 0x0000000d0000720c */ /* 0x000fe20003f64070 */
[----:B------:R-:W-:Y:S01]  /*0560*/  IMAD.IADD R2, R13, 0x1, -R0 ;  /* 0x000000010d027824 */ /* 0x000fe200078e0a00 */
[----:B------:R-:W-:-:S04]  /*0570*/  ISETP.GE.AND P2, PT, R9, RZ, PT ;  /* 0x000000ff0900720c */ /* 0x000fc80003f46270 */
        /* <DEDUP_REMOVED lines=110> */
[----:B--2---:R-:W-:-:S02]  /*0c60*/  HADD2.F32 R14, -RZ, R14.H0_H0 ;  /* 0x2000000eff0e7230 */ /* 0x004fc40000004100 */
[----:B---3--:R-:W-:Y:S02]  /*0c70*/  HADD2.F32 R16, -RZ, R16.H0_H0 ;  /* 0x20000010ff107230 */ /* 0x008fe40000004100 */
[----:B----4-:R-:W-:-:S03]  /*0c80*/  HADD2.F32 R18, -RZ, R18.H0_H0 ;  /* 0x20000012ff127230 */ /* 0x010fc60000004100 */
[C---:B------:R-:W-:Y:S02]  /*0c90*/  FMUL.FTZ R5, R11.reuse, R16 ;  /* 0x000000100b057220 */ /* 0x040fe40000410000 */
[----:B------:R-:W-:Y:S01]  /*0ca0*/  FMUL.FTZ R7, R11, R18 ;  /* 0x000000120b077220 */ /* 0x000fe20000410000 */
[----:B-----5:R-:W-:-:S03]  /*0cb0*/  HADD2.F32 R26, -RZ, R26.H0_H0 ;  /* 0x2000001aff1a7230 */ /* 0x020fc60000004100 */
[C---:B------:R-:W-:Y:S02]  /*0cc0*/  FFMA.FTZ R7, R0.reuse, R14, R7 ;  /* 0x0000000e00077223 */ /* 0x040fe40000010007 */
[----:B------:R-:W-:Y:S01]  /*0cd0*/  FFMA.FTZ R26, R0, R26, R5 ;  /* 0x0000001a001a7223 */ /* 0x000fe20000010005 */
[----:B------:R-:W-:-:S04]  /*0ce0*/  IMAD.WIDE.U32 R4, R12, R4, R22 ;  /* 0x000000040c047225 */ /* 0x000fc800078e0016 */
[----:B------:R-:W-:-:S04]  /*0cf0*/  FMUL.FTZ R7, R2, R7 ;  /* 0x0000000702077220 */ /* 0x000fc80000410000 */
[----:B------:R-:W-:Y:S01]  /*0d00*/  FFMA.FTZ R3, R26, R3, R7 ;  /* 0x000000031a037223 */ /* 0x000fe20000010007 */
[C---:B------:R-:W-:Y:S02]  /*0d10*/  LEA R2, P0, R4.reuse, UR6, 0x1 ;  /* 0x0000000604027c11 */ /* 0x040fe4000f8008ff */
[----:B------:R-:W-:Y:S02]  /*0d20*/  IADD3 R5, R5, R9, RZ ;  /* 0x0000000905057210 */ /* 0x000fe40007ffe0ff */
[----:B------:R-:W-:Y:S02]  /*0d30*/  F2FP.F16.F32.PACK_AB R0, RZ, R3 ;  /* 0x00000003ff00723e */ /* 0x000fe400000000ff */
[----:B------:R-:W-:-:S05]  /*0d40*/  LEA.HI.X R3, R4, UR7, R5, 0x1, P0 ;  /* 0x0000000704037c11 */ /* 0x000fca00080f0c05 */
[----:B------:R-:W-:Y:S01]  /*0d50*/  STG.E.U16 desc[UR4][R2.64], R0 ;  /* 0x0000000002007986 */ /* 0x000fe2000c101504 */
[----:B------:R-:W-:Y:S05]  /*0d60*/  EXIT ;  /* 0x000000000000794d */ /* 0x000fea0003800000 */
.L_x_1749:
        /* <DEDUP_REMOVED lines=9> */
.L_x_1817:


//--------------------- .text._ZN2at6native54_GLOBAL__N__aa9a477a_21_UpSampleBilinear2d_cu_607db5e329upsample_bilinear2d_out_frameIffEEviT0_S3_bNS_27GenericPackedTensorAccessorIKT_Lm4ENS_16DefaultPtrTraitsElEENS4_IS5_Lm4ES7_lEE --------------------------
	.section	.text._ZN2at6native54_GLOBAL__N__aa9a477a_21_UpSampleBilinear2d_cu_607db5e329upsample_bilinear2d_out_frameIffEEviT0_S3_bNS_27GenericPackedTensorAccessorIKT_Lm4ENS_16DefaultPtrTraitsElEENS4_IS5_Lm4ES7_lEE,"ax",@progbits
	.align	128
.text._ZN2at6native54_GLOBAL__N__aa9a477a_21_UpSampleBilinear2d_cu_607db5e329upsample_bilinear2d_out_frameIffEEviT0_S3_bNS_27GenericPackedTensorAccessorIKT_Lm4ENS_16DefaultPtrTraitsElEENS4_IS5_Lm4ES7_lEE:
        .type           _ZN2at6native54_GLOBAL__N__aa9a477a_21_UpSampleBilinear2d_cu_607db5e329upsample_bilinear2d_out_frameIffEEviT0_S3_bNS_27GenericPackedTensorAccessorIKT_Lm4ENS_16DefaultPtrTraitsElEENS4_IS5_Lm4ES7_lEE,@function
        .size           _ZN2at6native54_GLOBAL__N__aa9a477a_21_UpSampleBilinear2d_cu_607db5e329upsample_bilinear2d_out_frameIffEEviT0_S3_bNS_27GenericPackedTensorAccessorIKT_Lm4ENS_16DefaultPtrTraitsElEENS4_IS5_Lm4ES7_lEE,(.L_x_1818 - _ZN2at6native54_GLOBAL__N__aa9a477a_21_UpSampleBilinear2d_cu_607db5e329upsample_bilinear2d_out_frameIffEEviT0_S3_bNS_27GenericPackedTensorAccessorIKT_Lm4ENS_16DefaultPtrTraitsElEENS4_IS5_Lm4ES7_lEE)
        .other          _ZN2at6native54_GLOBAL__N__aa9a477a_21_UpSampleBilinear2d_cu_607db5e329upsample_bilinear2d_out_frameIffEEviT0_S3_bNS_27GenericPackedTensorAccessorIKT_Lm4ENS_16DefaultPtrTraitsElEENS4_IS5_Lm4ES7_lEE,@"STO_CUDA_ENTRY STV_DEFAULT"
_ZN2at6native54_GLOBAL__N__aa9a477a_21_UpSampleBilinear2d_cu_607db5e329upsample_bilinear2d_out_frameIffEEviT0_S3_bNS_27GenericPackedTensorAccessorIKT_Lm4ENS_16DefaultPtrTraitsElEENS4_IS5_Lm4ES7_lEE:
        /* <DEDUP_REMOVED lines=113> */
[C---:B------:R-:W-:Y:S02]  /*0710*/  IMAD R25, R15.reuse, UR5, R16 ;  /* 0x000000050f197c24 */ /* 0x040fe4000f8e0210 */
[----:B------:R-:W-:-:S03]  /*0720*/  IMAD.WIDE.U32 R6, R15, UR4, R6 ;  /* 0x000000040f067c25 */ /* 0x000fc6000f8e0006 */
[----:B------:R-:W-:Y:S01]  /*0730*/  IADD3 R23, R11, R25, RZ ;  /* 0x000000190b177210 */ /* 0x000fe20007ffe0ff */
[C---:B------:R-:W-:Y:S01]  /*0740*/  IMAD.WIDE.U32 R12, R15.reuse, UR4, R12 ;  /* 0x000000040f0c7c25 */ /* 0x040fe2000f8e000c */
[----:B------:R-:W-:Y:S02]  /*0750*/  UIADD3 UR4, UR8, -0x1, URZ ;  /* 0xffffffff08047890 */ /* 0x000fe4000fffe03f */
[----:B------:R-:W-:Y:S01]  /*0760*/  UIADD3 UR8, -UR16, UR8, URZ ;  /* 0x0000000810087290 */ /* 0x000fe2000fffe13f */
[----:B------:R-:W-:Y:S02]  /*0770*/  IMAD R27, R15, UR5, R16 ;  /* 0x000000050f1b7c24 */ /* 0x000fe4000f8e0210 */
[----:B------:R-:W-:Y:S01]  /*0780*/  FADD.FTZ R16, -R0, 1 ;  /* 0x3f80000000107421 */ /* 0x000fe20000010100 */
[----:B------:R-:W-:Y:S02]  /*0790*/  IMAD.IADD R15, R3, 0x1, R17 ;  /* 0x00000001030f7824 */ /* 0x000fe400078e0211 */
[----:B------:R-:W-:Y:S01]  /*07a0*/  FADD.FTZ R17, -R14, 1 ;  /* 0x3f8000000e117421 */ /* 0x000fe20000010100 */
[----:B------:R-:W-:Y:S01]  /*07b0*/  IMAD.IADD R21, R21, 0x1, R5 ;  /* 0x0000000115157824 */ /* 0x000fe200078e0205 */
[----:B------:R-:W-:Y:S01]  /*07c0*/  IADD3 R27, R13, R27, RZ ;  /* 0x0000001b0d1b7210 */ /* 0x000fe20007ffe0ff */
[----:B------:R-:W-:Y:S01]  /*07d0*/  IMAD.IADD R25, R25, 0x1, R7 ;  /* 0x0000000119197824 */ /* 0x000fe200078e0207 */
[----:B------:R-:W-:-:S03]  /*07e0*/  UISETP.GE.U32.AND UP0, UPT, UR4, 0x3, UPT ;  /* 0x000000030400788c */ /* 0x000fc6000bf06070 */
[----:B------:R-:W-:-:S08]  /*07f0*/  UMOV UR4, URZ ;  /* 0x0000003f00047c82 */ /* 0x000fd00008000000 */
.L_x_1753:
[----:B------:R-:W-:Y:S01]  /*0800*/  PLOP3.LUT P1, PT, PT, PT, UP0, 0x80, 0x0 ;  /* 0x000000000000781c */ /* 0x000fe20003f2f008 */
[----:B------:R-:W-:Y:S01]  /*0810*/  UMOV UR5, URZ ;  /* 0x0000003f00057c82 */ /* 0x000fe20008000000 */
[----:B------:R-:W-:-:S11]  /*0820*/  ISETP.NE.AND P0, PT, RZ, UR16, PT ;  /* 0x00000010ff007c0c */ /* 0x000fd6000bf05270 */
[----:B012---:R-:W-:Y:S05]  /*0830*/  @!P1 BRA `(.L_x_1750) ;  /* 0x00000008001c9947 */ /* 0x007fea0003800000 */
[----:B------:R-:W0:Y:S01]  /*0840*/  LDC.64 R40, c[0x0][0x248] ;  /* 0x00009200ff287b82 */ /* 0x000e220000000a00 */
[----:B------:R-:W-:Y:S01]  /*0850*/  IMAD.MOV.U32 R24, RZ, RZ, R6 ;  /* 0x000000ffff187224 */ /* 0x000fe200078e0006 */
[----:B------:R-:W-:Y:S01]  /*0860*/  MOV R20, R4 ;  /* 0x0000000400147202 */ /* 0x000fe20000000f00 */
[----:B------:R-:W-:Y:S01]  /*0870*/  ULDC.64 UR18, c[0x0][0x220] ;  /* 0x0000880000127ab9 */ /* 0x000fe20000000a00 */
[----:B------:R-:W-:Y:S01]  /*0880*/  IMAD.MOV.U32 R26, RZ, RZ, R12 ;  /* 0x000000ffff1a7224 */ /* 0x000fe200078e000c */
[----:B------:R-:W-:Y:S01]  /*0890*/  ULDC.64 UR20, c[0x0][0x268] ;  /* 0x00009a0000147ab9 */ /* 0x000fe20000000a00 */
[----:B------:R-:W-:Y:S01]  /*08a0*/  IMAD.MOV.U32 R38, RZ, RZ, R2 ;  /* 0x000000ffff267224 */ /* 0x000fe200078e0002 */
        /* <DEDUP_REMOVED lines=11> */
[----:B------:R-:W-:Y:S01]  /*0960*/  IMAD R41, R41, UR6, R18 ;  /* 0x0000000629297c24 */ /* 0x000fe2000f8e0212 */
[----:B------:R-:W-:Y:S01]  /*0970*/  MOV R18, R8 ;  /* 0x0000000800127202 */ /* 0x000fe20000000f00 */
[----:B------:R-:W-:Y:S01]  /*0980*/  IMAD.WIDE.U32 R36, R40, UR6, R20 ;  /* 0x0000000628247c25 */ /* 0x000fe2000f8e0014 */
[----:B------:R-:W-:-:S03]  /*0990*/  LEA R20, P1, R34, UR18, 0x2 ;  /* 0x0000001222147c11 */ /* 0x000fc6000f8210ff */
[----:B------:R-:W-:Y:S01]  /*09a0*/  IMAD.IADD R39, R35, 0x1, R41 ;  /* 0x0000000123277824 */ /* 0x000fe200078e0229 */
[C---:B------:R-:W-:Y:S01]  /*09b0*/  IADD3 R35, R41.reuse, R37, RZ ;  /* 0x0000002529237210 */ /* 0x040fe20007ffe0ff */
[----:B-1----:R-:W-:Y:S02]  /*09c0*/  IMAD R22, R32, UR7, RZ ;  /* 0x0000000720167c24 */ /* 0x002fe4000f8e02ff */
[----:B------:R-:W-:Y:S01]  /*09d0*/  IMAD.WIDE.U32 R28, R40, UR6, R18 ;  /* 0x00000006281c7c25 */ /* 0x000fe2000f8e0012 */
[----:B------:R-:W-:Y:S02]  /*09e0*/  LEA.HI.X R37, R34, UR19, R39, 0x2, P1 ;  /* 0x0000001322257c11 */ /* 0x000fe400088f1427 */
[----:B------:R-:W-:Y:S01]  /*09f0*/  MOV R39, R15 ;  /* 0x0000000f00277202 */ /* 0x000fe20000000f00 */
[----:B------:R-:W-:Y:S01]  /*0a00*/  IMAD.WIDE.U32 R30, R40, UR6, R26 ;  /* 0x00000006281e7c25 */ /* 0x000fe2000f8e001a */
[----:B------:R-:W-:Y:S02]  /*0a10*/  LEA R18, P2, R36, UR18, 0x2 ;  /* 0x0000001224127c11 */ /* 0x000fe4000f8410ff */
[----:B------:R-:W-:Y:S01]  /*0a20*/  IADD3 R29, R41, R29, RZ ;  /* 0x0000001d291d7210 */ /* 0x000fe20007ffe0ff */
[----:B------:R-:W-:Y:S01]  /*0a30*/  IMAD.WIDE.U32 R38, R32, UR6, R38 ;  /* 0x0000000620267c25 */ /* 0x000fe2000f8e0026 */
[----:B------:R-:W-:-:S02]  /*0a40*/  LEA.HI.X R35, R36, UR19, R35, 0x2, P2 ;  /* 0x0000001324237c11 */ /* 0x000fc400090f1423 */
[----:B------:R-:W-:Y:S01]  /*0a50*/  LEA R32, P1, R30, UR18, 0x2 ;  /* 0x000000121e207c11 */ /* 0x000fe2000f8210ff */
[----:B------:R-:W-:Y:S01]  /*0a60*/  IMAD R33, R33, UR6, R22 ;  /* 0x0000000621217c24 */ /* 0x000fe2000f8e0216 */
[----:B------:R-:W-:Y:S01]  /*0a70*/  LEA R24, P2, R28, UR18, 0x2 ;  /* 0x000000121c187c11 */ /* 0x000fe2000f8410ff */
[----:B------:R-:W-:Y:S01]  /*0a80*/  IMAD.IADD R31, R41, 0x1, R31 ;  /* 0x00000001291f7824 */ /* 0x000fe200078e021f */
[----:B------:R-:W-:Y:S01]  /*0a90*/  LEA R22, P3, R38, UR20, 0x2 ;  /* 0x0000001426167c11 */ /* 0x000fe2000f8610ff */
[----:B------:R-:W-:Y:S01]  /*0aa0*/  IMAD.IADD R41, R39, 0x1, R33 ;  /* 0x0000000127297824 */ /* 0x000fe200078e0221 */
[----:B------:R-:W-:Y:S02]  /*0ab0*/  LEA.HI.X R39, R28, UR19, R29, 0x2, P2 ;  /* 0x000000131c277c11 */ /* 0x000fe400090f141d */
[----:B------:R-:W-:Y:S02]  /*0ac0*/  LEA.HI.X R31, R30, UR19, R31, 0x2, P1 ;  /* 0x000000131e1f7c11 */ /* 0x000fe400088f141f */
[----:B------:R-:W-:-:S07]  /*0ad0*/  LEA.HI.X R41, R38, UR21, R41, 0x2, P3 ;  /* 0x0000001526297c11 */ /* 0x000fce00098f1429 */
.L_x_1751:
[----:B------:R-:W-:Y:S01]  /*0ae0*/  MOV R36, R20 ;  /* 0x0000001400247202 */ /* 0x000fe20000000f00 */
[----:B------:R-:W-:Y:S01]  /*0af0*/  IMAD.MOV.U32 R30, RZ, RZ, R32 ;  /* 0x000000ffff1e7224 */ /* 0x000fe200078e0020 */
[----:B------:R-:W-:-:S03]  /*0b00*/  MOV R34, R18 ;  /* 0x0000001200227202 */ /* 0x000fc60000000f00 */
[----:B------:R-:W2:Y:S01]  /*0b10*/  LDG.E R33, desc[UR14][R36.64] ;  /* 0x0000000e24217981 */ /* 0x000ea2000c1e1900 */
[----:B------:R-:W-:-:S03]  /*0b20*/  IMAD.MOV.U32 R38, RZ, RZ, R24 ;  /* 0x000000ffff267224 */ /* 0x000fc600078e0018 */
[----:B------:R0:W3:Y:S04]  /*0b30*/  LDG.E R29, desc[UR14][R30.64] ;  /* 0x0000000e1e1d7981 */ /* 0x0000e8000c1e1900 */
[----:B------:R-:W4:Y:S04]  /*0b40*/  LDG.E R28, desc[UR14][R34.64] ;  /* 0x0000000e221c7981 */ /* 0x000f28000c1e1900 */
[----:B------:R-:W5:Y:S01]  /*0b50*/  LDG.E R26, desc[UR14][R38.64] ;  /* 0x0000000e261a7981 */ /* 0x000f62000c1e1900 */
[----:B------:R-:W-:Y:S02]  /*0b60*/  IADD3 R32, P2, R32, UR12, RZ ;  /* 0x0000000c20207c10 */ /* 0x000fe4000ff5e0ff */
[----:B0-----:R-:W-:Y:S01]  /*0b70*/  IADD3 R30, P3, R18, UR12, RZ ;  /* 0x0000000c121e7c10 */ /* 0x001fe2000ff7e0ff */
[C---:B--2---:R-:W-:Y:S01]  /*0b80*/  FMUL.FTZ R40, R14.reuse, R33 ;  /* 0x000000210e287220 */ /* 0x044fe20000410000 */
[----:B---3--:R-:W-:-:S03]  /*0b90*/  FMUL.FTZ R29, R14, R29 ;  /* 0x0000001d0e1d7220 */ /* 0x008fc60000410000 */
[C---:B----4-:R-:W-:Y:S01]  /*0ba0*/  FFMA.FTZ R33, R17.reuse, R28, R40 ;  /* 0x0000001c11217223 */ /* 0x050fe20000010028 */
[----:B------:R-:W-:Y:S02]  /*0bb0*/  IADD3 R28, P1, R20, UR12, RZ ;  /* 0x0000000c141c7c10 */ /* 0x000fe4000ff3e0ff */
[----:B------:R-:W-:Y:S01]  /*0bc0*/  MOV R40, R22 ;  /* 0x0000001600287202 */ /* 0x000fe20000000f00 */
[----:B-----5:R-:W-:Y:S01]  /*0bd0*/  FFMA.FTZ R29, R17, R26, R29 ;  /* 0x0000001a111d7223 */ /* 0x020fe2000001001d */
[----:B------:R-:W-:-:S04]  /*0be0*/  FMUL.FTZ R33, R0, R33 ;  /* 0x0000002100217220 */ /* 0x000fc80000410000 */
[----:B------:R-:W-:Y:S01]  /*0bf0*/  FFMA.FTZ R43, R16, R29, R33 ;  /* 0x0000001d102b7223 */ /* 0x000fe20000010021 */
[----:B------:R-:W-:Y:S02]  /*0c00*/  IADD3.X R29, R37, UR13, RZ, P1, !PT ;  /* 0x0000000d251d7c10 */ /* 0x000fe40008ffe4ff */
[----:B------:R-:W-:Y:S02]  /*0c10*/  IADD3 R34, P1, R24, UR12, RZ ;  /* 0x0000000c18227c10 */ /* 0x000fe4000ff3e0ff */
[----:B------:R-:W-:Y:S01]  /*0c20*/  IADD3.X R33, R31, UR13, RZ, P2, !PT ;  /* 0x0000000d1f217c10 */ /* 0x000fe200097fe4ff */
[----:B------:R0:W-:Y:S01]  /*0c30*/  STG.E desc[UR14][R40.64], R43 ;  /* 0x0000002b28007986 */ /* 0x0001e2000c10190e */
[----:B------:R-:W-:-:S03]  /*0c40*/  IADD3.X R31, R35, UR13, RZ, P3, !PT ;  /* 0x0000000d231f7c10 */ /* 0x000fc60009ffe4ff */
[----:B------:R-:W2:Y:S01]  /*0c50*/  LDG.E R45, desc[UR14][R28.64] ;  /* 0x0000000e1c2d7981 */ /* 0x000ea2000c1e1900 */
[----:B------:R-:W-:-:S03]  /*0c60*/  IADD3.X R35, R39, UR13, RZ, P1, !PT ;  /* 0x0000000d27237c10 */ /* 0x000fc60008ffe4ff */
[----:B------:R1:W3:Y:S04]  /*0c70*/  LDG.E R37, desc[UR14][R32.64] ;  /* 0x0000000e20257981 */ /* 0x0002e8000c1e1900 */
[----:B------:R4:W0:Y:S04]  /*0c80*/  LDG.E R20, desc[UR14][R30.64] ;  /* 0x0000000e1e147981 */ /* 0x000828000c1e1900 */
[----:B------:R-:W5:Y:S01]  /*0c90*/  LDG.E R18, desc[UR14][R34.64] ;  /* 0x0000000e22127981 */ /* 0x000f62000c1e1900 */
[----:B------:R-:W-:Y:S02]  /*0ca0*/  IADD3 R36, P1, R22, UR10, RZ ;  /* 0x0000000a16247c10 */ /* 0x000fe4000ff3e0ff */
[----:B-1----:R-:W-:-:S02]  /*0cb0*/  IADD3 R32, P2, R32, UR12, RZ ;  /* 0x0000000c20207c10 */ /* 0x002fc4000ff5e0ff */
[----:B----4-:R-:W-:Y:S02]  /*0cc0*/  IADD3 R30, P3, R30, UR12, RZ ;  /* 0x0000000c1e1e7c10 */ /* 0x010fe4000ff7e0ff */
[----:B------:R-:W-:Y:S02]  /*0cd0*/  IADD3.X R33, R33, UR13, RZ, P2, !PT ;  /* 0x0000000d21217c10 */ /* 0x000fe400097fe4ff */
[----:B------:R-:W-:Y:S01]  /*0ce0*/  IADD3.X R31, R31, UR13, RZ, P3, !PT ;  /* 0x0000000d1f1f7c10 */ /* 0x000fe20009ffe4ff */
[C---:B--2---:R-:W-:Y:S01]  /*0cf0*/  FMUL.FTZ R24, R14.reuse, R45 ;  /* 0x0000002d0e187220 */ /* 0x044fe20000410000 */
[----:B---3--:R-:W-:-:S03]  /*0d00*/  FMUL.FTZ R37, R14, R37 ;  /* 0x000000250e257220 */ /* 0x008fc60000410000 */
[C---:B0-----:R-:W-:Y:S01]  /*0d10*/  FFMA.FTZ R43, R17.reuse, R20, R24 ;  /* 0x00000014112b7223 */ /* 0x041fe20000010018 */
[----:B-----5:R-:W-:-:S03]  /*0d20*/  FFMA.FTZ R39, R17, R18, R37 ;  /* 0x0000001211277223 */ /* 0x020fc60000010025 */
[----:B------:R-:W-:Y:S01]  /*0d30*/  FMUL.FTZ R43, R0, R43 ;  /* 0x0000002b002b7220 */ /* 0x000fe20000410000 */
[----:B------:R-:W-:Y:S02]  /*0d40*/  IADD3.X R37, R41, UR11, RZ, P1, !PT ;  /* 0x0000000b29257c10 */ /* 0x000fe40008ffe4ff */
[----:B------:R-:W-:Y:S01]  /*0d50*/  IADD3 R28, P1, R28, UR12, RZ ;  /* 0x0000000c1c1c7c10 */ /* 0x000fe2000ff3e0ff */
[----:B------:R-:W-:-:S03]  /*0d60*/  FFMA.FTZ R39, R16, R39, R43 ;  /* 0x0000002710277223 */ /* 0x000fc6000001002b */
[----:B------:R-:W-:Y:S02]  /*0d70*/  IADD3.X R29, R29, UR13, RZ, P1, !PT ;  /* 0x0000000d1d1d7c10 */ /* 0x000fe40008ffe4ff */
[----:B------:R0:W-:Y:S01]  /*0d80*/  STG.E desc[UR14][R36.64], R39 ;  /* 0x0000002724007986 */ /* 0x0001e2000c10190e */
[----:B------:R-:W-:-:S03]  /*0d90*/  IADD3 R34, P1, R34, UR12, RZ ;  /* 0x0000000c22227c10 */ /* 0x000fc6000ff3e0ff */
[----:B------:R-:W2:Y:S01]  /*0da0*/  LDG.E R43, desc[UR14][R28.64] ;  /* 0x0000000e1c2b7981 */ /* 0x000ea2000c1e1900 */
[----:B------:R-:W-:-:S03]  /*0db0*/  IADD3.X R35, R35, UR13, RZ, P1, !PT ;  /* 0x0000000d23237c10 */ /* 0x000fc60008ffe4ff */
[----:B------:R1:W3:Y:S04]  /*0dc0*/  LDG.E R41, desc[UR14][R32.64] ;  /* 0x0000000e20297981 */ /* 0x0002e8000c1e1900 */
[----:B------:R4:W5:Y:S04]  /*0dd0*/  LDG.E R20, desc[UR14][R30.64] ;  /* 0x0000000e1e147981 */ /* 0x000968000c1e1900 */
[----:B------:R-:W5:Y:S01]  /*0de0*/  LDG.E R18, desc[UR14][R34.64] ;  /* 0x0000000e22127981 */ /* 0x000f62000c1e1900 */
[----:B0-----:R-:W-:Y:S02]  /*0df0*/  IADD3 R36, P1, R36, UR10, RZ ;  /* 0x0000000a24247c10 */ /* 0x001fe4000ff3e0ff */
[----:B-1----:R-:W-:-:S02]  /*0e00*/  IADD3 R32, P2, R32, UR12, RZ ;  /* 0x0000000c20207c10 */ /* 0x002fc4000ff5e0ff */
[----:B------:R-:W-:Y:S02]  /*0e10*/  IADD3.X R37, R37, UR11, RZ, P1, !PT ;  /* 0x0000000b25257c10 */ /* 0x000fe40008ffe4ff */
[----:B------:R-:W-:Y:S02]  /*0e20*/  IADD3 R28, P1, R28, UR12, RZ ;  /* 0x0000000c1c1c7c10 */ /* 0x000fe4000ff3e0ff */
[----:B------:R-:W-:Y:S02]  /*0e30*/  IADD3 R40, P3, R30, UR12, RZ ;  /* 0x0000000c1e287c10 */ /* 0x000fe4000ff7e0ff */
[----:B------:R-:W-:Y:S02]  /*0e40*/  IADD3.X R29, R29, UR13, RZ, P1, !PT ;  /* 0x0000000d1d1d7c10 */ /* 0x000fe40008ffe4ff */
[----:B----4-:R-:W-:Y:S02]  /*0e50*/  IADD3 R30, P1, R34, UR12, RZ ;  /* 0x0000000c221e7c10 */ /* 0x010fe4000ff3e0ff */
[----:B------:R-:W-:Y:S01]  /*0e60*/  IADD3.X R33, R33, UR13, RZ, P2, !PT ;  /* 0x0000000d21217c10 */ /* 0x000fe200097fe4ff */
[C---:B--2---:R-:W-:Y:S01]  /*0e70*/  FMUL.FTZ R22, R14.reuse, R43 ;  /* 0x0000002b0e167220 */ /* 0x044fe20000410000 */
[----:B---3--:R-:W-:-:S03]  /*0e80*/  FMUL.FTZ R41, R14, R41 ;  /* 0x000000290e297220 */ /* 0x008fc60000410000 */
[C---:B-----5:R-:W-:Y:S01]  /*0e90*/  FFMA.FTZ R39, R17.reuse, R20, R22 ;  /* 0x0000001411277223 */ /* 0x060fe20000010016 */
[----:B------:R-:W-:-:S03]  /*0ea0*/  FFMA.FTZ R41, R17, R18, R41 ;  /* 0x0000001211297223 */ /* 0x000fc60000010029 */
[----:B------:R-:W-:-:S04]  /*0eb0*/  FMUL.FTZ R39, R0, R39 ;  /* 0x0000002700277220 */ /* 0x000fc80000410000 */
[----:B------:R-:W-:Y:S01]  /*0ec0*/  FFMA.FTZ R39, R16, R41, R39 ;  /* 0x0000002910277223 */ /* 0x000fe20000010027 */
[----:B------:R-:W-:-:S04]  /*0ed0*/  IADD3.X R41, R31, UR13, RZ, P3, !PT ;  /* 0x0000000d1f297c10 */ /* 0x000fc80009ffe4ff */
[----:B------:R0:W-:Y:S01]  /*0ee0*/  STG.E desc[UR14][R36.64], R39 ;  /* 0x0000002724007986 */ /* 0x0001e2000c10190e */
[----:B------:R-:W-:-:S03]  /*0ef0*/  IADD3.X R31, R35, UR13, RZ, P1, !PT ;  /* 0x0000000d231f7c10 */ /* 0x000fc60008ffe4ff */
[----:B------:R-:W2:Y:S04]  /*0f00*/  LDG.E R43, desc[UR14][R28.64] ;  /* 0x0000000e1c2b7981 */ /* 0x000ea8000c1e1900 */
[----:B------:R1:W3:Y:S04]  /*0f10*/  LDG.E R35, desc[UR14][R32.64] ;  /* 0x0000000e20237981 */ /* 0x0002e8000c1e1900 */
[----:B------:R-:W0:Y:S04]  /*0f20*/  LDG.E R20, desc[UR14][R40.64] ;  /* 0x0000000e28147981 */ /* 0x000e28000c1e1900 */
[----:B------:R-:W4:Y:S01]  /*0f30*/  LDG.E R18, desc[UR14][R30.64] ;  /* 0x0000000e1e127981 */ /* 0x000f22000c1e1900 */
[----:B------:R-:W-:Y:S01]  /*0f40*/  UIADD3 UR9, UR9, -0x4, URZ ;  /* 0xfffffffc09097890 */ /* 0x000fe2000fffe03f */
[----:B------:R-:W-:Y:S01]  /*0f50*/  IADD3 R42, P1, R36, UR10, RZ ;  /* 0x0000000a242a7c10 */ /* 0x000fe2000ff3e0ff */
[----:B------:R-:W-:Y:S01]  /*0f60*/  UIADD3 UR5, UR5, 0x4, URZ ;  /* 0x0000000405057890 */ /* 0x000fe2000fffe03f */
[----:B------:R-:W-:-:S02]  /*0f70*/  IADD3 R24, P2, R30, UR12, RZ ;  /* 0x0000000c1e187c10 */ /* 0x000fc4000ff5e0ff */
[----:B-1----:R-:W-:Y:S01]  /*0f80*/  IADD3 R32, P3, R32, UR12, RZ ;  /* 0x0000000c20207c10 */ /* 0x002fe2000ff7e0ff */
[C---:B--2---:R-:W-:Y:S01]  /*0f90*/  FMUL.FTZ R22, R14.reuse, R43 ;  /* 0x0000002b0e167220 */ /* 0x044fe20000410000 */
[----:B------:R-:W-:Y:S02]  /*0fa0*/  IADD3.X R43, R37, UR11, RZ, P1, !PT ;  /* 0x0000000b252b7c10 */ /* 0x000fe40008ffe4ff */
[----:B------:R-:W-:Y:S01]  /*0fb0*/  ISETP.NE.AND P1, PT, RZ, UR9, PT ;  /* 0x00000009ff007c0c */ /* 0x000fe2000bf25270 */
[----:B---3--:R-:W-:Y:S01]  /*0fc0*/  FMUL.FTZ R35, R14, R35 ;  /* 0x000000230e237220 */ /* 0x008fe20000410000 */
[C---:B0-----:R-:W-:Y:S01]  /*0fd0*/  FFMA.FTZ R39, R17.reuse, R20, R22 ;  /* 0x0000001411277223 */ /* 0x041fe20000010016 */
[----:B------:R-:W-:Y:S02]  /*0fe0*/  IADD3 R20, P5, R28, UR12, RZ ;  /* 0x0000000c1c147c10 */ /* 0x000fe4000ffbe0ff */
[----:B------:R-:W-:Y:S01]  /*0ff0*/  IADD3 R22, P6, R42, UR10, RZ ;  /* 0x0000000a2a167c10 */ /* 0x000fe2000ffde0ff */
[----:B----4-:R-:W-:Y:S01]  /*1000*/  FFMA.FTZ R35, R17, R18, R35 ;  /* 0x0000001211237223 */ /* 0x010fe20000010023 */
[----:B------:R-:W-:Y:S01]  /*1010*/  FMUL.FTZ R39, R0, R39 ;  /* 0x0000002700277220 */ /* 0x000fe20000410000 */
[----:B------:R-:W-:-:S03]  /*1020*/  IADD3 R18, P4, R40, UR12, RZ ;  /* 0x0000000c28127c10 */ /* 0x000fc6000ff9e0ff */
[----:B------:R-:W-:Y:S01]  /*1030*/  FFMA.FTZ R37, R16, R35, R39 ;  /* 0x0000002310257223 */ /* 0x000fe20000010027 */
[----:B------:R-:W-:Y:S02]  /*1040*/  IADD3.X R39, R31, UR13, RZ, P2, !PT ;  /* 0x0000000d1f277c10 */ /* 0x000fe400097fe4ff */
[----:B------:R-:W-:Y:S02]  /*1050*/  IADD3.X R35, R41, UR13, RZ, P4, !PT ;  /* 0x0000000d29237c10 */ /* 0x000fe4000a7fe4ff */
[----:B------:R0:W-:Y:S01]  /*1060*/  STG.E desc[UR14][R42.64], R37 ;  /* 0x000000252a007986 */ /* 0x0001e2000c10190e */
[----:B------:R-:W-:Y:S02]  /*1070*/  IADD3.X R31, R33, UR13, RZ, P3, !PT ;  /* 0x0000000d211f7c10 */ /* 0x000fe40009ffe4ff */
[----:B------:R-:W-:Y:S02]  /*1080*/  IADD3.X R41, R43, UR11, RZ, P6, !PT ;  /* 0x0000000b2b297c10 */ /* 0x000fe4000b7fe4ff */
[----:B0-----:R-:W-:Y:S01]  /*1090*/  IADD3.X R37, R29, UR13, RZ, P5, !PT ;  /* 0x0000000d1d257c10 */ /* 0x001fe2000affe4ff */
[----:B------:R-:W-:Y:S06]  /*10a0*/  @P1 BRA `(.L_x_1751) ;  /* 0xfffffff8008c1947 */ /* 0x000fec000383ffff */
.L_x_1750:
[----:B------:R-:W-:Y:S05]  /*10b0*/  @!P0 BRA `(.L_x_1752) ;  /* 0x0000000800488947 */ /* 0x000fea0003800000 */
[----:B------:R-:W0:Y:S01]  /*10c0*/  LDC.64 R44, c[0x0][0x248] ;  /* 0x00009200ff2c7b82 */ /* 0x000e220000000a00 */
[----:B------:R-:W-:Y:S01]  /*10d0*/  USHF.R.S32.HI UR11, URZ, 0x1f, UR4 ;  /* 0x0000001f3f0b7899 */ /* 0x000fe20008011404 */
[----:B------:R-:W-:Y:S01]  /*10e0*/  IMAD.MOV.U32 R18, RZ, RZ, R8 ;  /* 0x000000ffff127224 */ /* 0x000fe200078e0008 */
[----:B------:R-:W-:Y:S01]  /*10f0*/  USHF.R.S32.HI UR9, URZ, 0x1f, UR5 ;  /* 0x0000001f3f097899 */ /* 0x000fe20008011405 */
[----:B------:R-:W-:Y:S01]  /*1100*/  MOV R22, R10 ;  /* 0x0000000a00167202 */ /* 0x000fe20000000f00 */
[----:B------:R-:W-:Y:S01]  /*1110*/  ULDC.64 UR12, c[0x0][0x250] ;  /* 0x00009400000c7ab9 */ /* 0x000fe20000000a00 */
[----:B------:R-:W-:Y:S01]  /*1120*/  IMAD.U32 R41, RZ, RZ, UR5 ;  /* 0x00000005ff297e24 */ /* 0x000fe2000f8e00ff */
[----:B------:R-:W-:Y:S01]  /*1130*/  UIMAD UR10, UR9, UR12, URZ ;  /* 0x0000000c090a72a4 */ /* 0x000fe2000f8e023f */
[----:B------:R-:W-:Y:S01]  /*1140*/  MOV R24, R6 ;  /* 0x0000000600187202 */ /* 0x000fe20000000f00 */
[----:B------:R-:W-:Y:S01]  /*1150*/  ULDC.64 UR18, c[0x0][0x220] ;  /* 0x0000880000127ab9 */ /* 0x000fe20000000a00 */
[----:B------:R-:W1:Y:S01]  /*1160*/  LDC.64 R48, c[0x0][0x290] ;  /* 0x0000a400ff307b82 */ /* 0x000e620000000a00 */
[----:B------:R-:W-:Y:S01]  /*1170*/  UIMAD UR10, UR5, UR13, UR10 ;  /* 0x0000000d050a72a4 */ /* 0x000fe2000f8e020a */
[----:B------:R-:W-:Y:S01]  /*1180*/  ULDC.64 UR20, c[0x0][0x298] ;  /* 0x0000a60000147ab9 */ /* 0x000fe20000000a00 */
[----:B------:R-:W-:Y:S01]  /*1190*/  ULDC.64 UR22, c[0x0][0x268] ;  /* 0x00009a0000167ab9 */ /* 0x000fe20000000a00 */
[----:B0-----:R-:W-:-:S02]  /*11a0*/  IMAD R20, R44, UR11, RZ ;  /* 0x0000000b2c147c24 */ /* 0x001fc4000f8e02ff */
[----:B------:R-:W-:-:S04]  /*11b0*/  IMAD.WIDE.U32 R32, R44, UR4, R18 ;  /* 0x000000042c207c25 */ /* 0x000fc8000f8e0012 */
[----:B------:R-:W-:Y:S02]  /*11c0*/  IMAD R45, R45, UR4, R20 ;  /* 0x000000042d2d7c24 */ /* 0x000fe4000f8e0214 */
[----:B------:R-:W-:Y:S02]  /*11d0*/  IMAD.MOV.U32 R20, RZ, RZ, R4 ;  /* 0x000000ffff147224 */ /* 0x000fe400078e0004 */
[----:B------:R-:W-:Y:S01]  /*11e0*/  IMAD.WIDE.U32 R28, R44, UR4, R22 ;  /* 0x000000042c1c7c25 */ /* 0x000fe2000f8e0016 */
[----:B------:R-:W-:-:S03]  /*11f0*/  IADD3 R33, R33, R45, RZ ;  /* 0x0000002d21217210 */ /* 0x000fc60007ffe0ff */
[----:B------:R-:W-:-:S04]  /*1200*/  IMAD.WIDE.U32 R30, R44, UR4, R20 ;  /* 0x000000042c1e7c25 */ /* 0x000fc8000f8e0014 */
[----:B------:R-:W-:Y:S01]  /*1210*/  IMAD.WIDE.U32 R42, R41, UR12, R32 ;  /* 0x0000000c292a7c25 */ /* 0x000fe2000f8e0020 */
[----:B------:R-:W-:-:S03]  /*1220*/  IADD3 R31, R45, R31, RZ ;  /* 0x0000001f2d1f7210 */ /* 0x000fc60007ffe0ff */
[----:B------:R-:W-:Y:S01]  /*1230*/  IMAD.IADD R29, R45, 0x1, R29 ;  /* 0x000000012d1d7824 */ /* 0x000fe200078e021d */
[----:B------:R-:W-:Y:S01]  /*1240*/  LEA R38, P0, R42, UR18, 0x2 ;  /* 0x000000122a267c11 */ /* 0x000fe2000f8010ff */
[----:B------:R-:W-:Y:S02]  /*1250*/  VIADD R39, R43, UR10 ;  /* 0x0000000a2b277c36 */ /* 0x000fe40008000000 */
[----:B------:R-:W-:-:S03]  /*1260*/  IMAD.WIDE.U32 R34, R44, UR4, R24 ;  /* 0x000000042c227c25 */ /* 0x000fc6000f8e0018 */
[----:B------:R-:W-:Y:S01]  /*1270*/  LEA.HI.X R39, R42, UR19, R39, 0x2, P0 ;  /* 0x000000132a277c11 */ /* 0x000fe200080f1427 */
[----:B------:R-:W-:Y:S01]  /*1280*/  IMAD.WIDE.U32 R36, R41, UR12, R28 ;  /* 0x0000000c29247c25 */ /* 0x000fe2000f8e001c */
[----:B------:R-:W-:-:S03]  /*1290*/  IADD3 R35, R45, R35, RZ ;  /* 0x000000232d237210 */ /* 0x000fc60007ffe0ff */
[----:B------:R-:W-:Y:S01]  /*12a0*/  VIADD R37, R37, UR10 ;  /* 0x0000000a25257c36 */ /* 0x000fe20008000000 */
[C---:B------:R-:W-:Y:S01]  /*12b0*/  LEA R44, P0, R36.reuse, UR18, 0x2 ;  /* 0x00000012242c7c11 */ /* 0x040fe2000f8010ff */
[C---:B------:R-:W-:Y:S01]  /*12c0*/  IMAD.WIDE.U32 R46, R41.reuse, UR12, R30 ;  /* 0x0000000c292e7c25 */ /* 0x040fe2000f8e001e */
[----:B------:R0:W2:Y:S02]  /*12d0*/  LDG.E R18, desc[UR14][R38.64] ;  /* 0x0000000e26127981 */ /* 0x0000a4000c1e1900 */
[----:B------:R-:W-:Y:S01]  /*12e0*/  LEA.HI.X R45, R36, UR19, R37, 0x2, P0 ;  /* 0x00000013242d7c11 */ /* 0x000fe200080f1425 */
[----:B------:R-:W-:Y:S01]  /*12f0*/  IMAD.WIDE.U32 R36, R41, UR12, R34 ;  /* 0x0000000c29247c25 */ /* 0x000fe2000f8e0022 */
[----:B------:R-:W-:Y:S02]  /*1300*/  IADD3 R43, R47, UR10, RZ ;  /* 0x0000000a2f2b7c10 */ /* 0x000fe4000fffe0ff */
[C---:B------:R-:W-:Y:S01]  /*1310*/  LEA R42, P0, R46.reuse, UR18, 0x2 ;  /* 0x000000122e2a7c11 */ /* 0x040fe2000f8010ff */
[----:B------:R-:W-:Y:S01]  /*1320*/  VIADD R37, R37, UR10 ;  /* 0x0000000a25257c36 */ /* 0x000fe20008000000 */
[----:B------:R-:W3:Y:S02]  /*1330*/  LDG.E R45, desc[UR14][R44.64] ;  /* 0x0000000e2c2d7981 */ /* 0x000ee4000c1e1900 */
[----:B------:R-:W-:-:S02]  /*1340*/  LEA.HI.X R43, R46, UR19, R43, 0x2, P0 ;  /* 0x000000132e2b7c11 */ /* 0x000fc400080f142b */
[----:B------:R-:W-:-:S03]  /*1350*/  LEA R46, P0, R36, UR18, 0x2 ;  /* 0x00000012242e7c11 */ /* 0x000fc6000f8010ff */
[----:B------:R2:W4:Y:S01]  /*1360*/  LDG.E R42, desc[UR14][R42.64] ;  /* 0x0000000e2a2a7981 */ /* 0x000522000c1e1900 */
[----:B------:R-:W-:-:S06]  /*1370*/  LEA.HI.X R47, R36, UR19, R37, 0x2, P0 ;  /* 0x00000013242f7c11 */ /* 0x000fcc00080f1425 */
[----:B------:R-:W5:Y:S01]  /*1380*/  LDG.E R47, desc[UR14][R46.64] ;  /* 0x0000000e2e2f7981 */ /* 0x000f62000c1e1900 */
[----:B------:R-:W-:Y:S01]  /*1390*/  MOV R36, R2 ;  /* 0x0000000200247202 */ /* 0x000fe20000000f00 */
[C---:B-1----:R-:W-:Y:S02]  /*13a0*/  IMAD R20, R48.reuse, UR11, RZ ;  /* 0x0000000b30147c24 */ /* 0x042fe4000f8e02ff */
[----:B------:R-:W-:Y:S02]  /*13b0*/  IMAD.MOV.U32 R37, RZ, RZ, R15 ;  /* 0x000000ffff257224 */ /* 0x000fe400078e000f */
[----:B------:R-:W-:Y:S02]  /*13c0*/  IMAD R49, R49, UR4, R20 ;  /* 0x0000000431317c24 */ /* 0x000fe4000f8e0214 */
[----:B------:R-:W-:Y:S01]  /*13d0*/  IMAD.WIDE.U32 R36, R48, UR4, R36 ;  /* 0x0000000430247c25 */ /* 0x000fe2000f8e0024 */
[----:B------:R-:W-:-:S04]  /*13e0*/  UIMAD UR9, UR9, UR20, URZ ;  /* 0x00000014090972a4 */ /* 0x000fc8000f8e023f */
[----:B------:R-:W-:Y:S01]  /*13f0*/  IADD3 R37, R37, R49, RZ ;  /* 0x0000003125257210 */ /* 0x000fe20007ffe0ff */
[----:B------:R-:W-:Y:S02]  /*1400*/  UIMAD UR9, UR5, UR21, UR9 ;  /* 0x00000015050972a4 */ /* 0x000fe4000f8e0209 */
[----:B0-----:R-:W-:Y:S01]  /*1410*/  IMAD.WIDE.U32 R38, R41, UR20, R36 ;  /* 0x0000001429267c25 */ /* 0x001fe2000f8e0024 */
[----:B------:R-:W-:-:S03]  /*1420*/  UISETP.NE.AND UP1, UPT, UR16, 0x1, UPT ;  /* 0x000000011000788c */ /* 0x000fc6000bf25270 */
[----:B------:R-:W-:Y:S01]  /*1430*/  VIADD R39, R39, UR9 ;  /* 0x0000000927277c36 */ /* 0x000fe20008000000 */
[----:B------:R-:W-:-:S04]  /*1440*/  LEA R40, P0, R38, UR22, 0x2 ;  /* 0x0000001626287c11 */ /* 0x000fc8000f8010ff */
[----:B------:R-:W-:Y:S02]  /*1450*/  LEA.HI.X R41, R38, UR23, R39, 0x2, P0 ;  /* 0x0000001726297c11 */ /* 0x000fe400080f1427 */
[----:B------:R-:W-:Y:S01]  /*1460*/  PLOP3.LUT P0, PT, PT, PT, UP1, 0x80, 0x0 ;  /* 0x000000000000781c */ /* 0x000fe20003f0f018 */
[----:B---3--:R-:W-:-:S04]  /*1470*/  FMUL.FTZ R20, R14, R45 ;  /* 0x0000002d0e147220 */ /* 0x008fc80000410000 */
[----:B--2---:R-:W-:Y:S01]  /*1480*/  FFMA.FTZ R43, R17, R18, R20 ;  /* 0x00000012112b7223 */ /* 0x004fe20000010014 */
[----:B-----5:R-:W-:-:S04]  /*1490*/  FMUL.FTZ R47, R14, R47 ;  /* 0x0000002f0e2f7220 */ /* 0x020fc80000410000 */
[----:B----4-:R-:W-:-:S04]  /*14a0*/  FFMA.FTZ R47, R17, R42, R47 ;  /* 0x0000002a112f7223 */ /* 0x010fc8000001002f */
[----:B------:R-:W-:-:S04]  /*14b0*/  FMUL.FTZ R47, R0, R47 ;  /* 0x0000002f002f7220 */ /* 0x000fc80000410000 */
[----:B------:R-:W-:-:S05]  /*14c0*/  FFMA.FTZ R43, R16, R43, R47 ;  /* 0x0000002b102b7223 */ /* 0x000fca000001002f */
[----:B------:R0:W-:Y:S01]  /*14d0*/  STG.E desc[UR14][R40.64], R43 ;  /* 0x0000002b28007986 */ /* 0x0001e2000c10190e */
[----:B------:R-:W-:Y:S05]  /*14e0*/  @!P0 BRA `(.L_x_1752) ;  /* 0x00000004003c8947 */ /* 0x000fea0003800000 */
[----:B------:R-:W-:-:S04]  /*14f0*/  UIADD3 UR9, UR5, 0x1, URZ ;  /* 0x0000000105097890 */ /* 0x000fc8000fffe03f */
[----:B------:R-:W-:Y:S02]  /*1500*/  USHF.R.S32.HI UR10, URZ, 0x1f, UR9 ;  /* 0x0000001f3f0a7899 */ /* 0x000fe40008011409 */
[----:B------:R-:W-:Y:S02]  /*1510*/  MOV R49, UR9 ;  /* 0x0000000900317c02 */ /* 0x000fe40008000f00 */
[----:B------:R-:W-:-:S03]  /*1520*/  UIMAD UR11, UR10, UR12, URZ ;  /* 0x0000000c0a0b72a4 */ /* 0x000fc6000f8e023f */
[----:B0-----:R-:W-:Y:S01]  /*1530*/  IMAD.WIDE.U32 R40, R49, UR12, R32 ;  /* 0x0000000c31287c25 */ /* 0x001fe2000f8e0020 */
[----:B------:R-:W-:-:S03]  /*1540*/  UIMAD UR11, UR9, UR13, UR11 ;  /* 0x0000000d090b72a4 */ /* 0x000fc6000f8e020b */
[----:B------:R-:W-:Y:S01]  /*1550*/  IMAD.WIDE.U32 R42, R49, UR12, R28 ;  /* 0x0000000c312a7c25 */ /* 0x000fe2000f8e001c */
[----:B------:R-:W-:-:S03]  /*1560*/  LEA R38, P0, R40, UR18, 0x2 ;  /* 0x0000001228267c11 */ /* 0x000fc6000f8010ff */
[----:B------:R-:W-:Y:S01]  /*1570*/  VIADD R39, R41, UR11 ;  /* 0x0000000b29277c36 */ /* 0x000fe20008000000 */
[----:B------:R-:W-:-:S04]  /*1580*/  IADD3 R43, R43, UR11, RZ ;  /* 0x0000000b2b2b7c10 */ /* 0x000fc8000fffe0ff */
[----:B------:R-:W-:Y:S01]  /*1590*/  LEA.HI.X R39, R40, UR19, R39, 0x2, P0 ;  /* 0x0000001328277c11 */ /* 0x000fe200080f1427 */
[----:B------:R-:W-:Y:S01]  /*15a0*/  IMAD.WIDE.U32 R40, R49, UR12, R30 ;  /* 0x0000000c31287c25 */ /* 0x000fe2000f8e001e */
[----:B------:R-:W-:-:S03]  /*15b0*/  LEA R44, P0, R42, UR18, 0x2 ;  /* 0x000000122a2c7c11 */ /* 0x000fc6000f8010ff */
[----:B------:R-:W-:Y:S01]  /*15c0*/  VIADD R41, R41, UR11 ;  /* 0x0000000b29297c36 */ /* 0x000fe20008000000 */
[----:B------:R-:W-:Y:S01]  /*15d0*/  LEA.HI.X R45, R42, UR19, R43, 0x2, P0 ;  /* 0x000000132a2d7c11 */ /* 0x000fe200080f142b */
[----:B------:R-:W2:Y:S01]  /*15e0*/  LDG.E R38, desc[UR14][R38.64] ;  /* 0x0000000e26267981 */ /* 0x000ea2000c1e1900 */
[----:B------:R-:W-:-:S04]  /*15f0*/  LEA R42, P0, R40, UR18, 0x2 ;  /* 0x00000012282a7c11 */ /* 0x000fc8000f8010ff */
[----:B------:R-:W-:Y:S01]  /*1600*/  LEA.HI.X R43, R40, UR19, R41, 0x2, P0 ;  /* 0x00000013282b7c11 */ /* 0x000fe200080f1429 */
[----:B------:R-:W-:Y:S01]  /*1610*/  IMAD.WIDE.U32 R40, R49, UR12, R34 ;  /* 0x0000000c31287c25 */ /* 0x000fe2000f8e0022 */
[----:B------:R0:W3:Y:S02]  /*1620*/  LDG.E R45, desc[UR14][R44.64] ;  /* 0x0000000e2c2d7981 */ /* 0x0000e4000c1e1900 */
[----:B------:R-:W-:Y:S02]  /*1630*/  LEA R46, P0, R40, UR18, 0x2 ;  /* 0x00000012282e7c11 */ /* 0x000fe4000f8010ff */
[----:B------:R-:W4:Y:S01]  /*1640*/  LDG.E R42, desc[UR14][R42.64] ;  /* 0x0000000e2a2a7981 */ /* 0x000f22000c1e1900 */
[----:B------:R-:W-:-:S04]  /*1650*/  IADD3 R41, R41, UR11, RZ ;  /* 0x0000000b29297c10 */ /* 0x000fc8000fffe0ff */
[----:B------:R-:W-:-:S06]  /*1660*/  LEA.HI.X R47, R40, UR19, R41, 0x2, P0 ;  /* 0x00000013282f7c11 */ /* 0x000fcc00080f1429 */
[----:B------:R-:W5:Y:S01]  /*1670*/  LDG.E R47, desc[UR14][R46.64] ;  /* 0x0000000e2e2f7981 */ /* 0x000f62000c1e1900 */
[----:B------:R-:W-:Y:S02]  /*1680*/  UIMAD UR10, UR10, UR20, URZ ;  /* 0x000000140a0a72a4 */ /* 0x000fe4000f8e023f */
[----:B------:R-:W-:Y:S02]  /*1690*/  IMAD.WIDE.U32 R40, R49, UR20, R36 ;  /* 0x0000001431287c25 */ /* 0x000fe4000f8e0024 */
[----:B------:R-:W-:Y:S02]  /*16a0*/  UIMAD UR10, UR9, UR21, UR10 ;  /* 0x00000015090a72a4 */ /* 0x000fe4000f8e020a */
[----:B------:R-:W-:Y:S01]  /*16b0*/  UISETP.NE.AND UP1, UPT, UR16, 0x2, UPT ;  /* 0x000000021000788c */ /* 0x000fe2000bf25270 */
[----:B0-----:R-:W-:-:S03]  /*16c0*/  LEA R44, P0, R40, UR22, 0x2 ;  /* 0x00000016282c7c11 */ /* 0x001fc6000f8010ff */
[----:B------:R-:W-:Y:S02]  /*16d0*/  VIADD R41, R41, UR10 ;  /* 0x0000000a29297c36 */ /* 0x000fe40008000000 */
[----:B---3--:R-:W-:-:S04]  /*16e0*/  FMUL.FTZ R45, R14, R45 ;  /* 0x0000002d0e2d7220 */ /* 0x008fc80000410000 */
[----:B--2---:R-:W-:Y:S01]  /*16f0*/  FFMA.FTZ R49, R17, R38, R45 ;  /* 0x0000002611317223 */ /* 0x004fe2000001002d */
[----:B------:R-:W-:Y:S02]  /*1700*/  LEA.HI.X R45, R40, UR23, R41, 0x2, P0 ;  /* 0x00000017282d7c11 */ /* 0x000fe400080f1429 */
[----:B------:R-:W-:Y:S01]  /*1710*/  PLOP3.LUT P0, PT, PT, PT, UP1, 0x80, 0x0 ;  /* 0x000000000000781c */ /* 0x000fe20003f0f018 */
        /* <DEDUP_REMOVED lines=8> */
[----:B-1----:R-:W-:Y:S02]  /*17a0*/  MOV R45, UR5 ;  /* 0x00000005002d7c02 */ /* 0x002fe40008000f00 */
[----:B------:R-:W-:-:S03]  /*17b0*/  UIMAD UR10, UR9, UR12, URZ ;  /* 0x0000000c090a72a4 */ /* 0x000fc6000f8e023f */
[----:B------:R-:W-:Y:S01]  /*17c0*/  IMAD.WIDE.U32 R38, R45, UR12, R34 ;  /* 0x0000000c2d267c25 */ /* 0x000fe2000f8e0022 */
[----:B------:R-:W-:-:S03]  /*17d0*/  UIMAD UR10, UR5, UR13, UR10 ;  /* 0x0000000d050a72a4 */ /* 0x000fc6000f8e020a */
[----:B------:R-:W-:Y:S01]  /*17e0*/  IMAD.WIDE.U32 R34, R45, UR12, R32 ;  /* 0x0000000c2d227c25 */ /* 0x000fe2000f8e0020 */
[----:B------:R-:W-:-:S03]  /*17f0*/  LEA R32, P0, R38, UR18, 0x2 ;  /* 0x0000001226207c11 */ /* 0x000fc6000f8010ff */
[----:B------:R-:W-:Y:S02]  /*1800*/  VIADD R33, R39, UR10 ;  /* 0x0000000a27217c36 */ /* 0x000fe40008000000 */
[----:B------:R-:W-:-:S03]  /*1810*/  IMAD.WIDE.U32 R28, R45, UR12, R28 ;  /* 0x0000000c2d1c7c25 */ /* 0x000fc6000f8e001c */
[----:B------:R-:W-:Y:S01]  /*1820*/  LEA.HI.X R33, R38, UR19, R33, 0x2, P0 ;  /* 0x0000001326217c11 */ /* 0x000fe200080f1421 */
[----:B------:R-:W-:Y:S01]  /*1830*/  IMAD.WIDE.U32 R40, R45, UR12, R30 ;  /* 0x0000000c2d287c25 */ /* 0x000fe2000f8e001e */
[----:B------:R-:W-:Y:S02]  /*1840*/  LEA R38, P1, R28, UR18, 0x2 ;  /* 0x000000121c267c11 */ /* 0x000fe4000f8210ff */
[----:B------:R-:W-:Y:S01]  /*1850*/  IADD3 R31, R29, UR10, RZ ;  /* 0x0000000a1d1f7c10 */ /* 0x000fe2000fffe0ff */
[----:B------:R-:W-:Y:S01]  /*1860*/  VIADD R35, R35, UR10 ;  /* 0x0000000a23237c36 */ /* 0x000fe20008000000 */
[----:B------:R-:W-:Y:S01]  /*1870*/  LEA R42, P2, R40, UR18, 0x2 ;  /* 0x00000012282a7c11 */ /* 0x000fe2000f8410ff */
[----:B------:R-:W2:Y:S01]  /*1880*/  LDG.E R33, desc[UR14][R32.64] ;  /* 0x0000000e20217981 */ /* 0x000ea2000c1e1900 */
[----:B------:R-:W-:Y:S02]  /*1890*/  IADD3 R29, R41, UR10, RZ ;  /* 0x0000000a291d7c10 */ /* 0x000fe4000fffe0ff */
[----:B------:R-:W-:-:S02]  /*18a0*/  LEA.HI.X R39, R28, UR19, R31, 0x2, P1 ;  /* 0x000000131c277c11 */ /* 0x000fc400088f141f */
[----:B------:R-:W-:Y:S02]  /*18b0*/  LEA R30, P0, R34, UR18, 0x2 ;  /* 0x00000012221e7c11 */ /* 0x000fe4000f8010ff */
[----:B------:R-:W-:Y:S02]  /*18c0*/  LEA.HI.X R43, R40, UR19, R29, 0x2, P2 ;  /* 0x00000013282b7c11 */ /* 0x000fe400090f141d */
[----:B------:R-:W-:Y:S01]  /*18d0*/  LEA.HI.X R31, R34, UR19, R35, 0x2, P0 ;  /* 0x00000013221f7c11 */ /* 0x000fe200080f1423 */
[----:B------:R-:W3:Y:S04]  /*18e0*/  LDG.E R39, desc[UR14][R38.64] ;  /* 0x0000000e26277981 */ /* 0x000ee8000c1e1900 */
[----:B------:R-:W4:Y:S04]  /*18f0*/  LDG.E R42, desc[UR14][R42.64] ;  /* 0x0000000e2a2a7981 */ /* 0x000f28000c1e1900 */
[----:B------:R-:W5:Y:S01]  /*1900*/  LDG.E R30, desc[UR14][R30.64] ;  /* 0x0000000e1e1e7981 */ /* 0x000f62000c1e1900 */
[----:B------:R-:W-:-:S02]  /*1910*/  UIMAD UR9, UR9, UR20, URZ ;  /* 0x00000014090972a4 */ /* 0x000fc4000f8e023f */
[----:B------:R-:W-:Y:S02]  /*1920*/  IMAD.WIDE.U32 R36, R45, UR20, R36 ;  /* 0x000000142d247c25 */ /* 0x000fe4000f8e0024 */
[----:B------:R-:W-:Y:S01]  /*1930*/  UIMAD UR9, UR5, UR21, UR9 ;  /* 0x00000015050972a4 */ /* 0x000fe2000f8e0209 */
[----:B------:R-:W-:Y:S01]  /*1940*/  LEA R28, P0, R36, UR22, 0x2 ;  /* 0x00000016241c7c11 */ /* 0x000fe2000f8010ff */
[C---:B--2---:R-:W-:Y:S01]  /*1950*/  FMUL.FTZ R18, R14.reuse, R33 ;  /* 0x000000210e127220 */ /* 0x044fe20000410000 */
[----:B---3--:R-:W-:-:S03]  /*1960*/  FMUL.FTZ R29, R14, R39 ;  /* 0x000000270e1d7220 */ /* 0x008fc60000410000 */
[C---:B----4-:R-:W-:Y:S01]  /*1970*/  FFMA.FTZ R41, R17.reuse, R42, R18 ;  /* 0x0000002a11297223 */ /* 0x050fe20000010012 */
[----:B-----5:R-:W-:Y:S01]  /*1980*/  FFMA.FTZ R35, R17, R30, R29 ;  /* 0x0000001e11237223 */ /* 0x020fe2000001001d */
[----:B------:R-:W-:Y:S02]  /*1990*/  IADD3 R29, R37, UR9, RZ ;  /* 0x00000009251d7c10 */ /* 0x000fe4000fffe0ff */
[----:B------:R-:W-:Y:S02]  /*19a0*/  FMUL.FTZ R41, R0, R41 ;  /* 0x0000002900297220 */ /* 0x000fe40000410000 */
[----:B------:R-:W-:Y:S02]  /*19b0*/  LEA.HI.X R29, R36, UR23, R29, 0x2, P0 ;  /* 0x00000017241d7c11 */ /* 0x000fe400080f141d */
[----:B------:R-:W-:-:S05]  /*19c0*/  FFMA.FTZ R35, R16, R35, R41 ;  /* 0x0000002310237223 */ /* 0x000fca0000010029 */
[----:B------:R2:W-:Y:S02]  /*19d0*/  STG.E desc[UR14][R28.64], R35 ;  /* 0x000000231c007986 */ /* 0x0005e4000c10190e */
.L_x_1752:
[----:B------:R-:W3:Y:S01]  /*19e0*/  LDC R18, c[0x0][0x228] ;  /* 0x00008a00ff127b82 */ /* 0x000ee20000000800 */
[----:B------:R-:W-:Y:S02]  /*19f0*/  UIADD3 UR4, UR4, 0x1, URZ ;  /* 0x0000000104047890 */ /* 0x000fe4000fffe03f */
[----:B------:R-:W-:-:S04]  /*1a00*/  UIADD3 UR6, UP1, UR6, 0x1, URZ ;  /* 0x0000000106067890 */ /* 0x000fc8000ff3e03f */
[----:B------:R-:W-:Y:S01]  /*1a10*/  UIADD3.X UR7, URZ, UR7, URZ, UP1, !UPT ;  /* 0x000000073f077290 */ /* 0x000fe20008ffe43f */
[----:B---3--:R-:W-:-:S13]  /*1a20*/  ISETP.LE.AND P0, PT, R18, UR4, PT ;  /* 0x0000000412007c0c */ /* 0x008fda000bf03270 */
[----:B------:R-:W-:Y:S05]  /*1a30*/  @!P0 BRA `(.L_x_1753) ;  /* 0xffffffec00708947 */ /* 0x000fea000383ffff */
[----:B------:R-:W-:Y:S05]  /*1a40*/  EXIT ;  /* 0x000000000000794d */ /* 0x000fea0003800000 */
.L_x_1754:
        /* <DEDUP_REMOVED lines=11> */
.L_x_1818:


//--------------------- .text._ZN2at6native54_GLOBAL__N__aa9a477a_21_UpSampleBilinear2d_cu_607db5e334upsample_bilinear2d_nhwc_out_frameIffEEvT0_S3_biiiiiPKT_PS4_i --------------------------
	.section	.text._ZN2at6native54_GLOBAL__N__aa9a477a_21_UpSampleBilinear2d_cu_607db5e334upsample_bilinear2d_nhwc_out_frameIffEEvT0_S3_biiiiiPKT_PS4_i,"ax",@progbits
	.align	128
.text._ZN2at6native54_GLOBAL__N__aa9a477a_21_UpSampleBilinear2d_cu_607db5e334upsample_bilinear2d_nhwc_out_frameIffEEvT0_S3_biiiiiPKT_PS4_i:
        .type           _ZN2at6native54_GLOBAL__N__aa9a477a_21_UpSampleBilinear2d_cu_607db5e334upsample_bilinear2d_nhwc_out_frameIffEEvT0_S3_biiiiiPKT_PS4_i,@function
        .size           _ZN2at6native54_GLOBAL__N__aa9a477a_21_UpSampleBilinear2d_cu_607db5e334upsample_bilinear2d_nhwc_out_frameIffEEvT0_S3_biiiiiPKT_PS4_i,(.L_x_1819 - _ZN2at6native54_GLOBAL__N__aa9a477a_21_UpSampleBilinear2d_cu_607db5e334upsample_bilinear2d_nhwc_out_frameIffEEvT0_S3_biiiiiPKT_PS4_i)
        .other          _ZN2at6native54_GLOBAL__N__aa9a477a_21_UpSampleBilinear2d_cu_607db5e334upsample_bilinear2d_nhwc_out_frameIffEEvT0_S3_biiiiiPKT_PS4_i,@"STO_CUDA_ENTRY STV_DEFAULT"
_ZN2at6native54_GLOBAL__N__aa9a477a_21_UpSampleBilinear2d_cu_607db5e334upsample_bilinear2d_nhwc_out_frameIffEEvT0_S3_biiiiiPKT_PS4_i:
        /* <DEDUP_REMOVED lines=17> */
[-C--:B0-----:R-:W-:Y:S02]  /*0110*/  IABS R7, R5.reuse ;  /* 0x0000000500077213 */ /* 0x081fe40000000000 */
[----:B------:R-:W-:Y:S02]  /*0120*/  LOP3.LUT R12, RZ, R5, RZ, 0x33, !PT ;  /* 0x00000005ff0c7212 */ /* 0x000fe400078e33ff */
[----:B------:R-:W0:Y:S01]  /*0130*/  I2F.RP R4, R7 ;  /* 0x0000000700047306 */ /* 0x000e220000209400 */
[----:B------:R-:W-:-:S07]  /*0140*/  SHF.R.S32.HI R24, RZ, 0x1f, R5 ;  /* 0x0000001fff187819 */ /* 0x000fce0000011405 */
[----:B0-----:R-:W0:Y:S02]  /*0150*/  MUFU.RCP R4, R4 ;  /* 0x0000000400047308 */ /* 0x001e240000001000 */
[----:B0-----:R-:W-:-:S06]  /*0160*/  VIADD R2, R4, 0xffffffe ;  /* 0x0ffffffe04027836 */ /* 0x001fcc0000000000 */
[----:B------:R0:W3:Y:S02]  /*0170*/  F2I.FTZ.U32.TRUNC.NTZ R3, R2 ;  /* 0x0000000200037305 */ /* 0x0000e4000021f000 */
[----:B0-----:R-:W-:Y:S01]  /*0180*/  HFMA2.MMA R2, -RZ, RZ, 0, 0 ;  /* 0x00000000ff027435 */ /* 0x001fe200000001ff */
[----:B---3--:R-:W-:-:S04]  /*0190*/  IMAD.MOV R6, RZ, RZ, -R3 ;  /* 0x000000ffff067224 */ /* 0x008fc800078e0a03 */
[----:B------:R-:W-:Y:S01]  /*01a0*/  IMAD R9, R6, R7, RZ ;  /* 0x0000000706097224 */ /* 0x000fe200078e02ff */
[----:B-1----:R-:W-:-:S04]  /*01b0*/  IABS R6, R0 ;  /* 0x0000000000067213 */ /* 0x002fc80000000000 */
[----:B------:R-:W-:-:S04]  /*01c0*/  IMAD.HI.U32 R4, R3, R9, R2 ;  /* 0x0000000903047227 */ /* 0x000fc800078e0002 */
[----:B------:R-:W-:Y:S01]  /*01d0*/  IMAD.MOV.U32 R3, RZ, RZ, R6 ;  /* 0x000000ffff037224 */ /* 0x000fe200078e0006 */
[----:B------:R-:W-:Y:S01]  /*01e0*/  LOP3.LUT R6, R14, R5, RZ, 0x3c, !PT ;  /* 0x000000050e067212 */ /* 0x000fe200078e3cff */
[----:B------:R-:W-:Y:S02]  /*01f0*/  IMAD.HI.U32 R4, R4, R16, RZ ;  /* 0x0000001004047227 */ /* 0x000fe400078e00ff */
[----:B------:R-:W0:Y:S01]  /*0200*/  I2F.RP R10, R3 ;  /* 0x00000003000a7306 */ /* 0x000e220000209400 */
[----:B------:R-:W-:Y:S01]  /*0210*/  ISETP.GE.AND P2, PT, R6, RZ, PT ;  /* 0x000000ff0600720c */ /* 0x000fe20003f46270 */
[----:B------:R-:W-:-:S04]  /*0220*/  IMAD.MOV R2, RZ, RZ, -R4 ;  /* 0x000000ffff027224 */ /* 0x000fc800078e0a04 */
[C---:B------:R-:W-:Y:S02]  /*0230*/  IMAD R16, R7.reuse, R2, R16 ;  /* 0x0000000207107224 */ /* 0x040fe400078e0210 */
[----:B------:R-:W1:Y:S03]  /*0240*/  LDC R2, c[0x0][0x228] ;  /* 0x00008a00ff027b82 */ /* 0x000e660000000800 */
[----:B------:R-:W-:Y:S01]  /*0250*/  ISETP.GT.U32.AND P1, PT, R7, R16, PT ;  /* 0x000000100700720c */ /* 0x000fe20003f24070 */
[----:B0-----:R-:W0:-:S12]  /*0260*/  MUFU.RCP R10, R10 ;  /* 0x0000000a000a7308 */ /* 0x001e180000001000 */
[----:B------:R-:W-:Y:S01]  /*0270*/  @!P1 IADD3 R16, R16, -R7, RZ ;  /* 0x8000000710109210 */ /* 0x000fe20007ffe0ff */
[----:B------:R-:W-:-:S03]  /*0280*/  @!P1 VIADD R4, R4, 0x1 ;  /* 0x0000000104049836 */ /* 0x000fc60000000000 */
[----:B------:R-:W-:Y:S01]  /*0290*/  ISETP.GE.U32.AND P0, PT, R16, R7, PT ;  /* 0x000000071000720c */ /* 0x000fe20003f06070 */
[----:B0-----:R-:W-:Y:S01]  /*02a0*/  VIADD R8, R10, 0xffffffe ;  /* 0x0ffffffe0a087836 */ /* 0x001fe20000000000 */
[----:B-1----:R-:W-:-:S03]  /*02b0*/  LOP3.LUT R15, RZ, R2, RZ, 0x33, !PT ;  /* 0x00000002ff0f7212 */ /* 0x002fc600078e33ff */
[----:B------:R0:W1:Y:S08]  /*02c0*/  F2I.FTZ.U32.TRUNC.NTZ R9, R8 ;  /* 0x0000000800097305 */ /* 0x000070000021f000 */
[----:B------:R-:W-:Y:S02]  /*02d0*/  @P0 IADD3 R4, R4, 0x1, RZ ;  /* 0x0000000104040810 */ /* 0x000fe40007ffe0ff */
[----:B------:R-:W-:-:S02]  /*02e0*/  ISETP.NE.AND P0, PT, R5, RZ, PT ;  /* 0x000000ff0500720c */ /* 0x000fc40003f05270 */
[----:B0-----:R-:W-:Y:S01]  /*02f0*/  MOV R8, RZ ;  /* 0x000000ff00087202 */ /* 0x001fe20000000f00 */
[----:B------:R-:W-:Y:S02]  /*0300*/  @!P2 IMAD.MOV R4, RZ, RZ, -R4 ;  /* 0x000000ffff04a224 */ /* 0x000fe400078e0a04 */
[----:B-1----:R-:W-:-:S03]  /*0310*/  IMAD.MOV R6, RZ, RZ, -R9 ;  /* 0x000000ffff067224 */ /* 0x002fc600078e0a09 */
[----:B------:R-:W-:Y:S02]  /*0320*/  SEL R11, R12, R4, !P0 ;  /* 0x000000040c0b7207 */ /* 0x000fe40004000000 */
[----:B------:R-:W-:Y:S01]  /*0330*/  IABS R4, R2 ;  /* 0x0000000200047213 */ /* 0x000fe20000000000 */
[----:B------:R-:W-:Y:S01]  /*0340*/  IMAD R13, R6, R3, RZ ;  /* 0x00000003060d7224 */ /* 0x000fe200078e02ff */
[----:B------:R-:W-:Y:S02]  /*0350*/  IABS R6, R11 ;  /* 0x0000000b00067213 */ /* 0x000fe40000000000 */
[----:B------:R-:W0:Y:S01]  /*0360*/  I2F.RP R10, R4 ;  /* 0x00000004000a7306 */ /* 0x000e220000209400 */
[----:B------:R-:W-:-:S06]  /*0370*/  IMAD.HI.U32 R8, R9, R13, R8 ;  /* 0x0000000d09087227 */ /* 0x000fcc00078e0008 */
[----:B------:R-:W-:-:S04]  /*0380*/  IMAD.HI.U32 R9, R8, R6, RZ ;  /* 0x0000000608097227 */ /* 0x000fc800078e00ff */
[----:B------:R-:W-:-:S04]  /*0390*/  IMAD.MOV R8, RZ, RZ, -R9 ;  /* 0x000000ffff087224 */ /* 0x000fc800078e0a09 */
[C---:B------:R-:W-:Y:S01]  /*03a0*/  IMAD R6, R3.reuse, R8, R6 ;  /* 0x0000000803067224 */ /* 0x040fe200078e0206 */
[----:B0-----:R-:W0:Y:S04]  /*03b0*/  MUFU.RCP R10, R10 ;  /* 0x0000000a000a7308 */ /* 0x001e280000001000 */
[----:B------:R-:W-:Y:S02]  /*03c0*/  ISETP.GT.U32.AND P2, PT, R3, R6, PT ;  /* 0x000000060300720c */ /* 0x000fe40003f44070 */
[----:B0-----:R-:W-:-:S11]  /*03d0*/  IADD3 R18, R10, 0xffffffe, RZ ;  /* 0x0ffffffe0a127810 */ /* 0x001fd60007ffe0ff */
[----:B------:R-:W-:Y:S02]  /*03e0*/  @!P2 IMAD.IADD R6, R6, 0x1, -R3 ;  /* 0x000000010606a824 */ /* 0x000fe400078e0a03 */
[----:B------:R-:W-:Y:S01]  /*03f0*/  @!P2 VIADD R9, R9, 0x1 ;  /* 0x000000010909a836 */ /* 0x000fe20000000000 */
[----:B------:R0:W1:Y:S01]  /*0400*/  F2I.FTZ.U32.TRUNC.NTZ R19, R18 ;  /* 0x0000001200137305 */ /* 0x000062000021f000 */
[----:B------:R-:W-:Y:S02]  /*0410*/  ISETP.NE.AND P2, PT, R0, RZ, PT ;  /* 0x000000ff0000720c */ /* 0x000fe40003f45270 */
[----:B------:R-:W-:Y:S02]  /*0420*/  ISETP.GE.U32.AND P1, PT, R6, R3, PT ;  /* 0x000000030600720c */ /* 0x000fe40003f26070 */
[----:B------:R-:W-:-:S04]  /*0430*/  LOP3.LUT R3, R11, R0, RZ, 0x3c, !PT ;  /* 0x000000000b037212 */ /* 0x000fc800078e3cff */
[----:B------:R-:W-:Y:S01]  /*0440*/  ISETP.GE.AND P3, PT, R3, RZ, PT ;  /* 0x000000ff0300720c */ /* 0x000fe20003f66270 */
[----:B0-----:R-:W-:Y:S01]  /*0450*/  IMAD.MOV.U32 R18, RZ, RZ, RZ ;  /* 0x000000ffff127224 */ /* 0x001fe200078e00ff */
[----:B-1----:R-:W-:-:S05]  /*0460*/  IADD3 R13, RZ, -R19, RZ ;  /* 0x80000013ff0d7210 */ /* 0x002fca0007ffe0ff */
[----:B------:R-:W-:Y:S01]  /*0470*/  @P1 VIADD R9, R9, 0x1 ;  /* 0x0000000109091836 */ /* 0x000fe20000000000 */
[----:B------:R-:W-:Y:S01]  /*0480*/  ISETP.NE.AND P1, PT, R2, RZ, PT ;  /* 0x000000ff0200720c */ /* 0x000fe20003f25270 */
[----:B------:R-:W-:-:S04]  /*0490*/  IMAD R13, R13, R4, RZ ;  /* 0x000000040d0d7224 */ /* 0x000fc800078e02ff */
[----:B------:R-:W-:Y:S01]  /*04a0*/  @!P3 IMAD.MOV R9, RZ, RZ, -R9 ;  /* 0x000000ffff09b224 */ /* 0x000fe200078e0a09 */
[----:B------:R-:W-:Y:S01]  /*04b0*/  @!P2 LOP3.LUT R9, RZ, R0, RZ, 0x33, !PT ;  /* 0x00000000ff09a212 */ /* 0x000fe200078e33ff */
[----:B------:R-:W-:Y:S02]  /*04c0*/  IMAD.HI.U32 R13, R19, R13, R18 ;  /* 0x0000000d130d7227 */ /* 0x000fe400078e0012 */
[----:B------:R-:W0:Y:S01]  /*04d0*/  LDC R18, c[0x0][0x210] ;  /* 0x00008400ff127b82 */ /* 0x000e220000000800 */
[----:B------:R-:W-:Y:S01]  /*04e0*/  IABS R17, R9 ;  /* 0x0000000900117213 */ /* 0x000fe20000000000 */
[----:B------:R-:W-:Y:S01]  /*04f0*/  IMAD.MOV R10, RZ, RZ, -R9 ;  /* 0x000000ffff0a7224 */ /* 0x000fe200078e0a09 */
[C---:B------:R-:W-:Y:S02]  /*0500*/  ISETP.GE.AND P4, PT, R9.reuse, RZ, PT ;  /* 0x000000ff0900720c */ /* 0x040fe40003f86270 */
[----:B------:R-:W-:Y:S01]  /*0510*/  LOP3.LUT R9, R9, R2, RZ, 0x3c, !PT ;  /* 0x0000000209097212 */ /* 0x000fe200078e3cff */
[----:B------:R-:W-:-:S04]  /*0520*/  IMAD.HI.U32 R13, R13, R17, RZ ;  /* 0x000000110d0d7227 */ /* 0x000fc800078e00ff */
[----:B------:R-:W-:Y:S01]  /*0530*/  IMAD R10, R0, R10, R11 ;  /* 0x0000000a000a7224 */ /* 0x000fe200078e020b */
[----:B------:R-:W-:-:S04]  /*0540*/  IADD3 R3, -R13, RZ, RZ ;  /* 0x000000ff0d037210 */ /* 0x000fc80007ffe1ff */
[----:B------:R-:W-:Y:S01]  /*0550*/  I2FP.F32.S32 R21, R10 ;  /* 0x0000000a00157245 */ /* 0x000fe20000201400 */
        /* <DEDUP_REMOVED lines=10> */
[----:B------:R-:W-:-:S04]  /*0600*/  @!P4 IADD3 R6, -R6, RZ, RZ ;  /* 0x000000ff0606c210 */ /* 0x000fc80007ffe1ff */
[----:B------:R-:W-:-:S04]  /*0610*/  SEL R6, R15, R6, !P1 ;  /* 0x000000060f067207 */ /* 0x000fc80004800000 */
[----:B------:R-:W-:-:S03]  /*0620*/  I2FP.F32.S32 R19, R6 ;  /* 0x0000000600137245 */ /* 0x000fc60000201400 */
[----:B------:R-:W-:Y:S02]  /*0630*/  @!P2 FADD.FTZ R11, R21, 0.5 ;  /* 0x3f000000150ba421 */ /* 0x000fe40000010000 */
[----:B------:R-:W-:Y:S02]  /*0640*/  @!P2 FADD.FTZ R3, R19, 0.5 ;  /* 0x3f0000001303a421 */ /* 0x000fe40000010000 */
[----:B--2---:R-:W-:Y:S02]  /*0650*/  @!P2 FFMA.FTZ R11, R11, R20, -0.5 ;  /* 0xbf0000000b0ba423 */ /* 0x004fe40000010014 */
[-C--:B0-----:R-:W-:Y:S01]  /*0660*/  @!P2 FFMA.FTZ R8, R3, R18.reuse, -0.5 ;  /* 0xbf0000000308a423 */ /* 0x081fe20000010012 */
[----:B------:R-:W-:Y:S02]  /*0670*/  @P2 FMUL.FTZ R3, R19, R18 ;  /* 0x0000001213032220 */ /* 0x000fe40000410000 */
[----:B------:R-:W-:Y:S02]  /*0680*/  @!P2 FSETP.GEU.FTZ.AND P5, PT, R11, RZ, PT ;  /* 0x000000ff0b00a20b */ /* 0x000fe40003fbe000 */
[----:B------:R-:W-:-:S04]  /*0690*/  @!P2 FSETP.GEU.FTZ.AND P4, PT, R8, RZ, PT ;  /* 0x000000ff0800a20b */ /* 0x000fc80003f9e000 */
[----:B------:R-:W-:Y:S02]  /*06a0*/  @!P2 FSEL R3, R8, RZ, P4 ;  /* 0x000000ff0803a208 */ /* 0x000fe40002000000 */
[----:B------:R-:W-:Y:S01]  /*06b0*/  ISETP.GE.U32.AND P4, PT, R17, R4, PT ;  /* 0x000000041100720c */ /* 0x000fe20003f86070 */
[----:B------:R-:W-:Y:S01]  /*06c0*/  @P2 FMUL.FTZ R4, R21, R20 ;  /* 0x0000001415042220 */ /* 0x000fe20000410000 */
[----:B------:R-:W0:Y:S01]  /*06d0*/  F2I.FTZ.TRUNC.NTZ R28, R3 ;  /* 0x00000003001c7305 */ /* 0x000e22000021f100 */
[----:B------:R-:W-:Y:S02]  /*06e0*/  @!P2 FSEL R4, R11, RZ, P5 ;  /* 0x000000ff0b04a208 */ /* 0x000fe40002800000 */
[----:B------:R-:W-:-:S05]  /*06f0*/  ISETP.GE.AND P2, PT, R9, RZ, PT ;  /* 0x000000ff0900720c */ /* 0x000fca0003f46270 */
[----:B------:R-:W1:Y:S03]  /*0700*/  F2I.FTZ.TRUNC.NTZ R8, R4 ;  /* 0x0000000400087305 */ /* 0x000e66000021f100 */
[----:B------:R-:W-:Y:S01]  /*0710*/  @P4 VIADD R13, R13, 0x1 ;  /* 0x000000010d0d4836 */ /* 0x000fe20000000000 */
[----:B------:R-:W-:Y:S01]  /*0720*/  ISETP.GT.U32.AND P4, PT, R7, R16, PT ;  /* 0x000000100700720c */ /* 0x000fe20003f84070 */
[----:B------:R-:W-:Y:S01]  /*0730*/  IMAD.IADD R7, R16, 0x1, -R7 ;  /* 0x0000000110077824 */ /* 0x000fe200078e0a07 */
[----:B0-----:R-:W-:Y:S02]  /*0740*/  SHF.R.S32.HI R29, RZ, 0x1f, R28 ;  /* 0x0000001fff1d7819 */ /* 0x001fe4000001141c */
[----:B------:R-:W-:Y:S02]  /*0750*/  @!P2 IADD3 R13, -R13, RZ, RZ ;  /* 0x000000ff0d0da210 */ /* 0x000fe40007ffe1ff */
[----:B------:R-:W-:-:S02]  /*0760*/  ISETP.GE.AND P2, PT, R28, UR5, PT ;  /* 0x000000051c007c0c */ /* 0x000fc4000bf46270 */
[----:B------:R-:W-:Y:S02]  /*0770*/  SEL R11, R15, R13, !P1 ;  /* 0x0000000d0f0b7207 */ /* 0x000fe40004800000 */
[----:B------:R-:W-:Y:S02]  /*0780*/  SEL R7, R7, R16, !P4 ;  /* 0x0000001007077207 */ /* 0x000fe40006000000 */
[----:B-1----:R-:W-:Y:S01]  /*0790*/  ISETP.GE.AND P1, PT, R8, UR4, PT ;  /* 0x0000000408007c0c */ /* 0x002fe2000bf26270 */
[----:B------:R-:W-:Y:S01]  /*07a0*/  IMAD.WIDE R16, R11, UR7, R28 ;  /* 0x000000070b107c25 */ /* 0x000fe2000f8e021c */
[----:B------:R-:W-:Y:S01]  /*07b0*/  USHF.R.S32.HI UR4, URZ, 0x1f, UR6 ;  /* 0x0000001f3f047899 */ /* 0x000fe20008011406 */
[----:B------:R-:W-:Y:S02]  /*07c0*/  IADD3 R9, R28, 0x1, RZ ;  /* 0x000000011c097810 */ /* 0x000fe40007ffe0ff */
[----:B------:R-:W-:Y:S01]  /*07d0*/  IMAD R17, R17, UR6, RZ ;  /* 0x0000000611117c24 */ /* 0x000fe2000f8e02ff */
[----:B------:R-:W-:Y:S01]  /*07e0*/  IADD3 R13, R8, 0x1, RZ ;  /* 0x00000001080d7810 */ /* 0x000fe20007ffe0ff */
[----:B------:R-:W-:-:S02]  /*07f0*/  @P2 IMAD.MOV R9, RZ, RZ, R28 ;  /* 0x000000ffff092224 */ /* 0x000fc400078e021c */
[----:B------:R-:W-:Y:S02]  /*0800*/  @!P3 IMAD.MOV R7, RZ, RZ, -R7 ;  /* 0x000000ffff07b224 */ /* 0x000fe400078e0a07 */
[----:B------:R-:W-:Y:S02]  /*0810*/  IMAD.WIDE.U32 R14, R16, UR6, RZ ;  /* 0x00000006100e7c25 */ /* 0x000fe4000f8e00ff */
[----:B------:R-:W-:Y:S02]  /*0820*/  @P1 IADD3 R13, R8, RZ, RZ ;  /* 0x000000ff080d1210 */ /* 0x000fe40007ffe0ff */
[----:B------:R-:W-:Y:S01]  /*0830*/  IMAD R23, R16, UR4, R17 ;  /* 0x0000000410177c24 */ /* 0x000fe2000f8e0211 */
[----:B------:R-:W-:Y:S02]  /*0840*/  SHF.R.S32.HI R17, RZ, 0x1f, R9 ;  /* 0x0000001fff117819 */ /* 0x000fe40000011409 */
[----:B------:R-:W-:Y:S01]  /*0850*/  MOV R16, R9 ;  /* 0x0000000900107202 */ /* 0x000fe20000000f00 */
[----:B------:R-:W-:Y:S01]  /*0860*/  IMAD.IADD R23, R15, 0x1, R23 ;  /* 0x000000010f177824 */ /* 0x000fe200078e0217 */
[----:B------:R-:W-:-:S02]  /*0870*/  SEL R12, R12, R7, !P0 ;  /* 0x000000070c0c7207 */ /* 0x000fc40004000000 */
[----:B------:R-:W-:Y:S01]  /*0880*/  IADD3 R7, P0, R8, R14, RZ ;  /* 0x0000000e08077210 */ /* 0x000fe20007f1e0ff */
[----:B------:R-:W-:Y:S01]  /*0890*/  IMAD.WIDE R16, R11, UR7, R16 ;  /* 0x000000070b107c25 */ /* 0x000fe2000f8e0210 */
[--C-:B------:R-:W-:Y:S02]  /*08a0*/  SHF.R.S32.HI R9, RZ, 0x1f, R8.reuse ;  /* 0x0000001fff097819 */ /* 0x100fe40000011408 */
[-C--:B------:R-:W-:Y:S01]  /*08b0*/  IADD3 R21, P1, R14, R13.reuse, RZ ;  /* 0x0000000d0e157210 */ /* 0x080fe20007f3e0ff */
[----:B------:R-:W-:Y:S01]  /*08c0*/  IMAD R17, R17, UR6, RZ ;  /* 0x0000000611117c24 */ /* 0x000fe2000f8e02ff */
[----:B------:R-:W-:Y:S01]  /*08d0*/  SHF.R.S32.HI R15, RZ, 0x1f, R13 ;  /* 0x0000001fff0f7819 */ /* 0x000fe2000001140d */
[----:B------:R-:W-:Y:S01]  /*08e0*/  IMAD.X R20, R9, 0x1, R23, P0 ;  /* 0x0000000109147824 */ /* 0x000fe200000e0617 */
[----:B------:R-:W-:Y:S01]  /*08f0*/  MOV R14, R13 ;  /* 0x0000000d000e7202 */ /* 0x000fe20000000f00 */
[----:B------:R-:W-:-:S04]  /*0900*/  IMAD.WIDE.U32 R18, R16, UR6, R8 ;  /* 0x0000000610127c25 */ /* 0x000fc8000f8e0008 */
[-C--:B------:R-:W-:Y:S02]  /*0910*/  IMAD R13, R20, R5.reuse, RZ ;  /* 0x00000005140d7224 */ /* 0x080fe400078e02ff */
[C---:B------:R-:W-:Y:S01]  /*0920*/  IMAD R9, R16.reuse, UR4, R17 ;  /* 0x0000000410097c24 */ /* 0x040fe2000f8e0211 */
[----:B------:R-:W-:Y:S01]  /*0930*/  ULDC.64 UR4, c[0x0][0x230] ;  /* 0x00008c0000047ab9 */ /* 0x000fe20000000a00 */
[----:B------:R-:W-:Y:S02]  /*0940*/  IMAD.X R20, R15, 0x1, R23, P1 ;  /* 0x000000010f147824 */ /* 0x000fe400008e0617 */
[----:B------:R-:W-:Y:S01]  /*0950*/  IMAD.WIDE.U32 R16, R16, UR6, R14 ;  /* 0x0000000610107c25 */ /* 0x000fe2000f8e000e */
[----:B------:R-:W-:Y:S01]  /*0960*/  I2FP.F32.S32 R28, R28 ;  /* 0x0000001c001c7245 */ /* 0x000fe20000201400 */
[----:B------:R-:W-:Y:S02]  /*0970*/  ULDC.64 UR6, c[0x0][0x238] ;  /* 0x00008e0000067ab9 */ /* 0x000fe40000000a00 */
[----:B------:R-:W-:-:S04]  /*0980*/  IMAD.WIDE.U32 R14, R7, R5, RZ ;  /* 0x00000005070e7225 */ /* 0x000fc800078e00ff */
[----:B------:R-:W-:Y:S01]  /*0990*/  IMAD R23, R24, R7, R13 ;  /* 0x0000000718177224 */ /* 0x000fe200078e020d */
[----:B------:R-:W-:Y:S01]  /*09a0*/  SHF.R.S32.HI R13, RZ, 0x1f, R12 ;  /* 0x0000001fff0d7819 */ /* 0x000fe2000001140c */
[----:B------:R-:W-:Y:S01]  /*09b0*/  IMAD R20, R20, R5, RZ ;  /* 0x0000000514147224 */ /* 0x000fe200078e02ff */
[----:B------:R-:W-:Y:S01]  /*09c0*/  IADD3 R7, P0, R12, R14, RZ ;  /* 0x0000000e0c077210 */ /* 0x000fe20007f1e0ff */
[----:B------:R-:W-:Y:S01]  /*09d0*/  IMAD.IADD R22, R19, 0x1, R9 ;  /* 0x0000000113167824 */ /* 0x000fe200078e0209 */
[----:B------:R-:W-:Y:S01]  /*09e0*/  IADD3 R23, R15, R23, RZ ;  /* 0x000000170f177210 */ /* 0x000fe20007ffe0ff */
[----:B------:R-:W-:Y:S02]  /*09f0*/  IMAD R15, R24, R21, R20 ;  /* 0x00000015180f7224 */ /* 0x000fe400078e0214 */
[----:B------:R-:W-:Y:S01]  /*0a00*/  IMAD.WIDE.U32 R20, R21, R5, R12 ;  /* 0x0000000515147225 */ /* 0x000fe200078e000c */
[----:B------:R-:W-:-:S03]  /*0a10*/  IADD3.X R26, R13, R23, RZ, P0, !PT ;  /* 0x000000170d1a7210 */ /* 0x000fc600007fe4ff */
[----:B------:R-:W-:Y:S01]  /*0a20*/  IMAD.IADD R15, R21, 0x1, R15 ;  /* 0x00000001150f7824 */ /* 0x000fe200078e020f */
[----:B------:R-:W-:-:S04]  /*0a30*/  LEA R14, P1, R20, UR4, 0x2 ;  /* 0x00000004140e7c11 */ /* 0x000fc8000f8210ff */
[----:B------:R-:W-:Y:S02]  /*0a40*/  LEA.HI.X R15, R20, UR5, R15, 0x2, P1 ;  /* 0x00000005140f7c11 */ /* 0x000fe400088f140f */
[----:B------:R-:W-:Y:S01]  /*0a50*/  IADD3 R20, R9, R17, RZ ;  /* 0x0000001109147210 */ /* 0x000fe20007ffe0ff */
[----:B------:R-:W-:Y:S01]  /*0a60*/  IMAD R9, R22, R5, RZ ;  /* 0x0000000516097224 */ /* 0x000fe200078e02ff */
[----:B------:R-:W-:-:S03]  /*0a70*/  LEA R22, P0, R7, UR4, 0x2 ;  /* 0x0000000407167c11 */ /* 0x000fc6000f8010ff */
[-C--:B------:R-:W-:Y:S01]  /*0a80*/  IMAD R21, R20, R5.reuse, RZ ;  /* 0x0000000514157224 */ /* 0x080fe200078e02ff */
[----:B------:R-:W-:Y:S01]  /*0a90*/  LEA.HI.X R23, R7, UR5, R26, 0x2, P0 ;  /* 0x0000000507177c11 */ /* 0x000fe200080f141a */
[C---:B------:R-:W-:Y:S02]  /*0aa0*/  IMAD R9, R24.reuse, R18, R9 ;  /* 0x0000001218097224 */ /* 0x040fe400078e0209 */
[----:B------:R-:W-:Y:S02]  /*0ab0*/  IMAD R21, R24, R16, R21 ;  /* 0x0000001018157224 */ /* 0x000fe400078e0215 */
[----:B------:R-:W-:-:S04]  /*0ac0*/  IMAD.WIDE.U32 R16, R16, R5, R12 ;  /* 0x0000000510107225 */ /* 0x000fc800078e000c */
[----:B------:R-:W-:Y:S01]  /*0ad0*/  IMAD.IADD R17, R17, 0x1, R21 ;  /* 0x0000000111117824 */ /* 0x000fe200078e0215 */
[----:B------:R-:W-:Y:S01]  /*0ae0*/  LEA R20, P1, R16, UR4, 0x2 ;  /* 0x0000000410147c11 */ /* 0x000fe2000f8210ff */
[----:B------:R-:W-:-:S03]  /*0af0*/  IMAD.WIDE.U32 R18, R18, R5, R12 ;  /* 0x0000000512127225 */ /* 0x000fc600078e000c */
[----:B------:R-:W-:Y:S02]  /*0b00*/  LEA.HI.X R21, R16, UR5, R17, 0x2, P1 ;  /* 0x0000000510157c11 */ /* 0x000fe400088f1411 */
[----:B------:R-:W-:Y:S02]  /*0b10*/  LEA R16, P0, R18, UR4, 0x2 ;  /* 0x0000000412107c11 */ /* 0x000fe4000f8010ff */
[----:B------:R-:W-:-:S04]  /*0b20*/  IADD3 R9, R19, R9, RZ ;  /* 0x0000000913097210 */ /* 0x000fc80007ffe0ff */
[----:B------:R-:W-:Y:S01]  /*0b30*/  LEA.HI.X R17, R18, UR5, R9, 0x2, P0 ;  /* 0x0000000512117c11 */ /* 0x000fe200080f1409 */
[----:B------:R-:W-:Y:S02]  /*0b40*/  ULDC.64 UR4, c[0x0][0x208] ;  /* 0x0000820000047ab9 */ /* 0x000fe40000000a00 */
[----:B------:R-:W2:Y:S04]  /*0b50*/  LDG.E R20, desc[UR4][R20.64] ;  /* 0x0000000414147981 */ /* 0x000ea8000c1e1900 */
[----:B------:R-:W3:Y:S04]  /*0b60*/  LDG.E R22, desc[UR4][R22.64] ;  /* 0x0000000416167981 */ /* 0x000ee8000c1e1900 */
[----:B------:R-:W4:Y:S04]  /*0b70*/  LDG.E R16, desc[UR4][R16.64] ;  /* 0x0000000410107981 */ /* 0x000f28000c1e1900 */
[----:B------:R-:W5:Y:S01]  /*0b80*/  LDG.E R14, desc[UR4][R14.64] ;  /* 0x000000040e0e7981 */ /* 0x000f62000c1e1900 */
[----:B------:R-:W-:Y:S01]  /*0b90*/  SHF.R.S32.HI R7, RZ, 0x1f, R6 ;  /* 0x0000001fff077819 */ /* 0x000fe20000011406 */
[----:B------:R-:W-:Y:S01]  /*0ba0*/  FADD.FTZ R28, -R28, R3 ;  /* 0x000000031c1c7221 */ /* 0x000fe20000010100 */
[----:B------:R-:W-:-:S02]  /*0bb0*/  SHF.R.S32.HI R19, RZ, 0x1f, R0 ;  /* 0x0000001fff137819 */ /* 0x000fc40000011400 */
[----:B------:R-:W-:Y:S01]  /*0bc0*/  I2FP.F32.S32 R9, R8 ;  /* 0x0000000800097245 */ /* 0x000fe20000201400 */
[----:B------:R-:W-:Y:S01]  /*0bd0*/  IMAD.WIDE R6, R11, R2, R6 ;  /* 0x000000020b067225 */ /* 0x000fe200078e0206 */
[----:B------:R-:W-:-:S03]  /*0be0*/  SHF.R.S32.HI R11, RZ, 0x1f, R10 ;  /* 0x0000001fff0b7819 */ /* 0x000fc6000001140a */
[-C--:B------:R-:W-:Y:S02]  /*0bf0*/  IMAD R2, R7, R0.reuse, RZ ;  /* 0x0000000007027224 */ /* 0x080fe400078e02ff */
[----:B------:R-:W-:Y:S01]  /*0c00*/  FADD.FTZ R4, -R9, R4 ;  /* 0x0000000409047221 */ /* 0x000fe20000010100 */
[----:B------:R-:W-:-:S04]  /*0c10*/  IMAD.WIDE.U32 R10, R6, R0, R10 ;  /* 0x00000000060a7225 */ /* 0x000fc800078e000a */
[----:B------:R-:W-:Y:S02]  /*0c20*/  IMAD R19, R6, R19, R2 ;  /* 0x0000001306137224 */ /* 0x000fe400078e0202 */
[----:B------:R-:W-:Y:S01]  /*0c30*/  FADD.FTZ R2, -R4, 1 ;  /* 0x3f80000004027421 */ /* 0x000fe20000010100 */
[----:B------:R-:W-:-:S04]  /*0c40*/  IMAD.WIDE.U32 R12, R10, R5, R12 ;  /* 0x000000050a0c7225 */ /* 0x000fc800078e000c */
[----:B------:R-:W-:-:S04]  /*0c50*/  IMAD.IADD R0, R11, 0x1, R19 ;  /* 0x000000010b007824 */ /* 0x000fc800078e0213 */
[----:B------:R-:W-:Y:S02]  /*0c60*/  IMAD R9, R0, R5, RZ ;  /* 0x0000000500097224 */ /* 0x000fe400078e02ff */
[----:B------:R-:W-:Y:S02]  /*0c70*/  FADD.FTZ R0, -R28, 1 ;  /* 0x3f8000001c007421 */ /* 0x000fe40000010100 */
[----:B------:R-:W-:-:S05]  /*0c80*/  IMAD R9, R24, R10, R9 ;  /* 0x0000000a18097224 */ /* 0x000fca00078e0209 */
[----:B------:R-:W-:Y:S01]  /*0c90*/  IADD3 R3, R13, R9, RZ ;  /* 0x000000090d037210 */ /* 0x000fe20007ffe0ff */
[----:B--2---:R-:W-:Y:S01]  /*0ca0*/  FMUL.FTZ R7, R4, R20 ;  /* 0x0000001404077220 */ /* 0x004fe20000410000 */
[----:B---3--:R-:W-:-:S03]  /*0cb0*/  FMUL.FTZ R5, R2, R22 ;  /* 0x0000001602057220 */ /* 0x008fc60000410000 */
[----:B----4-:R-:W-:Y:S01]  /*0cc0*/  FFMA.FTZ R7, R2, R16, R7 ;  /* 0x0000001002077223 */ /* 0x010fe20000010007 */
[----:B------:R-:W-:Y:S01]  /*0cd0*/  LEA R2, P0, R12, UR6, 0x2 ;  /* 0x000000060c027c11 */ /* 0x000fe2000f8010ff */
[----:B-----5:R-:W-:Y:S02]  /*0ce0*/  FFMA.FTZ R5, R4, R14, R5 ;  /* 0x0000000e04057223 */ /* 0x020fe40000010005 */
[----:B------:R-:W-:Y:S01]  /*0cf0*/  FMUL.FTZ R4, R28, R7 ;  /* 0x000000071c047220 */ /* 0x000fe20000410000 */
[----:B------:R-:W-:-:S03]  /*0d00*/  LEA.HI.X R3, R12, UR7, R3, 0x2, P0 ;  /* 0x000000070c037c11 */ /* 0x000fc600080f1403 */
[----:B------:R-:W-:-:S05]  /*0d10*/  FFMA.FTZ R5, R5, R0, R4 ;  /* 0x0000000005057223 */ /* 0x000fca0000010004 */
[----:B------:R-:W-:Y:S01]  /*0d20*/  STG.E desc[UR4][R2.64], R5 ;  /* 0x0000000502007986 */ /* 0x000fe2000c101904 */
[----:B------:R-:W-:Y:S05]  /*0d30*/  EXIT ;  /* 0x000000000000794d */ /* 0x000fea0003800000 */
.L_x_1755:
        /* <DEDUP_REMOVED lines=12> */
.L_x_1819:


//--------------------- .text._ZN2at6native54_GLOBAL__N__aa9a477a_21_UpSampleBilinear2d_cu_607db5e329upsample_bilinear2d_out_frameIddEEviT0_S3_bNS_27GenericPackedTensorAccessorIKT_Lm4ENS_16DefaultPtrTraitsElEENS4_IS5_Lm4ES7_lEE --------------------------
	.section	.text._ZN2at6native54_GLOBAL__N__aa9a477a_21_UpSampleBilinear2d_cu_607db5e329upsample_bilinear2d_out_frameIddEEviT0_S3_bNS_27GenericPackedTensorAccessorIKT_Lm4ENS_16DefaultPtrTraitsElEENS4_IS5_Lm4ES7_lEE,"ax",@progbits
	.align	128
.text._ZN2at6native54_GLOBAL__N__aa9a477a_21_UpSampleBilinear2d_cu_607db5e329upsample_bilinear2d_out_frameIddEEviT0_S3_bNS_27GenericPackedTensorAccessorIKT_Lm4ENS_16DefaultPtrTraitsElEENS4_IS5_Lm4ES7_lEE:
        .type           _ZN2at6native54_GLOBAL__N__aa9a477a_21_UpSampleBilinear2d_cu_607db5e329upsample_bilinear2d_out_frameIddEEviT0_S3_bNS_27GenericPackedTensorAccessorIKT_Lm4ENS_16DefaultPtrTraitsElEENS4_IS5_Lm4ES7_lEE,@function
        .size           _ZN2at6native54_GLOBAL__N__aa9a477a_21_UpSampleBilinear2d_cu_607db5e329upsample_bilinear2d_out_frameIddEEviT0_S3_bNS_27GenericPackedTensorAccessorIKT_Lm4ENS_16DefaultPtrTraitsElEENS4_IS5_Lm4ES7_lEE,(.L_x_1820 - _ZN2at6native54_GLOBAL__N__aa9a477a_21_UpSampleBilinear2d_cu_607db5e329upsample_bilinear2d_out_frameIddEEviT0_S3_bNS_27GenericPackedTensorAccessorIKT_Lm4ENS_16DefaultPtrTraitsElEENS4_IS5_Lm4ES7_lEE)
        .other          _ZN2at6native54_GLOBAL__N__aa9a477a_21_UpSampleBilinear2d_cu_607db5e329upsample_bilinear2d_out_frameIddEEviT0_S3_bNS_27GenericPackedTensorAccessorIKT_Lm4ENS_16DefaultPtrTraitsElEENS4_IS5_Lm4ES7_lEE,@"STO_CUDA_ENTRY STV_DEFAULT"
_ZN2at6native54_GLOBAL__N__aa9a477a_21_UpSampleBilinear2d_cu_607db5e329upsample_bilinear2d_out_frameIddEEviT0_S3_bNS_27GenericPackedTensorAccessorIKT_Lm4ENS_16DefaultPtrTraitsElEENS4_IS5_Lm4ES7_lEE:
        /* <DEDUP_REMOVED lines=9> */
[----:B------:R-:W-:Y:S01]  /*0090*/  IABS R8, R0 ;  /* 0x0000000000087213 */ /* 0x000fe20000000000 */
[----:B------:R-:W-:Y:S02]  /*00a0*/  ULDC.U8 UR4, c[0x0][0x228] ;  /* 0x00008a0000047ab9 */ /* 0x000fe40000000000 */
[----:B------:R-:W-:-:S04]  /*00b0*/  UPRMT UR4, UR4, 0x8880, URZ ;  /* 0x0000888004047896 */ /* 0x000fc8000800003f */
[----:B------:R-:W1:Y:S02]  /*00c0*/  LDC R10, c[0x0][0x238] ;  /* 0x00008e00ff0a7b82 */ /* 0x000e640000000800 */
[----:B------:R-:W-:-:S13]  /*00d0*/  ISETP.NE.AND P3, PT, RZ, UR4, PT ;  /* 0x00000004ff007c0c */ /* 0x000fda000bf65270 */
[----:B------:R-:W2:Y:S01]  /*00e0*/  @P3 LDC.64 R20, c[0x0][0x218] ;  /* 0x00008600ff143b82 */ /* 0x000ea20000000a00 */
[----:B0-----:R-:W-:-:S04]  /*00f0*/  IABS R6, R5 ;  /* 0x0000000500067213 */ /* 0x001fc80000000000 */
[----:B------:R-:W0:Y:S03]  /*0100*/  I2F.RP R4, R6 ;  /* 0x0000000600047306 */ /* 0x000e260000209400 */
[----:B------:R-:W3:Y:S05]  /*0110*/  @P3 LDC.64 R18, c[0x0][0x220] ;  /* 0x00008800ff123b82 */ /* 0x000eea0000000a00 */
[----:B0-----:R-:W0:Y:S02]  /*0120*/  MUFU.RCP R4, R4 ;  /* 0x0000000400047308 */ /* 0x001e240000001000 */
[----:B0-----:R-:W-:-:S06]  /*0130*/  VIADD R2, R4, 0xffffffe ;  /* 0x0ffffffe04027836 */ /* 0x001fcc0000000000 */
[----:B------:R0:W4:Y:S02]  /*0140*/  F2I.FTZ.U32.TRUNC.NTZ R3, R2 ;  /* 0x0000000200037305 */ /* 0x000124000021f000 */
[----:B0-----:R-:W-:Y:S02]  /*0150*/  IMAD.MOV.U32 R2, RZ, RZ, RZ ;  /* 0x000000ffff027224 */ /* 0x001fe400078e00ff */
[----:B----4-:R-:W-:-:S04]  /*0160*/  IMAD.MOV R7, RZ, RZ, -R3 ;  /* 0x000000ffff077224 */ /* 0x010fc800078e0a03 */
[----:B------:R-:W-:-:S04]  /*0170*/  IMAD R7, R7, R6, RZ ;  /* 0x0000000607077224 */ /* 0x000fc800078e02ff */
[----:B------:R-:W-:Y:S01]  /*0180*/  IMAD.HI.U32 R3, R3, R7, R2 ;  /* 0x0000000703037227 */ /* 0x000fe200078e0002 */
[----:B------:R-:W-:-:S03]  /*0190*/  LOP3.LUT R2, R0, R5, RZ, 0x3c, !PT ;  /* 0x0000000500027212 */ /* 0x000fc600078e3cff */
[----:B------:R-:W-:Y:S01]  /*01a0*/  IMAD.MOV.U32 R7, RZ, RZ, R8 ;  /* 0x000000ffff077224 */ /* 0x000fe200078e0008 */
[----:B------:R-:W-:-:S03]  /*01b0*/  ISETP.GE.AND P2, PT, R2, RZ, PT ;  /* 0x000000ff0200720c */ /* 0x000fc60003f46270 */
[----:B------:R-:W-:-:S04]  /*01c0*/  IMAD.HI.U32 R16, R3, R7, RZ ;  /* 0x0000000703107227 */ /* 0x000fc800078e00ff */
[----:B------:R-:W-:-:S04]  /*01d0*/  IMAD.MOV R3, RZ, RZ, -R16 ;  /* 0x000000ffff037224 */ /* 0x000fc800078e0a10 */
[----:B------:R-:W-:-:S05]  /*01e0*/  IMAD R3, R6, R3, R7 ;  /* 0x0000000306037224 */ /* 0x000fca00078e0207 */
[----:B------:R-:W-:-:S13]  /*01f0*/  ISETP.GT.U32.AND P1, PT, R6, R3, PT ;  /* 0x000000030600720c */ /* 0x000fda0003f24070 */
[-C--:B------:R-:W-:Y:S01]  /*0200*/  @!P1 IADD3 R3, R3, -R6.reuse, RZ ;  /* 0x8000000603039210 */ /* 0x080fe20007ffe0ff */
[----:B------:R-:W-:Y:S01]  /*0210*/  @!P1 VIADD R16, R16, 0x1 ;  /* 0x0000000110109836 */ /* 0x000fe20000000000 */
[----:B------:R-:W-:Y:S02]  /*0220*/  ISETP.NE.AND P1, PT, R5, RZ, PT ;  /* 0x000000ff0500720c */ /* 0x000fe40003f25270 */
[----:B------:R-:W-:-:S13]  /*0230*/  ISETP.GE.U32.AND P0, PT, R3, R6, PT ;  /* 0x000000060300720c */ /* 0x000fda0003f06070 */
[----:B------:R-:W-:-:S04]  /*0240*/  @P0 VIADD R16, R16, 0x1 ;  /* 0x0000000110100836 */ /* 0x000fc80000000000 */
[----:B------:R-:W-:Y:S01]  /*0250*/  @!P2 IMAD.MOV R16, RZ, RZ, -R16 ;  /* 0x000000ffff10a224 */ /* 0x000fe200078e0a10 */
[----:B------:R-:W-:-:S04]  /*0260*/  @!P1 LOP3.LUT R16, RZ, R5, RZ, 0x33, !PT ;  /* 0x00000005ff109212 */ /* 0x000fc800078e33ff */
[----:B------:R-:W2:Y:S01]  /*0270*/  I2F.F64 R2, R16 ;  /* 0x0000001000027312 */ /* 0x000ea20000201c00 */
[----:B------:R-:W-:-:S04]  /*0280*/  IMAD.MOV R4, RZ, RZ, -R16 ;  /* 0x000000ffff047224 */ /* 0x000fc800078e0a10 */
[----:B------:R-:W-:-:S04]  /*0290*/  IMAD R9, R5, R4, R0 ;  /* 0x0000000405097224 */ /* 0x000fc800078e0200 */
[----:B------:R0:W4:Y:S01]  /*02a0*/  I2F.F64 R4, R9 ;  /* 0x0000000900047312 */ /* 0x0001220000201c00 */
[----:B--2---:R-:W-:Y:S01]  /*02b0*/  @P3 DMUL R20, R2, R20 ;  /* 0x0000001402143228 */ /* 0x004fe20000000000 */
[----:B-1-3--:R-:W-:Y:S10]  /*02c0*/  @P3 BRA `(.L_x_1756) ;  /* 0x0000000000183947 */ /* 0x00aff40003800000 */
[----:B------:R-:W1:Y:S01]  /*02d0*/  LDC.64 R6, c[0x0][0x218] ;  /* 0x00008600ff067b82 */ /* 0x000e620000000a00 */
[----:B------:R-:W-:-:S08]  /*02e0*/  DADD R2, R2, 0.5 ;  /* 0x3fe0000002027429 */ /* 0x000fd00000000000 */
[----:B-1----:R-:W-:-:S08]  /*02f0*/  DFMA R2, R2, R6, -0.5 ;  /* 0xbfe000000202742b */ /* 0x002fd00000000006 */
[----:B------:R-:W-:-:S06]  /*0300*/  DSETP.GEU.AND P0, PT, R2, RZ, PT ;  /* 0x000000ff0200722a */ /* 0x000fcc0003f0e000 */
[----:B------:R-:W-:Y:S02]  /*0310*/  FSEL R20, R2, RZ, P0 ;  /* 0x000000ff02147208 */ /* 0x000fe40000000000 */
[----:B------:R-:W-:-:S07]  /*0320*/  FSEL R21, R3, RZ, P0 ;  /* 0x000000ff03157208 */ /* 0x000fce0000000000 */
.L_x_1756:
[----:B------:R1:W2:Y:S01]  /*0330*/  F2I.F64.TRUNC R8, R20 ;  /* 0x0000001400087311 */ /* 0x0002a2000030d100 */
[----:B----4-:R-:W-:Y:S01]  /*0340*/  @P3 DMUL R18, R4, R18 ;  /* 0x0000001204123228 */ /* 0x010fe20000000000 */
[----:B------:R-:W-:Y:S10]  /*0350*/  @P3 BRA `(.L_x_1757) ;  /* 0x0000000000183947 */ /* 0x000ff40003800000 */
[----:B------:R-:W3:Y:S01]  /*0360*/  LDC.64 R6, c[0x0][0x220] ;  /* 0x00008800ff067b82 */ /* 0x000ee20000000a00 */
[----:B------:R-:W-:-:S08]  /*0370*/  DADD R2, R4, 0.5 ;  /* 0x3fe0000004027429 */ /* 0x000fd00000000000 */
[----:B---3--:R-:W-:-:S08]  /*0380*/  DFMA R2, R2, R6, -0.5 ;  /* 0xbfe000000202742b */ /* 0x008fd00000000006 */
[----:B------:R-:W-:-:S06]  /*0390*/  DSETP.GEU.AND P0, PT, R2, RZ, PT ;  /* 0x000000ff0200722a */ /* 0x000fcc0003f0e000 */
[----:B------:R-:W-:Y:S02]  /*03a0*/  FSEL R18, R2, RZ, P0 ;  /* 0x000000ff02127208 */ /* 0x000fe40000000000 */
[----:B------:R-:W-:-:S07]  /*03b0*/  FSEL R19, R3, RZ, P0 ;  /* 0x000000ff03137208 */ /* 0x000fce0000000000 */
.L_x_1757:
[----:B------:R-:W3:Y:S01]  /*03c0*/  F2I.F64.TRUNC R27, R18 ;  /* 0x00000012001b7311 */ /* 0x000ee2000030d100 */
[----:B------:R-:W-:-:S07]  /*03d0*/  ISETP.GE.AND P0, PT, R10, 0x1, PT ;  /* 0x000000010a00780c */ /* 0x000fce0003f06270 */
[----:B--2---:R2:W4:Y:S08]  /*03e0*/  I2F.F64 R2, R8 ;  /* 0x0000000800027312 */ /* 0x0045300000201c00 */
[----:B---3--:R2:W3:Y:S01]  /*03f0*/  I2F.F64 R4, R27 ;  /* 0x0000001b00047312 */ /* 0x0084e20000201c00 */
[----:B------:R-:W-:Y:S05]  /*0400*/  @!P0 EXIT ;  /* 0x000000000000894d */ /* 0x000fea0003800000 */
[----:B------:R-:W-:Y:S01]  /*0410*/  ULDC UR4, c[0x0][0x248] ;  /* 0x0000920000047ab9 */ /* 0x000fe20000000800 */
[----:B------:R-:W-:Y:S01]  /*0420*/  SHF.R.S32.HI R0, RZ, 0x1f, R9 ;  /* 0x0000001fff007819 */ /* 0x000fe20000011409 */
[----:B------:R-:W-:Y:S01]  /*0430*/  UIADD3 UR4, UR4, -0x1, URZ ;  /* 0xffffffff04047890 */ /* 0x000fe2000fffe03f */
[----:B---3--:R-:W-:Y:S01]  /*0440*/  DADD R18, -R4, R18 ;  /* 0x0000000004127229 */ /* 0x008fe20000000112 */
[----:B------:R-:W-:Y:S01]  /*0450*/  ULDC.64 UR6, c[0x0][0x2b8] ;  /* 0x0000ae0000067ab9 */ /* 0x000fe20000000a00 */
[----:B------:R-:W-:Y:S01]  /*0460*/  ULDC UR8, c[0x0][0x240] ;  /* 0x0000900000087ab9 */ /* 0x000fe20000000800 */
[----:B------:R-:W-:Y:S01]  /*0470*/  IMAD R0, R0, UR6, RZ ;  /* 0x0000000600007c24 */ /* 0x000fe2000f8e02ff */
[----:B-1--4-:R-:W-:Y:S01]  /*0480*/  DADD R20, -R2, R20 ;  /* 0x0000000002147229 */ /* 0x012fe20000000114 */
[C---:B------:R-:W-:Y:S01]  /*0490*/  ISETP.GE.AND P0, PT, R8.reuse, UR4, PT ;  /* 0x0000000408007c0c */ /* 0x040fe2000bf06270 */
[----:B------:R-:W-:Y:S01]  /*04a0*/  ULDC UR4, c[0x0][0x250] ;  /* 0x0000940000047ab9 */ /* 0x000fe20000000800 */
[C---:B------:R-:W-:Y:S01]  /*04b0*/  IMAD R5, R9.reuse, UR7, R0 ;  /* 0x0000000709057c24 */ /* 0x040fe2000f8e0200 */
[----:B------:R-:W-:Y:S01]  /*04c0*/  UISETP.GE.AND UP0, UPT, UR8, 0x1, UPT ;  /* 0x000000010800788c */ /* 0x000fe2000bf06270 */
[----:B------:R-:W-:Y:S01]  /*04d0*/  IMAD.WIDE.U32 R2, R9, UR6, RZ ;  /* 0x0000000609027c25 */ /* 0x000fe2000f8e00ff */
[----:B------:R-:W-:Y:S01]  /*04e0*/  UIADD3 UR4, UR4, -0x1, URZ ;  /* 0xffffffff04047890 */ /* 0x000fe2000fffe03f */
[----:B------:R-:W-:Y:S01]  /*04f0*/  SHF.R.S32.HI R4, RZ, 0x1f, R8 ;  /* 0x0000001fff047819 */ /* 0x000fe20000011408 */
[----:B------:R-:W-:Y:S01]  /*0500*/  ULDC.64 UR6, c[0x0][0x268] ;  /* 0x00009a0000067ab9 */ /* 0x000fe20000000a00 */
[C---:B------:R-:W-:Y:S01]  /*0510*/  VIADD R0, R8.reuse, 0x1 ;  /* 0x0000000108007836 */ /* 0x040fe20000000000 */
[----:B------:R-:W-:Y:S01]  /*0520*/  PLOP3.LUT P1, PT, PT, PT, UP0, 0x80, 0x0 ;  /* 0x000000000000781c */ /* 0x000fe20003f2f008 */
[----:B------:R-:W-:Y:S01]  /*0530*/  IMAD.IADD R5, R3, 0x1, R5 ;  /* 0x0000000103057824 */ /* 0x000fe200078e0205 */
[----:B------:R-:W-:Y:S01]  /*0540*/  SHF.R.S32.HI R6, RZ, 0x1f, R16 ;  /* 0x0000001fff067819 */ /* 0x000fe20000011410 */
[----:B------:R-:W-:Y:S01]  /*0550*/  ULDC.64 UR10, c[0x0][0x2b0] ;  /* 0x0000ac00000a7ab9 */ /* 0x000fe20000000a00 */
[----:B------:R-:W-:Y:S01]  /*0560*/  @P0 IADD3 R0, R8, RZ, RZ ;  /* 0x000000ff08000210 */ /* 0x000fe20007ffe0ff */
[----:B------:R-:W-:Y:S01]  /*0570*/  IMAD R7, R4, UR6, RZ ;  /* 0x0000000604077c24 */ /* 0x000fe2000f8e02ff */
[----:B------:R-:W-:Y:S01]  /*0580*/  ISETP.GE.AND P0, PT, R27, UR4, PT ;  /* 0x000000041b007c0c */ /* 0x000fe2000bf06270 */
[----:B------:R-:W-:Y:S01]  /*0590*/  IMAD R11, R6, UR10, RZ ;  /* 0x0000000a060b7c24 */ /* 0x000fe2000f8e02ff */
[----:B------:R-:W-:Y:S01]  /*05a0*/  SHF.R.S32.HI R3, RZ, 0x1f, R0 ;  /* 0x0000001fff037819 */ /* 0x000fe20000011400 */
[----:B------:R-:W-:-:S02]  /*05b0*/  IMAD.MOV.U32 R4, RZ, RZ, R2 ;  /* 0x000000ffff047224 */ /* 0x000fc400078e0002 */
[C---:B------:R-:W-:Y:S02]  /*05c0*/  IMAD R7, R8.reuse, UR7, R7 ;  /* 0x0000000708077c24 */ /* 0x040fe4000f8e0207 */
[----:B------:R-:W-:Y:S02]  /*05d0*/  IMAD R3, R3, UR6, RZ ;  /* 0x0000000603037c24 */ /* 0x000fe4000f8e02ff */
[----:B0-2---:R-:W-:-:S04]  /*05e0*/  IMAD.WIDE.U32 R8, R8, UR6, RZ ;  /* 0x0000000608087c25 */ /* 0x005fc8000f8e00ff */
[C---:B------:R-:W-:Y:S02]  /*05f0*/  IMAD R13, R0.reuse, UR7, R3 ;  /* 0x00000007000d7c24 */ /* 0x040fe4000f8e0203 */
[----:B------:R-:W-:-:S04]  /*0600*/  IMAD.WIDE.U32 R2, R0, UR6, RZ ;  /* 0x0000000600027c25 */ /* 0x000fc8000f8e00ff */
[C---:B------:R-:W-:Y:S01]  /*0610*/  IMAD R25, R16.reuse, UR11, R11 ;  /* 0x0000000b10197c24 */ /* 0x040fe2000f8e020b */
[----:B------:R-:W-:Y:S01]  /*0620*/  IADD3 R13, R3, R13, RZ ;  /* 0x0000000d030d7210 */ /* 0x000fe20007ffe0ff */
[----:B------:R-:W-:-:S04]  /*0630*/  IMAD.WIDE.U32 R16, R16, UR10, R4 ;  /* 0x0000000a10107c25 */ /* 0x000fc8000f8e0004 */
[----:B------:R-:W-:Y:S02]  /*0640*/  VIADD R23, R27, 0x1 ;  /* 0x000000011b177836 */ /* 0x000fe40000000000 */
[----:B------:R-:W-:Y:S02]  /*0650*/  IMAD.IADD R7, R9, 0x1, R7 ;  /* 0x0000000109077824 */ /* 0x000fe400078e0207 */
[----:B------:R-:W-:Y:S01]  /*0660*/  @P0 IMAD.MOV R23, RZ, RZ, R27 ;  /* 0x000000ffff170224 */ /* 0x000fe200078e021b */
[----:B------:R-:W-:Y:S06]  /*0670*/  @!P1 EXIT ;  /* 0x000000000000994d */ /* 0x000fec0003800000 */
[----:B------:R-:W-:Y:S01]  /*0680*/  SHF.R.S32.HI R3, RZ, 0x1f, R23 ;  /* 0x0000001fff037819 */ /* 0x000fe20000011417 */
[----:B------:R-:W-:Y:S01]  /*0690*/  ULDC.64 UR4, c[0x0][0x270] ;  /* 0x00009c0000047ab9 */ /* 0x000fe20000000a00 */
[----:B------:R-:W-:Y:S01]  /*06a0*/  SHF.R.S32.HI R0, RZ, 0x1f, R27 ;  /* 0x0000001fff007819 */ /* 0x000fe2000001141b */
[----:B------:R-:W-:Y:S01]  /*06b0*/  IMAD.MOV.U32 R12, RZ, RZ, R2 ;  /* 0x000000ffff0c7224 */ /* 0x000fe200078e0002 */
[----:B------:R-:W-:Y:S01]  /*06c0*/  DADD R4, -R20, 1 ;  /* 0x3ff0000014047429 */ /* 0x000fe20000000100 */
[----:B------:R-:W-:Y:S01]  /*06d0*/  IMAD.MOV.U32 R6, RZ, RZ, R8 ;  /* 0x000000ffff067224 */ /* 0x000fe200078e0008 */
[----:B------:R-:W-:Y:S01]  /*06e0*/  ULOP3.LUT UR16, UR8, 0x3, URZ, 0xc0, !UPT ;  /* 0x0000000308107892 */ /* 0x000fe2000f8ec03f */
[----:B------:R-:W-:Y:S01]  /*06f0*/  IMAD R2, R3, UR4, RZ ;  /* 0x0000000403027c24 */ /* 0x000fe2000f8e02ff */
[----:B------:R-:W-:Y:S01]  /*0700*/  UMOV UR6, URZ ;  /* 0x0000003f00067c82 */ /* 0x000fe20008000000 */
[----:B------:R-:W-:Y:S01]  /*0710*/  IMAD R0, R0, UR4, RZ ;  /* 0x0000000400007c24 */ /* 0x000fe2000f8e02ff */
[----:B------:R-:W-:Y:S01]  /*0720*/  UMOV UR7, URZ ;  /* 0x0000003f00077c82 */ /* 0x000fe20008000000 */
[----:B------:R-:W-:Y:S01]  /*0730*/  IMAD.WIDE.U32 R14, R27, UR4, R12 ;  /* 0x000000041b0e7c25 */ /* 0x000fe2000f8e000c */
[----:B------:R-:W-:-:S03]  /*0740*/  ULDC.64 UR14, c[0x0][0x208] ;  /* 0x00008200000e7ab9 */ /* 0x000fc60000000a00 */
[----:B------:R-:W-:-:S04]  /*0750*/  IMAD.WIDE.U32 R10, R27, UR4, R6 ;  /* 0x000000041b0a7c25 */ /* 0x000fc8000f8e0006 */
[----:B------:R-:W-:-:S04]  /*0760*/  IMAD.WIDE.U32 R8, R23, UR4, R6 ;  /* 0x0000000417087c25 */ /* 0x000fc8000f8e0006 */
[C---:B------:R-:W-:Y:S02]  /*0770*/  IMAD R33, R23.reuse, UR5, R2 ;  /* 0x0000000517217c24 */ /* 0x040fe4000f8e0202 */
[----:B------:R-:W-:-:S03]  /*0780*/  IMAD.WIDE.U32 R12, R23, UR4, R12 ;  /* 0x00000004170c7c25 */ /* 0x000fc6000f8e000c */
[----:B------:R-:W-:Y:S01]  /*0790*/  IADD3 R31, R9, R33, RZ ;  /* 0x00000021091f7210 */ /* 0x000fe20007ffe0ff */
[----:B------:R-:W-:Y:S02]  /*07a0*/  IMAD R29, R27, UR5, R0 ;  /* 0x000000051b1d7c24 */ /* 0x000fe4000f8e0200 */
[C---:B------:R-:W-:Y:S01]  /*07b0*/  IMAD.WIDE.U32 R6, R23.reuse, UR4, R6 ;  /* 0x0000000417067c25 */ /* 0x040fe2000f8e0006 */
[----:B------:R-:W-:Y:S02]  /*07c0*/  UIADD3 UR4, UR8, -0x1, URZ ;  /* 0xffffffff08047890 */ /* 0x000fe4000fffe03f */
[----:B------:R-:W-:Y:S01]  /*07d0*/  UIADD3 UR8, -UR16, UR8, URZ ;  /* 0x0000000810087290 */ /* 0x000fe2000fffe13f */
[----:B------:R-:W-:Y:S01]  /*07e0*/  IMAD R35, R23, UR5, R2 ;  /* 0x0000000517237c24 */ /* 0x000fe2000f8e0202 */
[----:B------:R-:W-:Y:S01]  /*07f0*/  DADD R2, -R18, 1 ;  /* 0x3ff0000012027429 */ /* 0x000fe20000000100 */
[----:B------:R-:W-:Y:S01]  /*0800*/  IMAD.IADD R27, R11, 0x1, R29 ;  /* 0x000000010b1b7824 */ /* 0x000fe200078e021d */
[----:B------:R-:W-:Y:S01]  /*0810*/  UISETP.GE.U32.AND UP0, UPT, UR4, 0x3, UPT ;  /* 0x000000030400788c */ /* 0x000fe2000bf06070 */
[----:B------:R-:W-:-:S02]  /*0820*/  IMAD.IADD R25, R17, 0x1, R25 ;  /* 0x0000000111197824 */ /* 0x000fc400078e0219 */
[----:B------:R-:W-:Y:S01]  /*0830*/  IMAD.IADD R29, R29, 0x1, R15 ;  /* 0x000000011d1d7824 */ /* 0x000fe200078e020f */
[----:B------:R-:W-:Y:S01]  /*0840*/  UMOV UR4, URZ ;  /* 0x0000003f00047c82 */ /* 0x000fe20008000000 */
[----:B------:R-:W-:Y:S02]  /*0850*/  IMAD.IADD R33, R33, 0x1, R13 ;  /* 0x0000000121217824 */ /* 0x000fe400078e020d */
[----:B------:R-:W-:-:S07]  /*0860*/  IMAD.IADD R35, R7, 0x1, R35 ;  /* 0x0000000107237824 */ /* 0x000fce00078e0223 */
.L_x_1761:
[----:B------:R-:W-:Y:S01]  /*0870*/  PLOP3.LUT P1, PT, PT, PT, UP0, 0x80, 0x0 ;  /* 0x000000000000781c */ /* 0x000fe20003f2f008 */
[----:B------:R-:W-:Y:S01]  /*0880*/  UMOV UR5, URZ ;  /* 0x0000003f00057c82 */ /* 0x000fe20008000000 */
[----:B------:R-:W-:-:S11]  /*0890*/  ISETP.NE.AND P0, PT, RZ, UR16, PT ;  /* 0x00000010ff007c0c */ /* 0x000fd6000bf05270 */
[----:B0123--:R-:W-:Y:S05]  /*08a0*/  @!P1 BRA `(.L_x_1758) ;  /* 0x00000008001c9947 */ /* 0x00ffea0003800000 */
[----:B------:R-:W0:Y:S01]  /*08b0*/  LDC.64 R42, c[0x0][0x258] ;  /* 0x00009600ff2a7b82 */ /* 0x000e220000000a00 */
[----:B------:R-:W-:Y:S01]  /*08c0*/  IMAD.MOV.U32 R32, RZ, RZ, R12 ;  /* 0x000000ffff207224 */ /* 0x000fe200078e000c */
[----:B------:R-:W-:Y:S01]  /*08d0*/  ULDC.64 UR18, c[0x0][0x230] ;  /* 0x00008c0000127ab9 */ /* 0x000fe20000000a00 */
[----:B------:R-:W-:Y:S01]  /*08e0*/  IMAD.MOV.U32 R28, RZ, RZ, R14 ;  /* 0x000000ffff1c7224 */ /* 0x000fe200078e000e */
[----:B------:R-:W-:Y:S01]  /*08f0*/  ULDC.64 UR20, c[0x0][0x278] ;  /* 0x00009e0000147ab9 */ /* 0x000fe20000000a00 */
[----:B------:R-:W-:Y:S01]  /*0900*/  IMAD.MOV.U32 R34, RZ, RZ, R6 ;  /* 0x000000ffff227224 */ /* 0x000fe200078e0006 */
[----:B------:R-:W-:Y:S01]  /*0910*/  ULDC.64 UR12, c[0x0][0x2a8] ;  /* 0x0000aa00000c7ab9 */ /* 0x000fe20000000a00 */
[----:B------:R-:W-:Y:S01]  /*0920*/  IMAD.MOV.U32 R46, RZ, RZ, R10 ;  /* 0x000000ffff2e7224 */ /* 0x000fe200078e000a */
[----:B------:R-:W1:Y:S01]  /*0930*/  LDC.64 R40, c[0x0][0x2a0] ;  /* 0x0000a800ff287b82 */ /* 0x000e620000000a00 */
[----:B------:R-:W-:Y:S01]  /*0940*/  IMAD.MOV.U32 R47, RZ, RZ, R27 ;  /* 0x000000ffff2f7224 */ /* 0x000fe200078e001b */
        /* <DEDUP_REMOVED lines=10> */
[----:B------:R-:W-:Y:S01]  /*09f0*/  LEA R26, P1, R22, UR18, 0x3 ;  /* 0x00000012161a7c11 */ /* 0x000fe2000f8218ff */
[----:B------:R-:W-:-:S03]  /*0a00*/  IMAD.WIDE.U32 R36, R42, UR6, R28 ;  /* 0x000000062a247c25 */ /* 0x000fc6000f8e001c */
[----:B------:R-:W-:Y:S01]  /*0a10*/  IADD3 R23, R23, R49, RZ ;  /* 0x0000003117177210 */ /* 0x000fe20007ffe0ff */
[----:B------:R-:W-:Y:S01]  /*0a20*/  IMAD.WIDE.U32 R44, R42, UR6, R34 ;  /* 0x000000062a2c7c25 */ /* 0x000fe2000f8e0022 */
[----:B------:R-:W-:-:S03]  /*0a30*/  LEA R24, P2, R36, UR18, 0x3 ;  /* 0x0000001224187c11 */ /* 0x000fc6000f8418ff */
[C---:B------:R-:W-:Y:S01]  /*0a40*/  IMAD.IADD R39, R49.reuse, 0x1, R37 ;  /* 0x0000000131277824 */ /* 0x040fe200078e0225 */
[----:B------:R-:W-:Y:S01]  /*0a50*/  LEA.HI.X R37, R22, UR19, R23, 0x3, P1 ;  /* 0x0000001316257c11 */ /* 0x000fe200088f1c17 */
[----:B------:R-:W-:Y:S01]  /*0a60*/  IMAD.IADD R23, R49, 0x1, R45 ;  /* 0x0000000131177824 */ /* 0x000fe200078e022d */
[----:B------:R-:W-:Y:S01]  /*0a70*/  LEA R22, P1, R44, UR18, 0x3 ;  /* 0x000000122c167c11 */ /* 0x000fe2000f8218ff */
[----:B-1----:R-:W-:Y:S01]  /*0a80*/  IMAD R0, R40, UR7, RZ ;  /* 0x0000000728007c24 */ /* 0x002fe2000f8e02ff */
[----:B------:R-:W-:Y:S01]  /*0a90*/  MOV R45, R25 ;  /* 0x00000019002d7202 */ /* 0x000fe20000000f00 */
[----:B------:R-:W-:Y:S01]  /*0aa0*/  IMAD.WIDE.U32 R42, R42, UR6, R46 ;  /* 0x000000062a2a7c25 */ /* 0x000fe2000f8e002e */
[----:B------:R-:W-:Y:S02]  /*0ab0*/  LEA.HI.X R23, R44, UR19, R23, 0x3, P1 ;  /* 0x000000132c177c11 */ /* 0x000fe400088f1c17 */
[----:B------:R-:W-:Y:S01]  /*0ac0*/  LEA.HI.X R39, R36, UR19, R39, 0x3, P2 ;  /* 0x0000001324277c11 */ /* 0x000fe200090f1c27 */
[----:B------:R-:W-:Y:S01]  /*0ad0*/  IMAD.MOV.U32 R44, RZ, RZ, R16 ;  /* 0x000000ffff2c7224 */ /* 0x000fe200078e0010 */
[----:B------:R-:W-:Y:S01]  /*0ae0*/  LEA R28, P1, R42, UR18, 0x3 ;  /* 0x000000122a1c7c11 */ /* 0x000fe2000f8218ff */
[----:B------:R-:W-:-:S02]  /*0af0*/  IMAD R41, R41, UR6, R0 ;  /* 0x0000000629297c24 */ /* 0x000fc4000f8e0200 */
[----:B------:R-:W-:-:S04]  /*0b00*/  IMAD.WIDE.U32 R44, R40, UR6, R44 ;  /* 0x00000006282c7c25 */ /* 0x000fc8000f8e002c */
[----:B------:R-:W-:Y:S01]  /*0b10*/  IMAD.IADD R43, R49, 0x1, R43 ;  /* 0x00000001312b7824 */ /* 0x000fe200078e022b */
[----:B------:R-:W-:Y:S01]  /*0b20*/  LEA R0, P2, R44, UR20, 0x3 ;  /* 0x000000142c007c11 */ /* 0x000fe2000f8418ff */
[----:B------:R-:W-:-:S03]  /*0b30*/  IMAD.IADD R41, R45, 0x1, R41 ;  /* 0x000000012d297824 */ /* 0x000fc600078e0229 */
[----:B------:R-:W-:Y:S02]  /*0b40*/  LEA.HI.X R43, R42, UR19, R43, 0x3, P1 ;  /* 0x000000132a2b7c11 */ /* 0x000fe400088f1c2b */
[----:B------:R-:W-:-:S07]  /*0b50*/  LEA.HI.X R41, R44, UR21, R41, 0x3, P2 ;  /* 0x000000152c297c11 */ /* 0x000fce00090f1c29 */
.L_x_1759:
[----:B0-----:R-:W2:Y:S01]  /*0b60*/  LDG.E.64 R44, desc[UR14][R22.64] ;  /* 0x0000000e162c7981 */ /* 0x001ea2000c1e1b00 */
[----:B------:R-:W-:-:S05]  /*0b70*/  IMAD.MOV.U32 R42, RZ, RZ, R28 ;  /* 0x000000ffff2a7224 */ /* 0x000fca00078e001c */
[----:B------:R-:W3:Y:S01]  /*0b80*/  LDG.E.64 R46, desc[UR14][R42.64] ;  /* 0x0000000e2a2e7981 */ /* 0x000ee2000c1e1b00 */
[----:B------:R-:W-:Y:S02]  /*0b90*/  IMAD.MOV.U32 R36, RZ, RZ, R26 ;  /* 0x000000ffff247224 */ /* 0x000fe400078e001a */
[----:B------:R-:W-:Y:S01]  /*0ba0*/  IMAD.MOV.U32 R38, RZ, RZ, R24 ;  /* 0x000000ffff267224 */ /* 0x000fe200078e0018 */
[----:B--2---:R-:W-:Y:S02]  /*0bb0*/  DMUL R48, R18, R44 ;  /* 0x0000002c12307228 */ /* 0x004fe40000000000 */
[----:B------:R-:W2:Y:S06]  /*0bc0*/  LDG.E.64 R44, desc[UR14][R36.64] ;  /* 0x0000000e242c7981 */ /* 0x000eac000c1e1b00 */
[----:B---3--:R-:W-:-:S02]  /*0bd0*/  DFMA R46, R2, R46, R48 ;  /* 0x0000002e022e722b */ /* 0x008fc40000000030 */
[----:B------:R-:W3:Y:S01]  /*0be0*/  LDG.E.64 R48, desc[UR14][R38.64] ;  /* 0x0000000e26307981 */ /* 0x000ee2000c1e1b00 */
[----:B------:R-:W-:Y:S02]  /*0bf0*/  IADD3 R22, P1, R22, UR10, RZ ;  /* 0x0000000a16167c10 */ /* 0x000fe4000ff3e0ff */
[----:B------:R-:W-:Y:S02]  /*0c00*/  MOV R40, R0 ;  /* 0x0000000000287202 */ /* 0x000fe40000000f00 */
[----:B------:R-:W-:Y:S02]  /*0c10*/  IADD3.X R23, R23, UR11, RZ, P1, !PT ;  /* 0x0000000b17177c10 */ /* 0x000fe40008ffe4ff */
[----:B------:R-:W-:-:S04]  /*0c20*/  IADD3 R42, P1, R28, UR10, RZ ;  /* 0x0000000a1c2a7c10 */ /* 0x000fc8000ff3e0ff */
[----:B------:R-:W-:Y:S01]  /*0c30*/  IADD3.X R43, R43, UR11, RZ, P1, !PT ;  /* 0x0000000b2b2b7c10 */ /* 0x000fe20008ffe4ff */
[----:B--2---:R-:W-:-:S08]  /*0c40*/  DMUL R44, R18, R44 ;  /* 0x0000002c122c7228 */ /* 0x004fd00000000000 */
[----:B---3--:R-:W-:-:S08]  /*0c50*/  DFMA R44, R2, R48, R44 ;  /* 0x00000030022c722b */ /* 0x008fd0000000002c */
[----:B------:R-:W-:-:S08]  /*0c60*/  DMUL R44, R20, R44 ;  /* 0x0000002c142c7228 */ /* 0x000fd00000000000 */
[----:B------:R-:W-:-:S07]  /*0c70*/  DFMA R46, R4, R46, R44 ;  /* 0x0000002e042e722b */ /* 0x000fce000000002c */
[----:B------:R0:W-:Y:S04]  /*0c80*/  STG.E.64 desc[UR14][R40.64], R46 ;  /* 0x0000002e28007986 */ /* 0x0001e8000c101b0e */
[----:B------:R-:W2:Y:S04]  /*0c90*/  LDG.E.64 R48, desc[UR14][R22.64] ;  /* 0x0000000e16307981 */ /* 0x000ea8000c1e1b00 */
[----:B------:R-:W3:Y:S01]  /*0ca0*/  LDG.E.64 R44, desc[UR14][R42.64] ;  /* 0x0000000e2a2c7981 */ /* 0x000ee2000c1e1b00 */
[----:B------:R-:W-:-:S04]  /*0cb0*/  IADD3 R36, P1, R26, UR10, RZ ;  /* 0x0000000a1a247c10 */ /* 0x000fc8000ff3e0ff */
[----:B------:R-:W-:Y:S02]  /*0cc0*/  IADD3.X R37, R37, UR11, RZ, P1, !PT ;  /* 0x0000000b25257c10 */ /* 0x000fe40008ffe4ff */
[----:B------:R-:W-:-:S04]  /*0cd0*/  IADD3 R38, P1, R24, UR10, RZ ;  /* 0x0000000a18267c10 */ /* 0x000fc8000ff3e0ff */
[----:B------:R-:W-:-:S05]  /*0ce0*/  IADD3.X R39, R39, UR11, RZ, P1, !PT ;  /* 0x0000000b27277c10 */ /* 0x000fca0008ffe4ff */
[----:B0-----:R-:W4:Y:S01]  /*0cf0*/  LDG.E.64 R46, desc[UR14][R38.64] ;  /* 0x0000000e262e7981 */ /* 0x001f22000c1e1b00 */
[----:B--2---:R-:W-:-:S08]  /*0d00*/  DMUL R48, R18, R48 ;  /* 0x0000003012307228 */ /* 0x004fd00000000000 */
[----:B---3--:R-:W-:Y:S02]  /*0d10*/  DFMA R44, R2, R44, R48 ;  /* 0x0000002c022c722b */ /* 0x008fe40000000030 */
[----:B------:R-:W2:Y:S01]  /*0d20*/  LDG.E.64 R48, desc[UR14][R36.64] ;  /* 0x0000000e24307981 */ /* 0x000ea2000c1e1b00 */
[----:B------:R-:W-:Y:S02]  /*0d30*/  IADD3 R40, P1, R0, UR12, RZ ;  /* 0x0000000c00287c10 */ /* 0x000fe4000ff3e0ff */
[----:B------:R-:W-:Y:S02]  /*0d40*/  IADD3 R22, P2, R22, UR10, RZ ;  /* 0x0000000a16167c10 */ /* 0x000fe4000ff5e0ff */
[----:B------:R-:W-:Y:S02]  /*0d50*/  IADD3.X R41, R41, UR13, RZ, P1, !PT ;  /* 0x0000000d29297c10 */ /* 0x000fe40008ffe4ff */
[----:B------:R-:W-:Y:S02]  /*0d60*/  IADD3.X R23, R23, UR11, RZ, P2, !PT ;  /* 0x0000000b17177c10 */ /* 0x000fe400097fe4ff */
[----:B------:R-:W-:-:S04]  /*0d70*/  IADD3 R42, P1, R42, UR10, RZ ;  /* 0x0000000a2a2a7c10 */ /* 0x000fc8000ff3e0ff */
[----:B------:R-:W-:Y:S01]  /*0d80*/  IADD3.X R43, R43, UR11, RZ, P1, !PT ;  /* 0x0000000b2b2b7c10 */ /* 0x000fe20008ffe4ff */
[----:B--2---:R-:W-:-:S08]  /*0d90*/  DMUL R48, R18, R48 ;  /* 0x0000003012307228 */ /* 0x004fd00000000000 */
[----:B----4-:R-:W-:-:S08]  /*0da0*/  DFMA R46, R2, R46, R48 ;  /* 0x0000002e022e722b */ /* 0x010fd00000000030 */
        /* <DEDUP_REMOVED lines=13> */
[----:B------:R-:W-:-:S04]  /*0e80*/  IADD3 R22, P2, R22, UR10, RZ ;  /* 0x0000000a16167c10 */ /* 0x000fc8000ff5e0ff */
[----:B------:R-:W-:Y:S01]  /*0e90*/  IADD3.X R23, R23, UR11, RZ, P2, !PT ;  /* 0x0000000b17177c10 */ /* 0x000fe200097fe4ff */
[----:B--2---:R-:W-:-:S08]  /*0ea0*/  DMUL R48, R18, R48 ;  /* 0x0000003012307228 */ /* 0x004fd00000000000 */
[----:B----4-:R-:W-:-:S08]  /*0eb0*/  DFMA R44, R2, R44, R48 ;  /* 0x0000002c022c722b */ /* 0x010fd00000000030 */
[----:B------:R-:W-:Y:S01]  /*0ec0*/  DMUL R48, R20, R44 ;  /* 0x0000002c14307228 */ /* 0x000fe20000000000 */
[----:B------:R-:W-:-:S04]  /*0ed0*/  IADD3 R44, P1, R40, UR12, RZ ;  /* 0x0000000c282c7c10 */ /* 0x000fc8000ff3e0ff */
[----:B------:R-:W-:-:S03]  /*0ee0*/  IADD3.X R45, R41, UR13, RZ, P1, !PT ;  /* 0x0000000d292d7c10 */ /* 0x000fc60008ffe4ff */
[----:B------:R-:W-:Y:S01]  /*0ef0*/  DFMA R46, R4, R46, R48 ;  /* 0x0000002e042e722b */ /* 0x000fe20000000030 */
[----:B------:R-:W-:-:S06]  /*0f00*/  IADD3 R40, P1, R42, UR10, RZ ;  /* 0x0000000a2a287c10 */ /* 0x000fcc000ff3e0ff */
[----:B------:R0:W-:Y:S04]  /*0f10*/  STG.E.64 desc[UR14][R44.64], R46 ;  /* 0x0000002e2c007986 */ /* 0x0001e8000c101b0e */
[----:B------:R-:W2:Y:S01]  /*0f20*/  LDG.E.64 R48, desc[UR14][R22.64] ;  /* 0x0000000e16307981 */ /* 0x000ea2000c1e1b00 */
[----:B------:R-:W-:-:S05]  /*0f30*/  IADD3.X R41, R43, UR11, RZ, P1, !PT ;  /* 0x0000000b2b297c10 */ /* 0x000fca0008ffe4ff */
[----:B------:R-:W3:Y:S01]  /*0f40*/  LDG.E.64 R42, desc[UR14][R40.64] ;  /* 0x0000000e282a7981 */ /* 0x000ee2000c1e1b00 */
[----:B------:R-:W-:-:S04]  /*0f50*/  IADD3 R36, P1, R36, UR10, RZ ;  /* 0x0000000a24247c10 */ /* 0x000fc8000ff3e0ff */
[----:B------:R-:W-:Y:S02]  /*0f60*/  IADD3.X R37, R37, UR11, RZ, P1, !PT ;  /* 0x0000000b25257c10 */ /* 0x000fe40008ffe4ff */
[----:B------:R-:W-:-:S04]  /*0f70*/  IADD3 R38, P1, R38, UR10, RZ ;  /* 0x0000000a26267c10 */ /* 0x000fc8000ff3e0ff */
[----:B------:R-:W-:-:S05]  /*0f80*/  IADD3.X R39, R39, UR11, RZ, P1, !PT ;  /* 0x0000000b27277c10 */ /* 0x000fca0008ffe4ff */
[----:B0-----:R0:W4:Y:S01]  /*0f90*/  LDG.E.64 R46, desc[UR14][R38.64] ;  /* 0x0000000e262e7981 */ /* 0x001122000c1e1b00 */
[----:B--2---:R-:W-:-:S08]  /*0fa0*/  DMUL R48, R18, R48 ;  /* 0x0000003012307228 */ /* 0x004fd00000000000 */
[----:B---3--:R-:W-:Y:S02]  /*0fb0*/  DFMA R42, R2, R42, R48 ;  /* 0x0000002a022a722b */ /* 0x008fe40000000030 */
[----:B------:R1:W2:Y:S01]  /*0fc0*/  LDG.E.64 R48, desc[UR14][R36.64] ;  /* 0x0000000e24307981 */ /* 0x0002a2000c1e1b00 */
[----:B------:R-:W-:Y:S01]  /*0fd0*/  UIADD3 UR9, UR9, -0x4, URZ ;  /* 0xfffffffc09097890 */ /* 0x000fe2000fffe03f */
[----:B------:R-:W-:-:S04]  /*0fe0*/  IADD3 R44, P1, R44, UR12, RZ ;  /* 0x0000000c2c2c7c10 */ /* 0x000fc8000ff3e0ff */
[----:B------:R-:W-:Y:S02]  /*0ff0*/  IADD3.X R45, R45, UR13, RZ, P1, !PT ;  /* 0x0000000d2d2d7c10 */ /* 0x000fe40008ffe4ff */
[----:B------:R-:W-:Y:S02]  /*1000*/  ISETP.NE.AND P1, PT, RZ, UR9, PT ;  /* 0x00000009ff007c0c */ /* 0x000fe4000bf25270 */
[----:B------:R-:W-:Y:S02]  /*1010*/  IADD3 R28, P2, R40, UR10, RZ ;  /* 0x0000000a281c7c10 */ /* 0x000fe4000ff5e0ff */
[----:B------:R-:W-:Y:S02]  /*1020*/  IADD3 R22, P3, R22, UR10, RZ ;  /* 0x0000000a16167c10 */ /* 0x000fe4000ff7e0ff */
[----:B------:R-:W-:Y:S02]  /*1030*/  IADD3 R24, P4, R38, UR10, RZ ;  /* 0x0000000a26187c10 */ /* 0x000fe4000ff9e0ff */
[----:B------:R-:W-:-:S02]  /*1040*/  IADD3 R26, P5, R36, UR10, RZ ;  /* 0x0000000a241a7c10 */ /* 0x000fc4000ffbe0ff */
[----:B------:R-:W-:Y:S01]  /*1050*/  IADD3 R0, P6, R44, UR12, RZ ;  /* 0x0000000c2c007c10 */ /* 0x000fe2000ffde0ff */
[----:B------:R-:W-:Y:S01]  /*1060*/  UIADD3 UR5, UR5, 0x4, URZ ;  /* 0x0000000405057890 */ /* 0x000fe2000fffe03f */
[----:B------:R-:W-:Y:S02]  /*1070*/  IADD3.X R23, R23, UR11, RZ, P3, !PT ;  /* 0x0000000b17177c10 */ /* 0x000fe40009ffe4ff */
[----:B0-----:R-:W-:Y:S02]  /*1080*/  IADD3.X R39, R39, UR11, RZ, P4, !PT ;  /* 0x0000000b27277c10 */ /* 0x001fe4000a7fe4ff */
[----:B-1----:R-:W-:Y:S01]  /*1090*/  IADD3.X R37, R37, UR11, RZ, P5, !PT ;  /* 0x0000000b25257c10 */ /* 0x002fe2000affe4ff */
[----:B--2---:R-:W-:-:S08]  /*10a0*/  DMUL R48, R18, R48 ;  /* 0x0000003012307228 */ /* 0x004fd00000000000 */
[----:B----4-:R-:W-:-:S08]  /*10b0*/  DFMA R46, R2, R46, R48 ;  /* 0x0000002e022e722b */ /* 0x010fd00000000030 */
[----:B------:R-:W-:-:S08]  /*10c0*/  DMUL R46, R20, R46 ;  /* 0x0000002e142e7228 */ /* 0x000fd00000000000 */
[----:B------:R-:W-:Y:S01]  /*10d0*/  DFMA R46, R4, R42, R46 ;  /* 0x0000002a042e722b */ /* 0x000fe2000000002e */
[----:B------:R-:W-:Y:S02]  /*10e0*/  IADD3.X R43, R41, UR11, RZ, P2, !PT ;  /* 0x0000000b292b7c10 */ /* 0x000fe400097fe4ff */
[----:B------:R-:W-:-:S04]  /*10f0*/  IADD3.X R41, R45, UR13, RZ, P6, !PT ;  /* 0x0000000d2d297c10 */ /* 0x000fc8000b7fe4ff */
[----:B------:R0:W-:Y:S01]  /*1100*/  STG.E.64 desc[UR14][R44.64], R46 ;  /* 0x0000002e2c007986 */ /* 0x0001e2000c101b0e */
[----:B------:R-:W-:Y:S05]  /*1110*/  @P1 BRA `(.L_x_1759) ;  /* 0xfffffff800901947 */ /* 0x000fea000383ffff */
.L_x_1758:
[----:B------:R-:W-:Y:S05]  /*1120*/  @!P0 BRA `(.L_x_1760) ;  /* 0x0000000800488947 */ /* 0x000fea0003800000 */
[----:B------:R-:W1:Y:S01]  /*1130*/  LDC.64 R40, c[0x0][0x258] ;  /* 0x00009600ff287b82 */ /* 0x000e620000000a00 */
[----:B------:R-:W-:Y:S01]  /*1140*/  USHF.R.S32.HI UR11, URZ, 0x1f, UR4 ;  /* 0x0000001f3f0b7899 */ /* 0x000fe20008011404 */
[----:B------:R-:W-:Y:S01]  /*1150*/  IMAD.MOV.U32 R30, RZ, RZ, R8 ;  /* 0x000000ffff1e7224 */ /* 0x000fe200078e0008 */
[----:B------:R-:W-:Y:S02]  /*1160*/  USHF.R.S32.HI UR9, URZ, 0x1f, UR5 ;  /* 0x0000001f3f097899 */ /* 0x000fe40008011405 */
[----:B0-----:R-:W-:Y:S01]  /*1170*/  IMAD.U32 R45, RZ, RZ, UR5 ;  /* 0x00000005ff2d7e24 */ /* 0x001fe2000f8e00ff */
[----:B------:R-:W-:Y:S01]  /*1180*/  ULDC.64 UR12, c[0x0][0x260] ;  /* 0x00009800000c7ab9 */ /* 0x000fe20000000a00 */
[----:B------:R-:W-:Y:S01]  /*1190*/  IMAD.MOV.U32 R26, RZ, RZ, R10 ;  /* 0x000000ffff1a7224 */ /* 0x000fe200078e000a */
[----:B------:R-:W-:Y:S01]  /*11a0*/  UIMAD UR10, UR9, UR12, URZ ;  /* 0x0000000c090a72a4 */ /* 0x000fe2000f8e023f */
[----:B------:R-:W-:Y:S01]  /*11b0*/  ULDC.64 UR18, c[0x0][0x230] ;  /* 0x00008c0000127ab9 */ /* 0x000fe20000000a00 */
[----:B------:R-:W-:-:S02]  /*11c0*/  IMAD.MOV.U32 R28, RZ, RZ, R14 ;  /* 0x000000ffff1c7224 */ /* 0x000fc400078e000e */
[----:B------:R-:W-:Y:S01]  /*11d0*/  UIMAD UR10, UR5, UR13, UR10 ;  /* 0x0000000d050a72a4 */ /* 0x000fe2000f8e020a */
[----:B------:R-:W-:Y:S01]  /*11e0*/  MOV R32, R12 ;  /* 0x0000000c00207202 */ /* 0x000fe20000000f00 */
[----:B------:R-:W-:Y:S01]  /*11f0*/  IMAD.MOV.U32 R24, RZ, RZ, R16 ;  /* 0x000000ffff187224 */ /* 0x000fe200078e0010 */
[----:B------:R-:W-:Y:S01]  /*1200*/  ULDC.64 UR20, c[0x0][0x2a8] ;  /* 0x0000aa0000147ab9 */ /* 0x000fe20000000a00 */
[----:B------:R-:W-:Y:S01]  /*1210*/  ULDC.64 UR22, c[0x0][0x278] ;  /* 0x00009e0000167ab9 */ /* 0x000fe20000000a00 */
[C---:B-1----:R-:W-:Y:S02]  /*1220*/  IMAD R0, R40.reuse, UR11, RZ ;  /* 0x0000000b28007c24 */ /* 0x042fe4000f8e02ff */
[----:B------:R-:W-:-:S04]  /*1230*/  IMAD.WIDE.U32 R38, R40, UR4, R30 ;  /* 0x0000000428267c25 */ /* 0x000fc8000f8e001e */
[----:B------:R-:W-:Y:S02]  /*1240*/  IMAD R41, R41, UR4, R0 ;  /* 0x0000000429297c24 */ /* 0x000fe4000f8e0200 */
[----:B------:R-:W-:-:S04]  /*1250*/  IMAD.WIDE.U32 R22, R40, UR4, R26 ;  /* 0x0000000428167c25 */ /* 0x000fc8000f8e001a */
[----:B------:R-:W-:Y:S02]  /*1260*/  IMAD.IADD R39, R41, 0x1, R39 ;  /* 0x0000000129277824 */ /* 0x000fe400078e0227 */
[----:B------:R-:W-:Y:S02]  /*1270*/  IMAD.IADD R23, R23, 0x1, R41 ;  /* 0x0000000117177824 */ /* 0x000fe400078e0229 */
[----:B------:R-:W-:-:S04]  /*1280*/  IMAD.WIDE.U32 R42, R45, UR12, R38 ;  /* 0x0000000c2d2a7c25 */ /* 0x000fc8000f8e0026 */
[----:B------:R-:W-:Y:S01]  /*1290*/  IMAD.WIDE.U32 R36, R45, UR12, R22 ;  /* 0x0000000c2d247c25 */ /* 0x000fe2000f8e0016 */
[----:B------:R-:W-:Y:S02]  /*12a0*/  IADD3 R43, R43, UR10, RZ ;  /* 0x0000000a2b2b7c10 */ /* 0x000fe4000fffe0ff */
[----:B------:R-:W-:Y:S01]  /*12b0*/  LEA R50, P0, R42, UR18, 0x3 ;  /* 0x000000122a327c11 */ /* 0x000fe2000f8018ff */
[----:B------:R-:W-:-:S03]  /*12c0*/  VIADD R37, R37, UR10 ;  /* 0x0000000a25257c36 */ /* 0x000fc60008000000 */
[----:B------:R-:W-:Y:S02]  /*12d0*/  LEA.HI.X R51, R42, UR19, R43, 0x3, P0 ;  /* 0x000000132a337c11 */ /* 0x000fe400080f1c2b */
[----:B------:R-:W-:-:S03]  /*12e0*/  LEA R48, P0, R36, UR18, 0x3 ;  /* 0x0000001224307c11 */ /* 0x000fc6000f8018ff */
[----:B------:R-:W2:Y:S01]  /*12f0*/  LDG.E.64 R46, desc[UR14][R50.64] ;  /* 0x0000000e322e7981 */ /* 0x000ea2000c1e1b00 */
[----:B------:R-:W-:-:S05]  /*1300*/  LEA.HI.X R49, R36, UR19, R37, 0x3, P0 ;  /* 0x0000001324317c11 */ /* 0x000fca00080f1c25 */
[----:B------:R0:W3:Y:S01]  /*1310*/  LDG.E.64 R42, desc[UR14][R48.64] ;  /* 0x0000000e302a7981 */ /* 0x0000e2000c1e1b00 */
[----:B------:R-:W-:-:S04]  /*1320*/  IMAD.WIDE.U32 R36, R40, UR4, R28 ;  /* 0x0000000428247c25 */ /* 0x000fc8000f8e001c */
[----:B------:R-:W-:Y:S02]  /*1330*/  IMAD.IADD R37, R41, 0x1, R37 ;  /* 0x0000000129257824 */ /* 0x000fe400078e0225 */
[----:B------:R-:W-:-:S04]  /*1340*/  IMAD.WIDE.U32 R52, R45, UR12, R36 ;  /* 0x0000000c2d347c25 */ /* 0x000fc8000f8e0024 */
[----:B0-----:R-:W-:-:S04]  /*1350*/  IMAD.WIDE.U32 R48, R40, UR4, R32 ;  /* 0x0000000428307c25 */ /* 0x001fc8000f8e0020 */
[----:B------:R-:W-:Y:S02]  /*1360*/  IMAD.IADD R41, R41, 0x1, R49 ;  /* 0x0000000129297824 */ /* 0x000fe400078e0231 */
[----:B------:R-:W-:-:S04]  /*1370*/  IMAD.MOV.U32 R40, RZ, RZ, R48 ;  /* 0x000000ffff287224 */ /* 0x000fc800078e0030 */
[----:B------:R-:W-:-:S04]  /*1380*/  IMAD.WIDE.U32 R48, R45, UR12, R40 ;  /* 0x0000000c2d307c25 */ /* 0x000fc8000f8e0028 */
[----:B------:R-:W-:Y:S01]  /*1390*/  VIADD R49, R49, UR10 ;  /* 0x0000000a31317c36 */ /* 0x000fe20008000000 */
[----:B--2---:R-:W-:-:S08]  /*13a0*/  DMUL R46, R18, R46 ;  /* 0x0000002e122e7228 */ /* 0x004fd00000000000 */
[----:B---3--:R-:W-:Y:S01]  /*13b0*/  DFMA R42, R2, R42, R46 ;  /* 0x0000002a022a722b */ /* 0x008fe2000000002e */
[----:B------:R-:W-:Y:S01]  /*13c0*/  VIADD R47, R53, UR10 ;  /* 0x0000000a352f7c36 */ /* 0x000fe20008000000 */
[----:B------:R-:W-:-:S04]  /*13d0*/  LEA R46, P0, R52, UR18, 0x3 ;  /* 0x00000012342e7c11 */ /* 0x000fc8000f8018ff */
[----:B------:R-:W-:Y:S02]  /*13e0*/  LEA.HI.X R47, R52, UR19, R47, 0x3, P0 ;  /* 0x00000013342f7c11 */ /* 0x000fe400080f1c2f */
[C---:B------:R-:W-:Y:S01]  /*13f0*/  LEA R50, P0, R48.reuse, UR18, 0x3 ;  /* 0x0000001230327c11 */ /* 0x040fe2000f8018ff */
[----:B------:R-:W0:Y:S03]  /*1400*/  LDC.64 R52, c[0x0][0x2a0] ;  /* 0x0000a800ff347b82 */ /* 0x000e260000000a00 */
[----:B------:R-:W-:Y:S01]  /*1410*/  LEA.HI.X R51, R48, UR19, R49, 0x3, P0 ;  /* 0x0000001330337c11 */ /* 0x000fe200080f1c31 */
[----:B------:R-:W2:Y:S04]  /*1420*/  LDG.E.64 R46, desc[UR14][R46.64] ;  /* 0x0000000e2e2e7981 */ /* 0x000ea8000c1e1b00 */
[----:B------:R-:W3:Y:S01]  /*1430*/  LDG.E.64 R48, desc[UR14][R50.64] ;  /* 0x0000000e32307981 */ /* 0x000ee2000c1e1b00 */
[----:B------:R-:W-:Y:S01]  /*1440*/  UIMAD UR9, UR9, UR20, URZ ;  /* 0x00000014090972a4 */ /* 0x000fe2000f8e023f */
[----:B0-----:R-:W-:-:S04]  /*1450*/  IMAD R0, R52, UR11, RZ ;  /* 0x0000000b34007c24 */ /* 0x001fc8000f8e02ff */
[----:B------:R-:W-:Y:S01]  /*1460*/  IMAD R53, R53, UR4, R0 ;  /* 0x0000000435357c24 */ /* 0x000fe2000f8e0200 */
[----:B------:R-:W-:Y:S02]  /*1470*/  UIMAD UR9, UR5, UR21, UR9 ;  /* 0x00000015050972a4 */ /* 0x000fe4000f8e0209 */
[----:B------:R-:W-:Y:S01]  /*1480*/  UISETP.NE.AND UP1, UPT, UR16, 0x1, UPT ;  /* 0x000000011000788c */ /* 0x000fe2000bf25270 */
[----:B---3--:R-:W-:-:S08]  /*1490*/  DMUL R48, R18, R48 ;  /* 0x0000003012307228 */ /* 0x008fd00000000000 */
[----:B--2---:R-:W-:-:S08]  /*14a0*/  DFMA R48, R2, R46, R48 ;  /* 0x0000002e0230722b */ /* 0x004fd00000000030 */
[----:B------:R-:W-:-:S08]  /*14b0*/  DMUL R48, R20, R48 ;  /* 0x0000003014307228 */ /* 0x000fd00000000000 */
[----:B------:R-:W-:Y:S01]  /*14c0*/  DFMA R48, R4, R42, R48 ;  /* 0x0000002a0430722b */ /* 0x000fe20000000030 */
[----:B------:R-:W-:-:S05]  /*14d0*/  IMAD.WIDE.U32 R42, R52, UR4, R24 ;  /* 0x00000004342a7c25 */ /* 0x000fca000f8e0018 */
[----:B------:R-:W-:-:S03]  /*14e0*/  IADD3 R43, R43, R53, RZ ;  /* 0x000000352b2b7210 */ /* 0x000fc60007ffe0ff */
[----:B------:R-:W-:-:S04]  /*14f0*/  IMAD.WIDE.U32 R44, R45, UR20, R42 ;  /* 0x000000142d2c7c25 */ /* 0x000fc8000f8e002a */
[----:B------:R-:W-:Y:S01]  /*1500*/  VIADD R45, R45, UR9 ;  /* 0x000000092d2d7c36 */ /* 0x000fe20008000000 */
[----:B------:R-:W-:-:S04]  /*1510*/  LEA R46, P0, R44, UR22, 0x3 ;  /* 0x000000162c2e7c11 */ /* 0x000fc8000f8018ff */
[----:B------:R-:W-:Y:S02]  /*1520*/  LEA.HI.X R47, R44, UR23, R45, 0x3, P0 ;  /* 0x000000172c2f7c11 */ /* 0x000fe400080f1c2d */
[----:B------:R-:W-:-:S03]  /*1530*/  PLOP3.LUT P0, PT, PT, PT, UP1, 0x80, 0x0 ;  /* 0x000000000000781c */ /* 0x000fc60003f0f018 */
[----:B------:R1:W-:Y:S10]  /*1540*/  STG.E.64 desc[UR14][R46.64], R48 ;  /* 0x000000302e007986 */ /* 0x0003f4000c101b0e */
[----:B------:R-:W-:Y:S05]  /*1550*/  @!P0 BRA `(.L_x_1760) ;  /* 0x00000004003c8947 */ /* 0x000fea0003800000 */
[----:B------:R-:W-:-:S04]  /*1560*/  UIADD3 UR9, UR5, 0x1, URZ ;  /* 0x0000000105097890 */ /* 0x000fc8000fffe03f */
[----:B------:R-:W-:Y:S02]  /*1570*/  USHF.R.S32.HI UR10, URZ, 0x1f, UR9 ;  /* 0x0000001f3f0a7899 */ /* 0x000fe40008011409 */
[----:B------:R-:W-:Y:S02]  /*1580*/  IMAD.U32 R45, RZ, RZ, UR9 ;  /* 0x00000009ff2d7e24 */ /* 0x000fe4000f8e00ff */
[----:B------:R-:W-:Y:S02]  /*1590*/  UIMAD UR11, UR10, UR12, URZ ;  /* 0x0000000c0a0b72a4 */ /* 0x000fe4000f8e023f */
[----:B-1----:R-:W-:Y:S02]  /*15a0*/  IMAD.WIDE.U32 R46, R45, UR12, R22 ;  /* 0x0000000c2d2e7c25 */ /* 0x002fe4000f8e0016 */
[----:B------:R-:W-:Y:S01]  /*15b0*/  UIMAD UR11, UR9, UR13, UR11 ;  /* 0x0000000d090b72a4 */ /* 0x000fe2000f8e020b */
[----:B------:R-:W-:-:S05]  /*15c0*/  LEA R50, P0, R46, UR18, 0x3 ;  /* 0x000000122e327c11 */ /* 0x000fca000f8018ff */
[----:B------:R-:W-:-:S05]  /*15d0*/  VIADD R47, R47, UR11 ;  /* 0x0000000b2f2f7c36 */ /* 0x000fca0008000000 */
[----:B------:R-:W-:Y:S01]  /*15e0*/  LEA.HI.X R51, R46, UR19, R47, 0x3, P0 ;  /* 0x000000132e337c11 */ /* 0x000fe200080f1c2f */
[----:B------:R-:W-:-:S04]  /*15f0*/  IMAD.WIDE.U32 R46, R45, UR12, R38 ;  /* 0x0000000c2d2e7c25 */ /* 0x000fc8000f8e0026 */
[----:B------:R-:W-:Y:S01]  /*1600*/  VIADD R47, R47, UR11 ;  /* 0x0000000b2f2f7c36 */ /* 0x000fe20008000000 */
[----:B------:R-:W-:-:S04]  /*1610*/  LEA R52, P0, R46, UR18, 0x3 ;  /* 0x000000122e347c11 */ /* 0x000fc8000f8018ff */
[----:B------:R-:W-:Y:S02]  /*1620*/  LEA.HI.X R53, R46, UR19, R47, 0x3, P0 ;  /* 0x000000132e357c11 */ /* 0x000fe400080f1c2f */
[----:B------:R-:W2:Y:S04]  /*1630*/  LDG.E.64 R46, desc[UR14][R50.64] ;  /* 0x0000000e322e7981 */ /* 0x000ea8000c1e1b00 */
[----:B------:R-:W3:Y:S02]  /*1640*/  LDG.E.64 R48, desc[UR14][R52.64] ;  /* 0x0000000e34307981 */ /* 0x000ee4000c1e1b00 */
[----:B---3--:R-:W-:-:S08]  /*1650*/  DMUL R48, R18, R48 ;  /* 0x0000003012307228 */ /* 0x008fd00000000000 */
[----:B--2---:R-:W-:Y:S01]  /*1660*/  DFMA R46, R2, R46, R48 ;  /* 0x0000002e022e722b */ /* 0x004fe20000000030 */
[----:B------:R-:W-:-:S03]  /*1670*/  IMAD.WIDE.U32 R48, R45, UR12, R36 ;  /* 0x0000000c2d307c25 */ /* 0x000fc6000f8e0024 */
[----:B------:R-:W-:Y:S02]  /*1680*/  LEA R54, P0, R48, UR18, 0x3 ;  /* 0x0000001230367c11 */ /* 0x000fe4000f8018ff */
[----:B------:R-:W-:-:S04]  /*1690*/  IADD3 R49, R49, UR11, RZ ;  /* 0x0000000b31317c10 */ /* 0x000fc8000fffe0ff */
[----:B------:R-:W-:Y:S01]  /*16a0*/  LEA.HI.X R55, R48, UR19, R49, 0x3, P0 ;  /* 0x0000001330377c11 */ /* 0x000fe200080f1c31 */
[----:B------:R-:W-:-:S04]  /*16b0*/  IMAD.WIDE.U32 R48, R45, UR12, R40 ;  /* 0x0000000c2d307c25 */ /* 0x000fc8000f8e0028 */
[----:B------:R-:W-:Y:S01]  /*16c0*/  VIADD R49, R49, UR11 ;  /* 0x0000000b31317c36 */ /* 0x000fe20008000000 */
[----:B------:R-:W-:-:S04]  /*16d0*/  LEA R56, P0, R48, UR18, 0x3 ;  /* 0x0000001230387c11 */ /* 0x000fc8000f8018ff */
[----:B------:R-:W-:Y:S02]  /*16e0*/  LEA.HI.X R57, R48, UR19, R49, 0x3, P0 ;  /* 0x0000001330397c11 */ /* 0x000fe400080f1c31 */
[----:B------:R-:W2:Y:S04]  /*16f0*/  LDG.E.64 R48, desc[UR14][R54.64] ;  /* 0x0000000e36307981 */ /* 0x000ea8000c1e1b00 */
[----:B------:R-:W3:Y:S01]  /*1700*/  LDG.E.64 R50, desc[UR14][R56.64] ;  /* 0x0000000e38327981 */ /* 0x000ee2000c1e1b00 */
[----:B------:R-:W-:Y:S02]  /*1710*/  UIMAD UR10, UR10, UR20, URZ ;  /* 0x000000140a0a72a4 */ /* 0x000fe4000f8e023f */
[----:B------:R-:W-:Y:S02]  /*1720*/  IMAD.WIDE.U32 R44, R45, UR20, R42 ;  /* 0x000000142d2c7c25 */ /* 0x000fe4000f8e002a */
[----:B------:R-:W-:-:S02]  /*1730*/  UIMAD UR10, UR9, UR21, UR10 ;  /* 0x00000015090a72a4 */ /* 0x000fc4000f8e020a */
[----:B------:R-:W-:-:S04]  /*1740*/  UISETP.NE.AND UP1, UPT, UR16, 0x2, UPT ;  /* 0x000000021000788c */ /* 0x000fc8000bf25270 */
[----:B------:R-:W-:Y:S01]  /*1750*/  VIADD R45, R45, UR10 ;  /* 0x0000000a2d2d7c36 */ /* 0x000fe20008000000 */
[----:B---3--:R-:W-:-:S08]  /*1760*/  DMUL R50, R18, R50 ;  /* 0x0000003212327228 */ /* 0x008fd00000000000 */
[----:B--2---:R-:W-:-:S08]  /*1770*/  DFMA R48, R2, R48, R50 ;  /* 0x000000300230722b */ /* 0x004fd00000000032 */
[----:B------:R-:W-:-:S08]  /*1780*/  DMUL R48, R20, R48 ;  /* 0x0000003014307228 */ /* 0x000fd00000000000 */
[----:B------:R-:W-:Y:S01]  /*1790*/  DFMA R46, R4, R46, R48 ;  /* 0x0000002e042e722b */ /* 0x000fe20000000030 */
        /* <DEDUP_REMOVED lines=13> */
[----:B------:R-:W-:Y:S01]  /*1870*/  VIADD R39, R47, UR10 ;  /* 0x0000000a2f277c36 */ /* 0x000fe20008000000 */
[----:B------:R-:W-:Y:S01]  /*1880*/  IADD3 R41, R41, UR10, RZ ;  /* 0x0000000a29297c10 */ /* 0x000fe2000fffe0ff */
[----:B------:R-:W-:-:S03]  /*1890*/  IMAD.WIDE.U32 R36, R45, UR12, R36 ;  /* 0x0000000c2d247c25 */ /* 0x000fc6000f8e0024 */
[----:B------:R-:W-:Y:S01]  /*18a0*/  LEA.HI.X R39, R46, UR19, R39, 0x3, P0 ;  /* 0x000000132e277c11 */ /* 0x000fe200080f1c27 */
[----:B------:R-:W-:Y:S01]  /*18b0*/  VIADD R37, R37, UR10 ;  /* 0x0000000a25257c36 */ /* 0x000fe20008000000 */
[----:B------:R-:W-:Y:S01]  /*18c0*/  LEA R52, P0, R40, UR18, 0x3 ;  /* 0x0000001228347c11 */ /* 0x000fe2000f8018ff */
[----:B------:R-:W-:-:S03]  /*18d0*/  IMAD.WIDE.U32 R22, R45, UR12, R22 ;  /* 0x0000000c2d167c25 */ /* 0x000fc6000f8e0016 */
[----:B------:R-:W-:Y:S01]  /*18e0*/  LEA.HI.X R53, R40, UR19, R41, 0x3, P0 ;  /* 0x0000001328357c11 */ /* 0x000fe200080f1c29 */
[----:B------:R-:W-:Y:S01]  /*18f0*/  VIADD R23, R23, UR10 ;  /* 0x0000000a17177c36 */ /* 0x000fe20008000000 */
[C---:B------:R-:W-:Y:S01]  /*1900*/  LEA R50, P0, R36.reuse, UR18, 0x3 ;  /* 0x0000001224327c11 */ /* 0x040fe2000f8018ff */
[----:B------:R-:W2:Y:S03]  /*1910*/  LDG.E.64 R38, desc[UR14][R38.64] ;  /* 0x0000000e26267981 */ /* 0x000ea6000c1e1b00 */
[----:B------:R-:W-:Y:S02]  /*1920*/  LEA.HI.X R51, R36, UR19, R37, 0x3, P0 ;  /* 0x0000001324337c11 */ /* 0x000fe400080f1c25 */
[----:B------:R-:W3:Y:S01]  /*1930*/  LDG.E.64 R36, desc[UR14][R52.64] ;  /* 0x0000000e34247981 */ /* 0x000ee2000c1e1b00 */
[----:B------:R-:W-:-:S03]  /*1940*/  LEA R48, P0, R22, UR18, 0x3 ;  /* 0x0000001216307c11 */ /* 0x000fc6000f8018ff */
[----:B------:R-:W4:Y:S01]  /*1950*/  LDG.E.64 R40, desc[UR14][R50.64] ;  /* 0x0000000e32287981 */ /* 0x000f22000c1e1b00 */
[----:B------:R-:W-:-:S05]  /*1960*/  LEA.HI.X R49, R22, UR19, R23, 0x3, P0 ;  /* 0x0000001316317c11 */ /* 0x000fca00080f1c17 */
[----:B------:R-:W5:Y:S01]  /*1970*/  LDG.E.64 R22, desc[UR14][R48.64] ;  /* 0x0000000e30167981 */ /* 0x000f62000c1e1b00 */
[----:B------:R-:W-:Y:S02]  /*1980*/  UIMAD UR9, UR9, UR20, URZ ;  /* 0x00000014090972a4 */ /* 0x000fe4000f8e023f */
[----:B------:R-:W-:Y:S02]  /*1990*/  IMAD.WIDE.U32 R42, R45, UR20, R42 ;  /* 0x000000142d2a7c25 */ /* 0x000fe4000f8e002a */
[----:B------:R-:W-:Y:S01]  /*19a0*/  UIMAD UR9, UR5, UR21, UR9 ;  /* 0x00000015050972a4 */ /* 0x000fe2000f8e0209 */
[C---:B---3--:R-:W-:Y:S02]  /*19b0*/  DMUL R46, R18.reuse, R36 ;  /* 0x00000024122e7228 */ /* 0x048fe40000000000 */
[----:B--2---:R-:W-:-:S06]  /*19c0*/  DMUL R36, R18, R38 ;  /* 0x0000002612247228 */ /* 0x004fcc0000000000 */
[C---:B----4-:R-:W-:Y:S02]  /*19d0*/  DFMA R40, R2.reuse, R40, R46 ;  /* 0x000000280228722b */ /* 0x050fe4000000002e */
[----:B-----5:R-:W-:-:S06]  /*19e0*/  DFMA R22, R2, R22, R36 ;  /* 0x000000160216722b */ /* 0x020fcc0000000024 */
[----:B------:R-:W-:Y:S01]  /*19f0*/  DMUL R40, R20, R40 ;  /* 0x0000002814287228 */ /* 0x000fe20000000000 */
[----:B------:R-:W-:Y:S01]  /*1a00*/  VIADD R37, R43, UR9 ;  /* 0x000000092b257c36 */ /* 0x000fe20008000000 */
[----:B------:R-:W-:-:S04]  /*1a10*/  LEA R36, P0, R42, UR22, 0x3 ;  /* 0x000000162a247c11 */ /* 0x000fc8000f8018ff */
[----:B------:R-:W-:Y:S02]  /*1a20*/  LEA.HI.X R37, R42, UR23, R37, 0x3, P0 ;  /* 0x000000172a257c11 */ /* 0x000fe400080f1c25 */
[----:B------:R-:W-:-:S07]  /*1a30*/  DFMA R22, R4, R22, R40 ;  /* 0x000000160416722b */ /* 0x000fce0000000028 */
[----:B------:R3:W-:Y:S04]  /*1a40*/  STG.E.64 desc[UR14][R36.64], R22 ;  /* 0x0000001624007986 */ /* 0x0007e8000c101b0e */
.L_x_1760:
[----:B------:R-:W4:Y:S01]  /*1a50*/  LDC R0, c[0x0][0x238] ;  /* 0x00008e00ff007b82 */ /* 0x000f220000000800 */
[----:B------:R-:W-:Y:S02]  /*1a60*/  UIADD3 UR4, UR4, 0x1, URZ ;  /* 0x0000000104047890 */ /* 0x000fe4000fffe03f */
[----:B------:R-:W-:-:S04]  /*1a70*/  UIADD3 UR6, UP1, UR6, 0x1, URZ ;  /* 0x0000000106067890 */ /* 0x000fc8000ff3e03f */
[----:B------:R-:W-:Y:S01]  /*1a80*/  UIADD3.X UR7, URZ, UR7, URZ, UP1, !UPT ;  /* 0x000000073f077290 */ /* 0x000fe20008ffe43f */
[----:B----4-:R-:W-:-:S13]  /*1a90*/  ISETP.LE.AND P0, PT, R0, UR4, PT ;  /* 0x0000000400007c0c */ /* 0x010fda000bf03270 */
[----:B------:R-:W-:Y:S05]  /*1aa0*/  @!P0 BRA `(.L_x_1761) ;  /* 0xffffffec00708947 */ /* 0x000fea000383ffff */
[----:B------:R-:W-:Y:S05]  /*1ab0*/  EXIT ;  /* 0x000000000000794d */ /* 0x000fea0003800000 */
.L_x_1762:
        /* <DEDUP_REMOVED lines=12> */
.L_x_1820:


//--------------------- .text._ZN2at6native54_GLOBAL__N__aa9a477a_21_UpSampleBilinear2d_cu_607db5e334upsample_bilinear2d_nhwc_out_frameIddEEvT0_S3_biiiiiPKT_PS4_i --------------------------
	.section	.text._ZN2at6native54_GLOBAL__N__aa9a477a_21_UpSampleBilinear2d_cu_607db5e334upsample_bilinear2d_nhwc_out_frameIddEEvT0_S3_biiiiiPKT_PS4_i,"ax",@progbits
	.align	128
.text._ZN2at6native54_GLOBAL__N__aa9a477a_21_UpSampleBilinear2d_cu_607db5e334upsample_bilinear2d_nhwc_out_frameIddEEvT0_S3_biiiiiPKT_PS4_i:
        .type           _ZN2at6native54_GLOBAL__N__aa9a477a_21_UpSampleBilinear2d_cu_607db5e334upsample_bilinear2d_nhwc_out_frameIddEEvT0_S3_biiiiiPKT_PS4_i,@function
        .size           _ZN2at6native54_GLOBAL__N__aa9a477a_21_UpSampleBilinear2d_cu_607db5e334upsample_bilinear2d_nhwc_out_frameIddEEvT0_S3_biiiiiPKT_PS4_i,(.L_x_1821 - _ZN2at6native54_GLOBAL__N__aa9a477a_21_UpSampleBilinear2d_cu_607db5e334upsample_bilinear2d_nhwc_out_frameIddEEvT0_S3_biiiiiPKT_PS4_i)
        .other          _ZN2at6native54_GLOBAL__N__aa9a477a_21_UpSampleBilinear2d_cu_607db5e334upsample_bilinear2d_nhwc_out_frameIddEEvT0_S3_biiiiiPKT_PS4_i,@"STO_CUDA_ENTRY STV_DEFAULT"
_ZN2at6native54_GLOBAL__N__aa9a477a_21_UpSampleBilinear2d_cu_607db5e334upsample_bilinear2d_nhwc_out_frameIddEEvT0_S3_biiiiiPKT_PS4_i:
        /* <DEDUP_REMOVED lines=12> */
[----:B------:R-:W1:Y:S08]  /*00c0*/  LDC R9, c[0x0][0x234] ;  /* 0x00008d00ff097b82 */ /* 0x000e700000000800 */
[----:B------:R-:W2:Y:S01]  /*00d0*/  LDC R7, c[0x0][0x230] ;  /* 0x00008c00ff077b82 */ /* 0x000ea20000000800 */
[-C--:B0-----:R-:W-:Y:S02]  /*00e0*/  IABS R13, R22.reuse ;  /* 0x00000016000d7213 */ /* 0x081fe40000000000 */
[----:B------:R-:W-:-:S02]  /*00f0*/  LOP3.LUT R6, RZ, R22, RZ, 0x33, !PT ;  /* 0x00000016ff067212 */ /* 0x000fc400078e33ff */
[----:B------:R-:W0:Y:S08]  /*0100*/  I2F.RP R0, R13 ;  /* 0x0000000d00007306 */ /* 0x000e300000209400 */
[----:B0-----:R-:W0:Y:S02]  /*0110*/  MUFU.RCP R0, R0 ;  /* 0x0000000000007308 */ /* 0x001e240000001000 */
[----:B0-----:R-:W-:Y:S01]  /*0120*/  VIADD R2, R0, 0xffffffe ;  /* 0x0ffffffe00027836 */ /* 0x001fe20000000000 */
[----:B-1----:R-:W-:-:S05]  /*0130*/  IABS R0, R9 ;  /* 0x0000000900007213 */ /* 0x002fca0000000000 */
[----:B------:R0:W1:Y:S02]  /*0140*/  F2I.FTZ.U32.TRUNC.NTZ R3, R2 ;  /* 0x0000000200037305 */ /* 0x000064000021f000 */
[----:B0-----:R-:W-:Y:S02]  /*0150*/  IMAD.MOV.U32 R2, RZ, RZ, RZ ;  /* 0x000000ffff027224 */ /* 0x001fe400078e00ff */
[----:B-1----:R-:W-:-:S04]  /*0160*/  IMAD.MOV R4, RZ, RZ, -R3 ;  /* 0x000000ffff047224 */ /* 0x002fc800078e0a03 */
[----:B------:R-:W-:Y:S01]  /*0170*/  IMAD R5, R4, R13, RZ ;  /* 0x0000000d04057224 */ /* 0x000fe200078e02ff */
[----:B------:R-:W-:-:S03]  /*0180*/  LOP3.LUT R4, R17, R22, RZ, 0x3c, !PT ;  /* 0x0000001611047212 */ /* 0x000fc600078e3cff */
[----:B------:R-:W-:Y:S01]  /*0190*/  IMAD.HI.U32 R3, R3, R5, R2 ;  /* 0x0000000503037227 */ /* 0x000fe200078e0002 */
[----:B------:R-:W-:Y:S01]  /*01a0*/  ISETP.GE.AND P2, PT, R4, RZ, PT ;  /* 0x000000ff0400720c */ /* 0x000fe20003f46270 */
[----:B------:R-:W0:Y:S04]  /*01b0*/  I2F.RP R5, R0 ;  /* 0x0000000000057306 */ /* 0x000e280000209400 */
[----:B------:R-:W-:-:S05]  /*01c0*/  IMAD.HI.U32 R2, R3, R8, RZ ;  /* 0x0000000803027227 */ /* 0x000fca00078e00ff */
[----:B------:R-:W-:-:S05]  /*01d0*/  IADD3 R3, -R2, RZ, RZ ;  /* 0x000000ff02037210 */ /* 0x000fca0007ffe1ff */
[C---:B------:R-:W-:Y:S01]  /*01e0*/  IMAD R8, R13.reuse, R3, R8 ;  /* 0x000000030d087224 */ /* 0x040fe200078e0208 */
[----:B0-----:R-:W0:Y:S04]  /*01f0*/  MUFU.RCP R5, R5 ;  /* 0x0000000500057308 */ /* 0x001e280000001000 */
[----:B------:R-:W-:-:S13]  /*0200*/  ISETP.GT.U32.AND P1, PT, R13, R8, PT ;  /* 0x000000080d00720c */ /* 0x000fda0003f24070 */
[----:B------:R-:W-:Y:S02]  /*0210*/  @!P1 IMAD.IADD R8, R8, 0x1, -R13 ;  /* 0x0000000108089824 */ /* 0x000fe400078e0a0d */
[----:B0-----:R-:W-:Y:S01]  /*0220*/  VIADD R3, R5, 0xffffffe ;  /* 0x0ffffffe05037836 */ /* 0x001fe20000000000 */
[----:B--2---:R-:W-:Y:S01]  /*0230*/  IABS R5, R7 ;  /* 0x0000000700057213 */ /* 0x004fe20000000000 */
[----:B------:R-:W-:Y:S01]  /*0240*/  @!P1 VIADD R2, R2, 0x1 ;  /* 0x0000000102029836 */ /* 0x000fe20000000000 */
[----:B------:R-:W-:Y:S02]  /*0250*/  ISETP.GE.U32.AND P0, PT, R8, R13, PT ;  /* 0x0000000d0800720c */ /* 0x000fe40003f06070 */
[----:B------:R-:W0:Y:S08]  /*0260*/  I2F.RP R10, R5 ;  /* 0x00000005000a7306 */ /* 0x000e300000209400 */
[----:B------:R-:W1:Y:S03]  /*0270*/  F2I.FTZ.U32.TRUNC.NTZ R3, R3 ;  /* 0x0000000300037305 */ /* 0x000e66000021f000 */
[----:B------:R-:W-:-:S02]  /*0280*/  @P0 IADD3 R2, R2, 0x1, RZ ;  /* 0x0000000102020810 */ /* 0x000fc40007ffe0ff */
[----:B------:R-:W-:-:S03]  /*0290*/  ISETP.NE.AND P0, PT, R22, RZ, PT ;  /* 0x000000ff1600720c */ /* 0x000fc60003f05270 */
[----:B------:R-:W-:Y:S01]  /*02a0*/  @!P2 IMAD.MOV R2, RZ, RZ, -R2 ;  /* 0x000000ffff02a224 */ /* 0x000fe200078e0a02 */
[----:B0-----:R-:W0:Y:S04]  /*02b0*/  MUFU.RCP R10, R10 ;  /* 0x0000000a000a7308 */ /* 0x001e280000001000 */
[----:B------:R-:W-:Y:S01]  /*02c0*/  SEL R16, R6, R2, !P0 ;  /* 0x0000000206107207 */ /* 0x000fe20004000000 */
[----:B------:R-:W-:Y:S02]  /*02d0*/  IMAD.MOV.U32 R2, RZ, RZ, RZ ;  /* 0x000000ffff027224 */ /* 0x000fe400078e00ff */
[----:B-1----:R-:W-:Y:S01]  /*02e0*/  IMAD.MOV R11, RZ, RZ, -R3 ;  /* 0x000000ffff0b7224 */ /* 0x002fe200078e0a03 */
[----:B------:R-:W-:-:S03]  /*02f0*/  IABS R4, R16 ;  /* 0x0000001000047213 */ /* 0x000fc60000000000 */
[----:B------:R-:W-:-:S04]  /*0300*/  IMAD R11, R11, R0, RZ ;  /* 0x000000000b0b7224 */ /* 0x000fc800078e02ff */
[----:B------:R-:W-:Y:S01]  /*0310*/  IMAD.HI.U32 R2, R3, R11, R2 ;  /* 0x0000000b03027227 */ /* 0x000fe200078e0002 */
[----:B------:R-:W-:-:S05]  /*0320*/  MOV R3, R4 ;  /* 0x0000000400037202 */ /* 0x000fca0000000f00 */
[----:B------:R-:W-:-:S04]  /*0330*/  IMAD.HI.U32 R4, R2, R3, RZ ;  /* 0x0000000302047227 */ /* 0x000fc800078e00ff */
[----:B------:R-:W-:-:S04]  /*0340*/  IMAD.MOV R2, RZ, RZ, -R4 ;  /* 0x000000ffff027224 */ /* 0x000fc800078e0a04 */
[----:B------:R-:W-:Y:S02]  /*0350*/  IMAD R3, R0, R2, R3 ;  /* 0x0000000200037224 */ /* 0x000fe400078e0203 */
[----:B0-----:R-:W-:-:S03]  /*0360*/  VIADD R2, R10, 0xffffffe ;  /* 0x0ffffffe0a027836 */ /* 0x001fc60000000000 */
[----:B------:R-:W-:-:S13]  /*0370*/  ISETP.GT.U32.AND P2, PT, R0, R3, PT ;  /* 0x000000030000720c */ /* 0x000fda0003f44070 */
[----:B------:R-:W-:Y:S01]  /*0380*/  @!P2 IMAD.IADD R3, R3, 0x1, -R0 ;  /* 0x000000010303a824 */ /* 0x000fe200078e0a00 */
[----:B------:R-:W-:Y:S02]  /*0390*/  @!P2 IADD3 R4, R4, 0x1, RZ ;  /* 0x000000010404a810 */ /* 0x000fe40007ffe0ff */
[----:B------:R-:W-:Y:S02]  /*03a0*/  ISETP.NE.AND P2, PT, R9, RZ, PT ;  /* 0x000000ff0900720c */ /* 0x000fe40003f45270 */
[----:B------:R-:W-:Y:S02]  /*03b0*/  ISETP.GE.U32.AND P1, PT, R3, R0, PT ;  /* 0x000000000300720c */ /* 0x000fe40003f26070 */
[----:B------:R-:W-:Y:S01]  /*03c0*/  LOP3.LUT R0, R16, R9, RZ, 0x3c, !PT ;  /* 0x0000000910007212 */ /* 0x000fe200078e3cff */
[----:B------:R0:W1:Y:S03]  /*03d0*/  F2I.FTZ.U32.TRUNC.NTZ R3, R2 ;  /* 0x0000000200037305 */ /* 0x000066000021f000 */
[----:B------:R-:W-:Y:S01]  /*03e0*/  ISETP.GE.AND P3, PT, R0, RZ, PT ;  /* 0x000000ff0000720c */ /* 0x000fe20003f66270 */
[----:B0-----:R-:W-:-:S06]  /*03f0*/  HFMA2.MMA R2, -RZ, RZ, 0, 0 ;  /* 0x00000000ff027435 */ /* 0x001fcc00000001ff */
[----:B------:R-:W-:Y:S01]  /*0400*/  @P1 VIADD R4, R4, 0x1 ;  /* 0x0000000104041836 */ /* 0x000fe20000000000 */
[----:B------:R-:W-:Y:S01]  /*0410*/  ISETP.NE.AND P1, PT, R7, RZ, PT ;  /* 0x000000ff0700720c */ /* 0x000fe20003f25270 */
[----:B-1----:R-:W-:-:S04]  /*0420*/  IMAD.MOV R0, RZ, RZ, -R3 ;  /* 0x000000ffff007224 */ /* 0x002fc800078e0a03 */
[----:B------:R-:W-:Y:S01]  /*0430*/  @!P3 IMAD.MOV R4, RZ, RZ, -R4 ;  /* 0x000000ffff04b224 */ /* 0x000fe200078e0a04 */
[----:B------:R-:W-:Y:S01]  /*0440*/  @!P2 LOP3.LUT R4, RZ, R9, RZ, 0x33, !PT ;  /* 0x00000009ff04a212 */ /* 0x000fe200078e33ff */
[----:B------:R-:W-:Y:S01]  /*0450*/  IMAD R11, R0, R5, RZ ;  /* 0x00000005000b7224 */ /* 0x000fe200078e02ff */
[----:B------:R-:W-:Y:S02]  /*0460*/  ISETP.NE.AND P3, PT, RZ, UR4, PT ;  /* 0x00000004ff007c0c */ /* 0x000fe4000bf65270 */
[----:B------:R-:W-:Y:S01]  /*0470*/  IABS R0, R4 ;  /* 0x0000000400007213 */ /* 0x000fe20000000000 */
[----:B------:R-:W-:Y:S01]  /*0480*/  IMAD.HI.U32 R3, R3, R11, R2 ;  /* 0x0000000b03037227 */ /* 0x000fe200078e0002 */
[----:B------:R-:W-:-:S03]  /*0490*/  ISETP.GE.AND P5, PT, R4, RZ, PT ;  /* 0x000000ff0400720c */ /* 0x000fc60003fa6270 */
[----:B------:R-:W-:-:S04]  /*04a0*/  IMAD.MOV.U32 R2, RZ, RZ, R0 ;  /* 0x000000ffff027224 */ /* 0x000fc800078e0000 */
[----:B------:R-:W-:Y:S02]  /*04b0*/  IMAD.HI.U32 R3, R3, R2, RZ ;  /* 0x0000000203037227 */ /* 0x000fe400078e00ff */
[----:B------:R-:W0:Y:S02]  /*04c0*/  @P3 LDC.64 R20, c[0x0][0x218] ;  /* 0x00008600ff143b82 */ /* 0x000e240000000a00 */
[----:B------:R-:W-:-:S04]  /*04d0*/  IMAD.MOV R0, RZ, RZ, -R3 ;  /* 0x000000ffff007224 */ /* 0x000fc800078e0a03 */
[C---:B------:R-:W-:Y:S02]  /*04e0*/  IMAD R2, R5.reuse, R0, R2 ;  /* 0x0000000005027224 */ /* 0x040fe400078e0202 */
[----:B------:R-:W-:Y:S01]  /*04f0*/  IMAD.MOV R0, RZ, RZ, -R4 ;  /* 0x000000ffff007224 */ /* 0x000fe200078e0a04 */
[----:B------:R-:W1:Y:S02]  /*0500*/  @P3 LDC.64 R18, c[0x0][0x210] ;  /* 0x00008400ff123b82 */ /* 0x000e640000000a00 */
[----:B------:R-:W-:Y:S01]  /*0510*/  ISETP.GT.U32.AND P2, PT, R5, R2, PT ;  /* 0x000000020500720c */ /* 0x000fe20003f44070 */
[----:B------:R-:W-:Y:S01]  /*0520*/  IMAD R16, R9, R0, R16 ;  /* 0x0000000009107224 */ /* 0x000fe200078e0210 */
[----:B------:R-:W-:-:S03]  /*0530*/  LOP3.LUT R0, RZ, R7, RZ, 0x33, !PT ;  /* 0x00000007ff007212 */ /* 0x000fc600078e33ff */
[----:B------:R-:W0:Y:S08]  /*0540*/  I2F.F64 R14, R16 ;  /* 0x00000010000e7312 */ /* 0x000e300000201c00 */
[----:B------:R-:W-:-:S04]  /*0550*/  @!P2 IADD3 R2, R2, -R5, RZ ;  /* 0x800000050202a210 */ /* 0x000fc80007ffe0ff */
[----:B------:R-:W-:Y:S01]  /*0560*/  ISETP.GT.U32.AND P4, PT, R5, R2, PT ;  /* 0x000000020500720c */ /* 0x000fe20003f84070 */
[----:B------:R-:W-:Y:S01]  /*0570*/  IMAD.IADD R11, R2, 0x1, -R5 ;  /* 0x00000001020b7824 */ /* 0x000fe200078e0a05 */
[----:B0-----:R-:W-:-:S04]  /*0580*/  @P3 DMUL R20, R14, R20 ;  /* 0x000000140e143228 */ /* 0x001fc80000000000 */
[----:B------:R-:W-:-:S04]  /*0590*/  SEL R11, R11, R2, !P4 ;  /* 0x000000020b0b7207 */ /* 0x000fc80006000000 */
[----:B------:R-:W-:-:S04]  /*05a0*/  @!P5 IADD3 R11, -R11, RZ, RZ ;  /* 0x000000ff0b0bd210 */ /* 0x000fc80007ffe1ff */
[----:B------:R-:W-:-:S04]  /*05b0*/  SEL R12, R0, R11, !P1 ;  /* 0x0000000b000c7207 */ /* 0x000fc80004800000 */
[----:B------:R-:W1:Y:S02]  /*05c0*/  I2F.F64 R10, R12 ;  /* 0x0000000c000a7312 */ /* 0x000e640000201c00 */
[----:B-1----:R-:W-:Y:S01]  /*05d0*/  @P3 DMUL R18, R10, R18 ;  /* 0x000000120a123228 */ /* 0x002fe20000000000 */
[----:B------:R-:W-:Y:S10]  /*05e0*/  @P3 BRA `(.L_x_1763) ;  /* 0x0000000000183947 */ /* 0x000ff40003800000 */
[----:B------:R-:W0:Y:S01]  /*05f0*/  LDC.64 R18, c[0x0][0x210] ;  /* 0x00008400ff127b82 */ /* 0x000e220000000a00 */
[----:B------:R-:W-:-:S08]  /*0600*/  DADD R10, R10, 0.5 ;  /* 0x3fe000000a0a7429 */ /* 0x000fd00000000000 */
[----:B0-----:R-:W-:-:S08]  /*0610*/  DFMA R10, R10, R18, -0.5 ;  /* 0xbfe000000a0a742b */ /* 0x001fd00000000012 */
[----:B------:R-:W-:-:S06]  /*0620*/  DSETP.GEU.AND P4, PT, R10, RZ, PT ;  /* 0x000000ff0a00722a */ /* 0x000fcc0003f8e000 */
[----:B------:R-:W-:Y:S02]  /*0630*/  FSEL R18, R10, RZ, P4 ;  /* 0x000000ff0a127208 */ /* 0x000fe40002000000 */
[----:B------:R-:W-:-:S07]  /*0640*/  FSEL R19, R11, RZ, P4 ;  /* 0x000000ff0b137208 */ /* 0x000fce0002000000 */
.L_x_1763:
[----:B------:R-:W-:Y:S05]  /*0650*/  @P3 BRA `(.L_x_1764) ;  /* 0x0000000000183947 */ /* 0x000fea0003800000 */
[----:B------:R-:W0:Y:S01]  /*0660*/  LDC.64 R10, c[0x0][0x218] ;  /* 0x00008600ff0a7b82 */ /* 0x000e220000000a00 */
[----:B------:R-:W-:-:S08]  /*0670*/  DADD R14, R14, 0.5 ;  /* 0x3fe000000e0e7429 */ /* 0x000fd00000000000 */
[----:B0-----:R-:W-:-:S08]  /*0680*/  DFMA R10, R14, R10, -0.5 ;  /* 0xbfe000000e0a742b */ /* 0x001fd0000000000a */
[----:B------:R-:W-:-:S06]  /*0690*/  DSETP.GEU.AND P3, PT, R10, RZ, PT ;  /* 0x000000ff0a00722a */ /* 0x000fcc0003f6e000 */
[----:B------:R-:W-:Y:S02]  /*06a0*/  FSEL R20, R10, RZ, P3 ;  /* 0x000000ff0a147208 */ /* 0x000fe40001800000 */
[----:B------:R-:W-:-:S07]  /*06b0*/  FSEL R21, R11, RZ, P3 ;  /* 0x000000ff0b157208 */ /* 0x000fce0001800000 */
.L_x_1764:
[----:B------:R-:W-:Y:S01]  /*06c0*/  ISETP.GE.U32.AND P4, PT, R2, R5, PT ;  /* 0x000000050200720c */ /* 0x000fe20003f86070 */
[----:B------:R-:W0:Y:S01]  /*06d0*/  F2I.F64.TRUNC R10, R18 ;  /* 0x00000012000a7311 */ /* 0x000e22000030d100 */
[----:B------:R-:W-:Y:S01]  /*06e0*/  LOP3.LUT R4, R4, R7, RZ, 0x3c, !PT ;  /* 0x0000000704047212 */ /* 0x000fe200078e3cff */
[----:B------:R-:W-:Y:S01]  /*06f0*/  @!P2 VIADD R3, R3, 0x1 ;  /* 0x000000010303a836 */ /* 0x000fe20000000000 */
[----:B------:R-:W-:Y:S01]  /*0700*/  ULDC UR6, c[0x0][0x228] ;  /* 0x00008a0000067ab9 */ /* 0x000fe20000000800 */
[----:B------:R-:W-:Y:S01]  /*0710*/  ULDC UR5, c[0x0][0x22c] ;  /* 0x00008b0000057ab9 */ /* 0x000fe20000000800 */
[----:B------:R-:W-:Y:S01]  /*0720*/  ISETP.GE.AND P3, PT, R4, RZ, PT ;  /* 0x000000ff0400720c */ /* 0x000fe20003f66270 */
[----:B------:R-:W-:Y:S01]  /*0730*/  UIADD3 UR4, UR6, -0x1, URZ ;  /* 0xffffffff06047890 */ /* 0x000fe2000fffe03f */
[----:B------:R-:W-:Y:S01]  /*0740*/  ISETP.GT.U32.AND P5, PT, R13, R8, PT ;  /* 0x000000080d00720c */ /* 0x000fe20003fa4070 */
[----:B------:R-:W1:Y:S01]  /*0750*/  F2I.F64.TRUNC R2, R20 ;  /* 0x0000001400027311 */ /* 0x000e62000030d100 */
[----:B------:R-:W-:-:S02]  /*0760*/  IADD3 R13, R8, -R13, RZ ;  /* 0x8000000d080d7210 */ /* 0x000fc40007ffe0ff */
[----:B------:R-:W-:Y:S01]  /*0770*/  ISETP.GE.AND P2, PT, R17, RZ, PT ;  /* 0x000000ff1100720c */ /* 0x000fe20003f46270 */
[----:B------:R-:W-:Y:S01]  /*0780*/  @P4 VIADD R3, R3, 0x1 ;  /* 0x0000000103034836 */ /* 0x000fe20000000000 */
[----:B------:R-:W-:Y:S02]  /*0790*/  SEL R8, R13, R8, !P5 ;  /* 0x000000080d087207 */ /* 0x000fe40006800000 */
[C---:B0-----:R-:W-:Y:S01]  /*07a0*/  ISETP.GE.AND P4, PT, R10.reuse, UR4, PT ;  /* 0x000000040a007c0c */ /* 0x041fe2000bf86270 */
[----:B------:R-:W-:Y:S01]  /*07b0*/  UIADD3 UR4, UR5, -0x1, URZ ;  /* 0xffffffff05047890 */ /* 0x000fe2000fffe03f */
[----:B------:R-:W0:Y:S01]  /*07c0*/  I2F.F64 R4, R10 ;  /* 0x0000000a00047312 */ /* 0x000e220000201c00 */
[----:B------:R-:W-:Y:S01]  /*07d0*/  @!P3 IMAD.MOV R3, RZ, RZ, -R3 ;  /* 0x000000ffff03b224 */ /* 0x000fe200078e0a03 */
[----:B------:R-:W-:Y:S01]  /*07e0*/  SHF.R.S32.HI R11, RZ, 0x1f, R10 ;  /* 0x0000001fff0b7819 */ /* 0x000fe2000001140a */
[----:B------:R-:W-:Y:S01]  /*07f0*/  VIADD R13, R10, 0x1 ;  /* 0x000000010a0d7836 */ /* 0x000fe20000000000 */
[----:B------:R-:W-:-:S02]  /*0800*/  SHF.R.S32.HI R23, RZ, 0x1f, R22 ;  /* 0x0000001fff177819 */ /* 0x000fc40000011416 */
[----:B------:R-:W-:Y:S02]  /*0810*/  SEL R0, R0, R3, !P1 ;  /* 0x0000000300007207 */ /* 0x000fe40004800000 */
[----:B-1----:R-:W1:Y:S01]  /*0820*/  I2F.F64 R14, R2 ;  /* 0x00000002000e7312 */ /* 0x002e620000201c00 */
[----:B------:R-:W-:Y:S01]  /*0830*/  ISETP.GE.AND P1, PT, R2, UR4, PT ;  /* 0x0000000402007c0c */ /* 0x000fe2000bf26270 */
[----:B------:R-:W-:Y:S01]  /*0840*/  USHF.R.S32.HI UR4, URZ, 0x1f, UR5 ;  /* 0x0000001f3f047899 */ /* 0x000fe20008011405 */
[----:B------:R-:W-:Y:S01]  /*0850*/  IMAD.WIDE R24, R0, UR6, R10 ;  /* 0x0000000600187c25 */ /* 0x000fe2000f8e020a */
[----:B------:R-:W-:Y:S02]  /*0860*/  @P4 IADD3 R13, R10, RZ, RZ ;  /* 0x000000ff0a0d4210 */ /* 0x000fe40007ffe0ff */
[----:B------:R-:W-:Y:S01]  /*0870*/  @!P2 IADD3 R8, -R8, RZ, RZ ;  /* 0x000000ff0808a210 */ /* 0x000fe20007ffe1ff */
[----:B------:R-:W-:Y:S01]  /*0880*/  IMAD R3, R25, UR5, RZ ;  /* 0x0000000519037c24 */ /* 0x000fe2000f8e02ff */
[----:B0-----:R-:W-:Y:S01]  /*0890*/  DADD R18, -R4, R18 ;  /* 0x0000000004127229 */ /* 0x001fe20000000112 */
[----:B------:R-:W-:Y:S01]  /*08a0*/  SHF.R.S32.HI R11, RZ, 0x1f, R13 ;  /* 0x0000001fff0b7819 */ /* 0x000fe2000001140d */
[----:B------:R-:W-:Y:S01]  /*08b0*/  VIADD R4, R2, 0x1 ;  /* 0x0000000102047836 */ /* 0x000fe20000000000 */
[----:B------:R-:W-:Y:S01]  /*08c0*/  MOV R10, R13 ;  /* 0x0000000d000a7202 */ /* 0x000fe20000000f00 */
[----:B------:R-:W-:Y:S01]  /*08d0*/  IMAD R25, R24, UR4, R3 ;  /* 0x0000000418197c24 */ /* 0x000fe2000f8e0203 */
[--C-:B------:R-:W-:Y:S01]  /*08e0*/  SHF.R.S32.HI R3, RZ, 0x1f, R2.reuse ;  /* 0x0000001fff037819 */ /* 0x100fe20000011402 */
[----:B------:R-:W-:Y:S01]  /*08f0*/  @P1 IMAD.MOV R4, RZ, RZ, R2 ;  /* 0x000000ffff041224 */ /* 0x000fe200078e0202 */
[----:B-1----:R-:W-:Y:S01]  /*0900*/  DADD R20, -R14, R20 ;  /* 0x000000000e147229 */ /* 0x002fe20000000114 */
[----:B------:R-:W-:Y:S01]  /*0910*/  IMAD.WIDE R10, R0, UR6, R10 ;  /* 0x00000006000a7c25 */ /* 0x000fe2000f8e020a */
[----:B------:R-:W-:-:S02]  /*0920*/  ULDC.64 UR6, c[0x0][0x238] ;  /* 0x00008e0000067ab9 */ /* 0x000fc40000000a00 */
[----:B------:R-:W-:Y:S01]  /*0930*/  SHF.R.S32.HI R5, RZ, 0x1f, R4 ;  /* 0x0000001fff057819 */ /* 0x000fe20000011404 */
[----:B------:R-:W-:-:S04]  /*0940*/  IMAD.WIDE.U32 R14, R24, UR5, RZ ;  /* 0x00000005180e7c25 */ /* 0x000fc8000f8e00ff */
[----:B------:R-:W-:Y:S01]  /*0950*/  IMAD.IADD R13, R15, 0x1, R25 ;  /* 0x000000010f0d7824 */ /* 0x000fe200078e0219 */
[----:B------:R-:W-:Y:S01]  /*0960*/  IADD3 R24, P1, R2, R14, RZ ;  /* 0x0000000e02187210 */ /* 0x000fe20007f3e0ff */
[----:B------:R-:W-:Y:S01]  /*0970*/  IMAD R11, R11, UR5, RZ ;  /* 0x000000050b0b7c24 */ /* 0x000fe2000f8e02ff */
[----:B------:R-:W-:Y:S01]  /*0980*/  IADD3 R17, P3, R14, R4, RZ ;  /* 0x000000040e117210 */ /* 0x000fe20007f7e0ff */
[----:B------:R-:W-:-:S04]  /*0990*/  IMAD.WIDE.U32 R14, R10, UR5, R4 ;  /* 0x000000050a0e7c25 */ /* 0x000fc8000f8e0004 */
[----:B------:R-:W-:Y:S01]  /*09a0*/  IMAD.X R25, R3, 0x1, R13, P1 ;  /* 0x0000000103197824 */ /* 0x000fe200008e060d */
[----:B------:R-:W-:Y:S01]  /*09b0*/  IADD3.X R13, R5, R13, RZ, P3, !PT ;  /* 0x0000000d050d7210 */ /* 0x000fe20001ffe4ff */
[----:B------:R-:W-:-:S04]  /*09c0*/  IMAD.WIDE.U32 R2, R10, UR5, R2 ;  /* 0x000000050a027c25 */ /* 0x000fc8000f8e0002 */
[----:B------:R-:W-:Y:S02]  /*09d0*/  IMAD R25, R25, R22, RZ ;  /* 0x0000001619197224 */ /* 0x000fe400078e02ff */
[----:B------:R-:W-:Y:S01]  /*09e0*/  IMAD R4, R10, UR4, R11 ;  /* 0x000000040a047c24 */ /* 0x000fe2000f8e020b */
[----:B------:R-:W-:Y:S01]  /*09f0*/  ULDC.64 UR4, c[0x0][0x208] ;  /* 0x0000820000047ab9 */ /* 0x000fe20000000a00 */
[----:B------:R-:W-:Y:S02]  /*0a00*/  IMAD R25, R23, R24, R25 ;  /* 0x0000001817197224 */ /* 0x000fe400078e0219 */
[----:B------:R-:W-:Y:S01]  /*0a10*/  IMAD.WIDE.U32 R10, R24, R22, RZ ;  /* 0x00000016180a7225 */ /* 0x000fe200078e00ff */
[----:B------:R-:W-:-:S03]  /*0a20*/  SEL R24, R6, R8, !P0 ;  /* 0x0000000806187207 */ /* 0x000fc60004000000 */
[----:B------:R-:W-:Y:S01]  /*0a30*/  IMAD.IADD R3, R3, 0x1, R4 ;  /* 0x0000000103037824 */ /* 0x000fe200078e0204 */
[----:B------:R-:W-:Y:S01]  /*0a40*/  IADD3 R10, P0, R24, R10, RZ ;  /* 0x0000000a180a7210 */ /* 0x000fe20007f1e0ff */
[----:B------:R-:W-:Y:S01]  /*0a50*/  IMAD.IADD R6, R11, 0x1, R25 ;  /* 0x000000010b067824 */ /* 0x000fe200078e0219 */
[--C-:B------:R-:W-:Y:S01]  /*0a60*/  SHF.R.S32.HI R25, RZ, 0x1f, R24.reuse ;  /* 0x0000001fff197819 */ /* 0x100fe20000011418 */
[----:B------:R-:W-:Y:S02]  /*0a70*/  IMAD R3, R3, R22, RZ ;  /* 0x0000001603037224 */ /* 0x000fe400078e02ff */
[----:B------:R-:W-:Y:S02]  /*0a80*/  IMAD.IADD R5, R4, 0x1, R15 ;  /* 0x0000000104057824 */ /* 0x000fe400078e020f */
[----:B------:R-:W-:Y:S02]  /*0a90*/  IMAD R11, R23, R2, R3 ;  /* 0x00000002170b7224 */ /* 0x000fe400078e0203 */
[----:B------:R-:W-:-:S04]  /*0aa0*/  IMAD.WIDE.U32 R2, R2, R22, R24 ;  /* 0x0000001602027225 */ /* 0x000fc800078e0018 */
[----:B------:R-:W-:Y:S01]  /*0ab0*/  IMAD.IADD R3, R3, 0x1, R11 ;  /* 0x0000000103037824 */ /* 0x000fe200078e020b */
[C---:B------:R-:W-:Y:S01]  /*0ac0*/  LEA R4, P1, R2.reuse, UR6, 0x3 ;  /* 0x0000000602047c11 */ /* 0x040fe2000f8218ff */
[----:B------:R-:W-:Y:S02]  /*0ad0*/  IMAD R8, R5, R22, RZ ;  /* 0x0000001605087224 */ /* 0x000fe400078e02ff */
[----:B------:R-:W-:Y:S01]  /*0ae0*/  IMAD.X R6, R25, 0x1, R6, P0 ;  /* 0x0000000119067824 */ /* 0x000fe200000e0606 */
[----:B------:R-:W-:Y:S01]  /*0af0*/  LEA.HI.X R5, R2, UR7, R3, 0x3, P1 ;  /* 0x0000000702057c11 */ /* 0x000fe200088f1c03 */
[----:B------:R-:W-:Y:S02]  /*0b00*/  IMAD R3, R23, R14, R8 ;  /* 0x0000000e17037224 */ /* 0x000fe400078e0208 */
[----:B------:R-:W-:-:S03]  /*0b10*/  IMAD.WIDE.U32 R14, R14, R22, R24 ;  /* 0x000000160e0e7225 */ /* 0x000fc600078e0018 */
[----:B------:R-:W2:Y:S01]  /*0b20*/  LDG.E.64 R4, desc[UR4][R4.64] ;  /* 0x0000000404047981 */ /* 0x000ea2000c1e1b00 */
[-C--:B------:R-:W-:Y:S01]  /*0b30*/  IMAD R8, R13, R22.reuse, RZ ;  /* 0x000000160d087224 */ /* 0x080fe200078e02ff */
[----:B------:R-:W-:Y:S01]  /*0b40*/  LEA R2, P1, R14, UR6, 0x3 ;  /* 0x000000060e027c11 */ /* 0x000fe2000f8218ff */
[----:B------:R-:W-:Y:S01]  /*0b50*/  IMAD.WIDE.U32 R26, R17, R22, R24 ;  /* 0x00000016111a7225 */ /* 0x000fe200078e0018 */
[----:B------:R-:W-:-:S03]  /*0b60*/  IADD3 R3, R15, R3, RZ ;  /* 0x000000030f037210 */ /* 0x000fc60007ffe0ff */
[----:B------:R-:W-:Y:S01]  /*0b70*/  IMAD R8, R23, R17, R8 ;  /* 0x0000001117087224 */ /* 0x000fe200078e0208 */
[----:B------:R-:W-:Y:S02]  /*0b80*/  LEA.HI.X R3, R14, UR7, R3, 0x3, P1 ;  /* 0x000000070e037c11 */ /* 0x000fe400088f1c03 */
[----:B------:R-:W-:-:S04]  /*0b90*/  LEA R14, P0, R10, UR6, 0x3 ;  /* 0x000000060a0e7c11 */ /* 0x000fc8000f8018ff */
[----:B------:R-:W3:Y:S01]  /*0ba0*/  LDG.E.64 R2, desc[UR4][R2.64] ;  /* 0x0000000402027981 */ /* 0x000ee2000c1e1b00 */
[----:B------:R-:W-:Y:S01]  /*0bb0*/  LEA.HI.X R15, R10, UR7, R6, 0x3, P0 ;  /* 0x000000070a0f7c11 */ /* 0x000fe200080f1c06 */
[----:B------:R-:W-:Y:S01]  /*0bc0*/  IMAD.IADD R8, R27, 0x1, R8 ;  /* 0x000000011b087824 */ /* 0x000fe200078e0208 */
[----:B------:R-:W-:-:S04]  /*0bd0*/  LEA R10, P0, R26, UR6, 0x3 ;  /* 0x000000061a0a7c11 */ /* 0x000fc8000f8018ff */
[----:B------:R-:W4:Y:S01]  /*0be0*/  LDG.E.64 R14, desc[UR4][R14.64] ;  /* 0x000000040e0e7981 */ /* 0x000f22000c1e1b00 */
[----:B------:R-:W-:Y:S01]  /*0bf0*/  LEA.HI.X R11, R26, UR7, R8, 0x3, P0 ;  /* 0x000000071a0b7c11 */ /* 0x000fe200080f1c08 */
[----:B------:R-:W-:-:S05]  /*0c00*/  ULDC.64 UR6, c[0x0][0x240] ;  /* 0x0000900000067ab9 */ /* 0x000fca0000000a00 */
[----:B------:R-:W5:Y:S01]  /*0c10*/  LDG.E.64 R10, desc[UR4][R10.64] ;  /* 0x000000040a0a7981 */ /* 0x000f62000c1e1b00 */
[----:B------:R-:W-:Y:S02]  /*0c20*/  SHF.R.S32.HI R13, RZ, 0x1f, R12 ;  /* 0x0000001fff0d7819 */ /* 0x000fe4000001140c */
[----:B------:R-:W-:Y:S01]  /*0c30*/  SHF.R.S32.HI R17, RZ, 0x1f, R16 ;  /* 0x0000001fff117819 */ /* 0x000fe20000011410 */
[----:B------:R-:W-:Y:S01]  /*0c40*/  IMAD.WIDE R12, R0, R7, R12 ;  /* 0x00000007000c7225 */ /* 0x000fe200078e020c */
[----:B------:R-:W-:Y:S01]  /*0c50*/  SHF.R.S32.HI R27, RZ, 0x1f, R9 ;  /* 0x0000001fff1b7819 */ /* 0x000fe20000011409 */
[----:B------:R-:W-:Y:S02]  /*0c60*/  DADD R6, -R20, 1 ;  /* 0x3ff0000014067429 */ /* 0x000fe40000000100 */
[-C--:B------:R-:W-:Y:S02]  /*0c70*/  IMAD R0, R13, R9.reuse, RZ ;  /* 0x000000090d007224 */ /* 0x080fe400078e02ff */
[----:B------:R-:W-:-:S04]  /*0c80*/  IMAD.WIDE.U32 R16, R12, R9, R16 ;  /* 0x000000090c107225 */ /* 0x000fc800078e0010 */
[----:B------:R-:W-:Y:S02]  /*0c90*/  IMAD R27, R12, R27, R0 ;  /* 0x0000001b0c1b7224 */ /* 0x000fe400078e0200 */
[----:B------:R-:W-:Y:S01]  /*0ca0*/  IMAD.WIDE.U32 R24, R16, R22, R24 ;  /* 0x0000001610187225 */ /* 0x000fe200078e0018 */
[----:B---3--:R-:W-:Y:S02]  /*0cb0*/  DMUL R2, R20, R2 ;  /* 0x0000000214027228 */ /* 0x008fe40000000000 */
[----:B----4-:R-:W-:-:S06]  /*0cc0*/  DMUL R14, R6, R14 ;  /* 0x0000000e060e7228 */ /* 0x010fcc0000000000 */
[----:B--2---:R-:W-:Y:S01]  /*0cd0*/  DFMA R2, R6, R4, R2 ;  /* 0x000000040602722b */ /* 0x004fe20000000002 */
[----:B------:R-:W-:-:S05]  /*0ce0*/  IADD3 R5, R17, R27, RZ ;  /* 0x0000001b11057210 */ /* 0x000fca0007ffe0ff */
[----:B------:R-:W-:Y:S02]  /*0cf0*/  IMAD R5, R5, R22, RZ ;  /* 0x0000001605057224 */ /* 0x000fe400078e02ff */
[----:B------:R-:W-:Y:S02]  /*0d00*/  DMUL R2, R18, R2 ;  /* 0x0000000212027228 */ /* 0x000fe40000000000 */
[----:B-----5:R-:W-:Y:S01]  /*0d10*/  DFMA R10, R20, R10, R14 ;  /* 0x0000000a140a722b */ /* 0x020fe2000000000e */
[----:B------:R-:W-:Y:S01]  /*0d20*/  IMAD R5, R23, R16, R5 ;  /* 0x0000001017057224 */ /* 0x000fe200078e0205 */
[----:B------:R-:W-:Y:S01]  /*0d30*/  DADD R18, -R18, 1 ;  /* 0x3ff0000012127429 */ /* 0x000fe20000000100 */
[----:B------:R-:W-:Y:S02]  /*0d40*/  LEA R4, P0, R24, UR6, 0x3 ;  /* 0x0000000618047c11 */ /* 0x000fe4000f8018ff */
[----:B------:R-:W-:-:S05]  /*0d50*/  IMAD.IADD R5, R25, 0x1, R5 ;  /* 0x0000000119057824 */ /* 0x000fca00078e0205 */
[----:B------:R-:W-:Y:S01]  /*0d60*/  DFMA R2, R10, R18, R2 ;  /* 0x000000120a02722b */ /* 0x000fe20000000002 */
[----:B------:R-:W-:-:S06]  /*0d70*/  LEA.HI.X R5, R24, UR7, R5, 0x3, P0 ;  /* 0x0000000718057c11 */ /* 0x000fcc00080f1c05 */
[----:B------:R-:W-:Y:S01]  /*0d80*/  STG.E.64 desc[UR4][R4.64], R2 ;  /* 0x0000000204007986 */ /* 0x000fe2000c101b04 */
[----:B------:R-:W-:Y:S05]  /*0d90*/  EXIT ;  /* 0x000000000000794d */ /* 0x000fea0003800000 */
.L_x_1765:
        /* <DEDUP_REMOVED lines=14> */
.L_x_1821:


//--------------------- .nv.shared._ZN2at6native54_GLOBAL__N__aa9a477a_21_UpSampleBilinear2d_cu_607db5e336upsample_gen2d_aa_backward_out_frameIN3c108BFloat16EfNS0_18upsample_antialias20BicubicFilterFunctorEEEvT0_S7_NS_27GenericPackedTensorAccessorIT_Lm4ENS_16DefaultPtrTraitsElEENS8_IKS9_Lm4ESA_lEERKT1_ --------------------------
	.section	.nv.shared._ZN2at6native54_GLOBAL__N__aa9a477a_21_UpSampleBilinear2d_cu_607db5e336upsample_gen2d_aa_backward_out_frameIN3c108BFloat16EfNS0_18upsample_antialias20BicubicFilterFunctorEEEvT0_S7_NS_27GenericPackedTensorAccessorIT_Lm4ENS_16DefaultPtrTraitsElEENS8_IKS9_Lm4ESA_lEERKT1_,"aw",@nobits
	.sectionflags	@""
	.align	16
	.zero		1024


//--------------------- .nv.shared.reserved.0     --------------------------
	.section	.nv.shared.reserved.0,"aw",@nobits
	.weak		__nv_reservedSMEM_offset_0_alias
	.size		__nv_reservedSMEM_offset_0_alias, 0, 0
	.other		__nv_reservedSMEM_offset_0_alias,@"STO_CUDA_RESERVED_SHARED STV_DEFAULT"
__nv_reservedSMEM_offset_0_alias:
	.zero		0


//--------------------- .nv.global                --------------------------
	.section	.nv.global,"aw",@nobits
.nv.global:
	.type		_ZN52_INTERNAL_aa9a477a_21_UpSampleBilinear2d_cu_607db5e34cuda3std3__48in_placeE,@object
	.size		_ZN52_INTERNAL_aa9a477a_21_UpSampleBilinear2d_cu_607db5e34cuda3std3__48in_placeE,(_ZN52_INTERNAL_aa9a477a_21_UpSampleBilinear2d_cu_607db5e34cuda3std6ranges3__45__cpo8distanceE - _ZN52_INTERNAL_aa9a477a_21_UpSampleBilinear2d_cu_607db5e34cuda3std3__48in_placeE)
_ZN52_INTERNAL_aa9a477a_21_UpSampleBilinear2d_cu_607db5e34cuda3std3__48in_placeE:
	.zero		1
	.type		_ZN52_INTERNAL_aa9a477a_21_UpSampleBilinear2d_cu_607db5e34cuda3std6ranges3__45__cpo8distanceE,@object
	.size		_ZN52_INTERNAL_aa9a477a_21_UpSampleBilinear2d_cu_607db5e34cuda3std6ranges3__45__cpo8distanceE,(_ZN52_INTERNAL_aa9a477a_21_UpSampleBilinear2d_cu_607db5e34cuda3std3__45__cpo6cbeginE - _ZN52_INTERNAL_aa9a477a_21_UpSampleBilinear2d_cu_607db5e34cuda3std6ranges3__45__cpo8distanceE)
_ZN52_INTERNAL_aa9a477a_21_UpSampleBilinear2d_cu_607db5e34cuda3std6ranges3__45__cpo8distanceE:
	.zero		1
	.type		_ZN52_INTERNAL_aa9a477a_21_UpSampleBilinear2d_cu_607db5e34cuda3std3__45__cpo6cbeginE,@object
	.size		_ZN52_INTERNAL_aa9a477a_21_UpSampleBilinear2d_cu_607db5e34cuda3std3__45__cpo6cbeginE,(_ZN52_INTERNAL_aa9a477a_21_UpSampleBilinear2d_cu_607db5e34cuda3std6ranges3__45__cpo7advanceE - _ZN52_INTERNAL_aa9a477a_21_UpSampleBilinear2d_cu_607db5e34cuda3std3__45__cpo6cbeginE)
_ZN52_INTERNAL_aa9a477a_21_UpSampleBilinear2d_cu_607db5e34cuda3std3__45__cpo6cbeginE:
	.zero		1
	.type		_ZN52_INTERNAL_aa9a477a_21_UpSampleBilinear2d_cu_607db5e34cuda3std6ranges3__45__cpo7advanceE,@object
	.size		_ZN52_INTERNAL_aa9a477a_21_UpSampleBilinear2d_cu_607db5e34cuda3std6ranges3__45__cpo7advanceE,(_ZN52_INTERNAL_aa9a477a_21_UpSampleBilinear2d_cu_607db5e34cuda3std3__45__cpo7crbeginE - _ZN52_INTERNAL_aa9a477a_21_UpSampleBilinear2d_cu_607db5e34cuda3std6ranges3__45__cpo7advanceE)
_ZN52_INTERNAL_aa9a477a_21_UpSampleBilinear2d_cu_607db5e34cuda3std6ranges3__45__cpo7advanceE:
	.zero		1
	.type		_ZN52_INTERNAL_aa9a477a_21_UpSampleBilinear2d_cu_607db5e34cuda3std3__45__cpo7crbeginE,@object
	.size		_ZN52_INTERNAL_aa9a477a_21_UpSampleBilinear2d_cu_607db5e34cuda3std3__45__cpo7crbeginE,(_ZN52_INTERNAL_aa9a477a_21_UpSampleBilinear2d_cu_607db5e34cuda3std6ranges3__45__cpo4dataE - _ZN52_INTERNAL_aa9a477a_21_UpSampleBilinear2d_cu_607db5e34cuda3std3__45__cpo7crbeginE)
_ZN52_INTERNAL_aa9a477a_21_UpSampleBilinear2d_cu_607db5e34cuda3std3__45__cpo7crbeginE:
	.zero		1
	.type		_ZN52_INTERNAL_aa9a477a_21_UpSampleBilinear2d_cu_607db5e34cuda3std6ranges3__45__cpo4dataE,@object
	.size		_ZN52_INTERNAL_aa9a477a_21_UpSampleBilinear2d_cu_607db5e34cuda3std6ranges3__45__cpo4dataE,(_ZN52_INTERNAL_aa9a477a_21_UpSampleBilinear2d_cu_607db5e34cuda3std6ranges3__45__cpo5beginE - _ZN52_INTERNAL_aa9a477a_21_UpSampleBilinear2d_cu_607db5e34cuda3std6ranges3__45__cpo4dataE)
_ZN52_INTERNAL_aa9a477a_21_UpSampleBilinear2d_cu_607db5e34cuda3std6ranges3__45__cpo4dataE:
	.zero		1
	.type		_ZN52_INTERNAL_aa9a477a_21_UpSampleBilinear2d_cu_607db5e34cuda3std6ranges3__45__cpo5beginE,@object
	.size		_ZN52_INTERNAL_aa9a477a_21_UpSampleBilinear2d_cu_607db5e34cuda3std6ranges3__45__cpo5beginE,(_ZN52_INTERNAL_aa9a477a_21_UpSampleBilinear2d_cu_607db5e34cuda3std3__454_GLOBAL__N__aa9a477a_21_UpSampleBilinear2d_cu_607db5e36ignoreE - _ZN52_INTERNAL_aa9a477a_21_UpSampleBilinear2d_cu_607db5e34cuda3std6ranges3__45__cpo5beginE)
_ZN52_INTERNAL_aa9a477a_21_UpSampleBilinear2d_cu_607db5e34cuda3std6ranges3__45__cpo5beginE:
	.zero		1
	.type		_ZN52_INTERNAL_aa9a477a_21_UpSampleBilinear2d_cu_607db5e34cuda3std3__454_GLOBAL__N__aa9a477a_21_UpSampleBilinear2d_cu_607db5e36ignoreE,@object
	.size		_ZN52_INTERNAL_aa9a477a_21_UpSampleBilinear2d_cu_607db5e34cuda3std3__454_GLOBAL__N__aa9a477a_21_UpSampleBilinear2d_cu_607db5e36ignoreE,(_ZN52_INTERNAL_aa9a477a_21_UpSampleBilinear2d_cu_607db5e34cuda3std6ranges3__45__cpo4sizeE - _ZN52_INTERNAL_aa9a477a_21_UpSampleBilinear2d_cu_607db5e34cuda3std3__454_GLOBAL__N__aa9a477a_21_UpSampleBilinear2d_cu_607db5e36ignoreE)
_ZN52_INTERNAL_aa9a477a_21_UpSampleBilinear2d_cu_607db5e34cuda3std3__454_GLOBAL__N__aa9a477a_21_UpSampleBilinear2d_cu_607db5e36ignoreE:
	.zero		1
	.type		_ZN52_INTERNAL_aa9a477a_21_UpSampleBilinear2d_cu_607db5e34cuda3std6ranges3__45__cpo4sizeE,@object
	.size		_ZN52_INTERNAL_aa9a477a_21_UpSampleBilinear2d_cu_607db5e34cuda3std6ranges3__45__cpo4sizeE,(_ZN52_INTERNAL_aa9a477a_21_UpSampleBilinear2d_cu_607db5e34cuda3std3__45__cpo5beginE - _ZN52_INTERNAL_aa9a477a_21_UpSampleBilinear2d_cu_607db5e34cuda3std6ranges3__45__cpo4sizeE)
_ZN52_INTERNAL_aa9a477a_21_UpSampleBilinear2d_cu_607db5e34cuda3std6ranges3__45__cpo4sizeE:
	.zero		1
	.type		_ZN52_INTERNAL_aa9a477a_21_UpSampleBilinear2d_cu_607db5e34cuda3std3__45__cpo5beginE,@object
	.size		_ZN52_INTERNAL_aa9a477a_21_UpSampleBilinear2d_cu_607db5e34cuda3std3__45__cpo5beginE,(_ZN52_INTERNAL_aa9a477a_21_UpSampleBilinear2d_cu_607db5e34cuda3std6ranges3__45__cpo6cbeginE - _ZN52_INTERNAL_aa9a477a_21_UpSampleBilinear2d_cu_607db5e34cuda3std3__45__cpo5beginE)
_ZN52_INTERNAL_aa9a477a_21_UpSampleBilinear2d_cu_607db5e34cuda3std3__45__cpo5beginE:
	.zero		1
	.type		_ZN52_INTERNAL_aa9a477a_21_UpSampleBilinear2d_cu_607db5e34cuda3std6ranges3__45__cpo6cbeginE,@object
	.size		_ZN52_INTERNAL_aa9a477a_21_UpSampleBilinear2d_cu_607db5e34cuda3std6ranges3__45__cpo6cbeginE,(_ZN52_INTERNAL_aa9a477a_21_UpSampleBilinear2d_cu_607db5e34cuda3std3__45__cpo6rbeginE - _ZN52_INTERNAL_aa9a477a_21_UpSampleBilinear2d_cu_607db5e34cuda3std6ranges3__45__cpo6cbeginE)
_ZN52_INTERNAL_aa9a477a_21_UpSampleBilinear2d_cu_607db5e34cuda3std6ranges3__45__cpo6cbeginE:
	.zero		1
	.type		_ZN52_INTERNAL_aa9a477a_21_UpSampleBilinear2d_cu_607db5e34cuda3std3__45__cpo6rbeginE,@object
	.size		_ZN52_INTERNAL_aa9a477a_21_UpSampleBilinear2d_cu_607db5e34cuda3std3__45__cpo6rbeginE,(_ZN52_INTERNAL_aa9a477a_21_UpSampleBilinear2d_cu_607db5e34cuda3std6ranges3__45__cpo4nextE - _ZN52_INTERNAL_aa9a477a_21_UpSampleBilinear2d_cu_607db5e34cuda3std3__45__cpo6rbeginE)
_ZN52_INTERNAL_aa9a477a_21_UpSampleBilinear2d_cu_607db5e34cuda3std3__45__cpo6rbeginE:
	.zero		1
	.type		_ZN52_INTERNAL_aa9a477a_21_UpSampleBilinear2d_cu_607db5e34cuda3std6ranges3__45__cpo4nextE,@object
	.size		_ZN52_INTERNAL_aa9a477a_21_UpSampleBilinear2d_cu_607db5e34cuda3std6ranges3__45__cpo4nextE,(_ZN52_INTERNAL_aa9a477a_21_UpSampleBilinear2d_cu_607db5e34cuda3std6ranges3__45__cpo4swapE - _ZN52_INTERNAL_aa9a477a_21_UpSampleBilinear2d_cu_607db5e34cuda3std6ranges3__45__cpo4nextE)
_ZN52_INTERNAL_aa9a477a_21_UpSampleBilinear2d_cu_607db5e34cuda3std6ranges3__45__cpo4nextE:
	.zero		1
	.type		_ZN52_INTERNAL_aa9a477a_21_UpSampleBilinear2d_cu_607db5e34cuda3std6ranges3__45__cpo4swapE,@object
	.size		_ZN52_INTERNAL_aa9a477a_21_UpSampleBilinear2d_cu_607db5e34cuda3std6ranges3__45__cpo4swapE,(_ZN52_INTERNAL_aa9a477a_21_UpSampleBilinear2d_cu_607db5e34cuda3std3__420unreachable_sentinelE - _ZN52_INTERNAL_aa9a477a_21_UpSampleBilinear2d_cu_607db5e34cuda3std6ranges3__45__cpo4swapE)
_ZN52_INTERNAL_aa9a477a_21_UpSampleBilinear2d_cu_607db5e34cuda3std6ranges3__45__cpo4swapE:
	.zero		1
	.type		_ZN52_INTERNAL_aa9a477a_21_UpSampleBilinear2d_cu_607db5e34cuda3std3__420unreachable_sentinelE,@object
	.size		_ZN52_INTERNAL_aa9a477a_21_UpSampleBilinear2d_cu_607db5e34cuda3std3__420unreachable_sentinelE,(_ZN52_INTERNAL_aa9a477a_21_UpSampleBilinear2d_cu_607db5e36thrust23THRUST_300001_SM_900_NS6system6detail10sequential3seqE - _ZN52_INTERNAL_aa9a477a_21_UpSampleBilinear2d_cu_607db5e34cuda3std3__420unreachable_sentinelE)
_ZN52_INTERNAL_aa9a477a_21_UpSampleBilinear2d_cu_607db5e34cuda3std3__420unreachable_sentinelE:
	.zero		1
	.type		_ZN52_INTERNAL_aa9a477a_21_UpSampleBilinear2d_cu_607db5e36thrust23THRUST_300001_SM_900_NS6system6detail10sequential3seqE,@object
	.size		_ZN52_INTERNAL_aa9a477a_21_UpSampleBilinear2d_cu_607db5e36thrust23THRUST_300001_SM_900_NS6system6detail10sequential3seqE,(_ZN52_INTERNAL_aa9a477a_21_UpSampleBilinear2d_cu_607db5e34cuda3std3__45__cpo4cendE - _ZN52_INTERNAL_aa9a477a_21_UpSampleBilinear2d_cu_607db5e36thrust23THRUST_300001_SM_900_NS6system6detail10sequential3seqE)
_ZN52_INTERNAL_aa9a477a_21_UpSampleBilinear2d_cu_607db5e36thrust23THRUST_300001_SM_900_NS6system6detail10sequential3seqE:
	.zero		1
	.type		_ZN52_INTERNAL_aa9a477a_21_UpSampleBilinear2d_cu_607db5e34cuda3std3__45__cpo4cendE,@object
	.size		_ZN52_INTERNAL_aa9a477a_21_UpSampleBilinear2d_cu_607db5e34cuda3std3__45__cpo4cendE,(_ZN52_INTERNAL_aa9a477a_21_UpSampleBilinear2d_cu_607db5e34cuda3std6ranges3__45__cpo9iter_swapE - _ZN52_INTERNAL_aa9a477a_21_UpSampleBilinear2d_cu_607db5e34cuda3std3__45__cpo4cendE)
_ZN52_INTERNAL_aa9a477a_21_UpSampleBilinear2d_cu_607db5e34cuda3std3__45__cpo4cendE:
	.zero		1
	.type		_ZN52_INTERNAL_aa9a477a_21_UpSampleBilinear2d_cu_607db5e34cuda3std6ranges3__45__cpo9iter_swapE,@object
	.size		_ZN52_INTERNAL_aa9a477a_21_UpSampleBilinear2d_cu_607db5e34cuda3std6ranges3__45__cpo9iter_swapE,(_ZN52_INTERNAL_aa9a477a_21_UpSampleBilinear2d_cu_607db5e34cuda3std3__45__cpo5crendE - _ZN52_INTERNAL_aa9a477a_21_UpSampleBilinear2d_cu_607db5e34cuda3std6ranges3__45__cpo9iter_swapE)
_ZN52_INTERNAL_aa9a477a_21_UpSampleBilinear2d_cu_607db5e34cuda3std6ranges3__45__cpo9iter_swapE:
	.zero		1
	.type		_ZN52_INTERNAL_aa9a477a_21_UpSampleBilinear2d_cu_607db5e34cuda3std3__45__cpo5crendE,@object
	.size		_ZN52_INTERNAL_aa9a477a_21_UpSampleBilinear2d_cu_607db5e34cuda3std3__45__cpo5crendE,(_ZN52_INTERNAL_aa9a477a_21_UpSampleBilinear2d_cu_607db5e34cuda3std6ranges3__45__cpo5cdataE - _ZN52_INTERNAL_aa9a477a_21_UpSampleBilinear2d_cu_607db5e34cuda3std3__45__cpo5crendE)
_ZN52_INTERNAL_aa9a477a_21_UpSampleBilinear2d_cu_607db5e34cuda3std3__45__cpo5crendE:
	.zero		1
	.type		_ZN52_INTERNAL_aa9a477a_21_UpSampleBilinear2d_cu_607db5e34cuda3std6ranges3__45__cpo5cdataE,@object
	.size		_ZN52_INTERNAL_aa9a477a_21_UpSampleBilinear2d_cu_607db5e34cuda3std6ranges3__45__cpo5cdataE,(_ZN52_INTERNAL_aa9a477a_21_UpSampleBilinear2d_cu_607db5e34cuda3std6ranges3__45__cpo3endE - _ZN52_INTERNAL_aa9a477a_21_UpSampleBilinear2d_cu_607db5e34cuda3std6ranges3__45__cpo5cdataE)
_ZN52_INTERNAL_aa9a477a_21_UpSampleBilinear2d_cu_607db5e34cuda3std6ranges3__45__cpo5cdataE:
	.zero		1
	.type		_ZN52_INTERNAL_aa9a477a_21_UpSampleBilinear2d_cu_607db5e34cuda3std6ranges3__45__cpo3endE,@object
	.size		_ZN52_INTERNAL_aa9a477a_21_UpSampleBilinear2d_cu_607db5e34cuda3std6ranges3__45__cpo3endE,(_ZN52_INTERNAL_aa9a477a_21_UpSampleBilinear2d_cu_607db5e34cuda3std3__419piecewise_constructE - _ZN52_INTERNAL_aa9a477a_21_UpSampleBilinear2d_cu_607db5e34cuda3std6ranges3__45__cpo3endE)
_ZN52_INTERNAL_aa9a477a_21_UpSampleBilinear2d_cu_607db5e34cuda3std6ranges3__45__cpo3endE:
	.zero		1
	.type		_ZN52_INTERNAL_aa9a477a_21_UpSampleBilinear2d_cu_607db5e34cuda3std3__419piecewise_constructE,@object
	.size		_ZN52_INTERNAL_aa9a477a_21_UpSampleBilinear2d_cu_607db5e34cuda3std3__419piecewise_constructE,(_ZN52_INTERNAL_aa9a477a_21_UpSampleBilinear2d_cu_607db5e34cuda3std6ranges3__45__cpo5ssizeE - _ZN52_INTERNAL_aa9a477a_21_UpSampleBilinear2d_cu_607db5e34cuda3std3__419piecewise_constructE)
_ZN52_INTERNAL_aa9a477a_21_UpSampleBilinear2d_cu_607db5e34cuda3std3__419piecewise_constructE:
	.zero		1
	.type		_ZN52_INTERNAL_aa9a477a_21_UpSampleBilinear2d_cu_607db5e34cuda3std6ranges3__45__cpo5ssizeE,@object
	.size		_ZN52_INTERNAL_aa9a477a_21_UpSampleBilinear2d_cu_607db5e34cuda3std6ranges3__45__cpo5ssizeE,(_ZN52_INTERNAL_aa9a477a_21_UpSampleBilinear2d_cu_607db5e34cuda3std3__45__cpo3endE - _ZN52_INTERNAL_aa9a477a_21_UpSampleBilinear2d_cu_607db5e34cuda3std6ranges3__45__cpo5ssizeE)
_ZN52_INTERNAL_aa9a477a_21_UpSampleBilinear2d_cu_607db5e34cuda3std6ranges3__45__cpo5ssizeE:
	.zero		1
	.type		_ZN52_INTERNAL_aa9a477a_21_UpSampleBilinear2d_cu_607db5e34cuda3std3__45__cpo3endE,@object
	.size		_ZN52_INTERNAL_aa9a477a_21_UpSampleBilinear2d_cu_607db5e34cuda3std3__45__cpo3endE,(_ZN52_INTERNAL_aa9a477a_21_UpSampleBilinear2d_cu_607db5e34cuda3std6ranges3__45__cpo4cendE - _ZN52_INTERNAL_aa9a477a_21_UpSampleBilinear2d_cu_607db5e34cuda3std3__45__cpo3endE)
_ZN52_INTERNAL_aa9a477a_21_UpSampleBilinear2d_cu_607db5e34cuda3std3__45__cpo3endE:
	.zero		1
	.type		_ZN52_INTERNAL_aa9a477a_21_UpSampleBilinear2d_cu_607db5e34cuda3std6ranges3__45__cpo4cendE,@object
	.size		_ZN52_INTERNAL_aa9a477a_21_UpSampleBilinear2d_cu_607db5e34cuda3std6ranges3__45__cpo4cendE,(_ZN52_INTERNAL_aa9a477a_21_UpSampleBilinear2d_cu_607db5e34cuda3std3__45__cpo4rendE - _ZN52_INTERNAL_aa9a477a_21_UpSampleBilinear2d_cu_607db5e34cuda3std6ranges3__45__cpo4cendE)
_ZN52_INTERNAL_aa9a477a_21_UpSampleBilinear2d_cu_607db5e34cuda3std6ranges3__45__cpo4cendE:
	.zero		1
	.type		_ZN52_INTERNAL_aa9a477a_21_UpSampleBilinear2d_cu_607db5e34cuda3std3__45__cpo4rendE,@object
	.size		_ZN52_INTERNAL_aa9a477a_21_UpSampleBilinear2d_cu_607db5e34cuda3std3__45__cpo4rendE,(_ZN52_INTERNAL_aa9a477a_21_UpSampleBilinear2d_cu_607db5e34cuda3std6ranges3__45__cpo4prevE - _ZN52_INTERNAL_aa9a477a_21_UpSampleBilinear2d_cu_607db5e34cuda3std3__45__cpo4rendE)
_ZN52_INTERNAL_aa9a477a_21_UpSampleBilinear2d_cu_607db5e34cuda3std3__45__cpo4rendE:
	.zero		1
	.type		_ZN52_INTERNAL_aa9a477a_21_UpSampleBilinear2d_cu_607db5e34cuda3std6ranges3__45__cpo4prevE,@object
	.size		_ZN52_INTERNAL_aa9a477a_21_UpSampleBilinear2d_cu_607db5e34cuda3std6ranges3__45__cpo4prevE,(_ZN52_INTERNAL_aa9a477a_21_UpSampleBilinear2d_cu_607db5e34cuda3std6ranges3__45__cpo9iter_moveE - _ZN52_INTERNAL_aa9a477a_21_UpSampleBilinear2d_cu_607db5e34cuda3std6ranges3__45__cpo4prevE)
_ZN52_INTERNAL_aa9a477a_21_UpSampleBilinear2d_cu_607db5e34cuda3std6ranges3__45__cpo4prevE:
	.zero		1
	.type		_ZN52_INTERNAL_aa9a477a_21_UpSampleBilinear2d_cu_607db5e34cuda3std6ranges3__45__cpo9iter_moveE,@object
	.size		_ZN52_INTERNAL_aa9a477a_21_UpSampleBilinear2d_cu_607db5e34cuda3std6ranges3__45__cpo9iter_moveE,(.L_13 - _ZN52_INTERNAL_aa9a477a_21_UpSampleBilinear2d_cu_607db5e34cuda3std6ranges3__45__cpo9iter_moveE)
_ZN52_INTERNAL_aa9a477a_21_UpSampleBilinear2d_cu_607db5e34cuda3std6ranges3__45__cpo9iter_moveE:
	.zero		1
.L_13:


//--------------------- .nv.shared._ZN2at6native54_GLOBAL__N__aa9a477a_21_UpSampleBilinear2d_cu_607db5e336upsample_gen2d_aa_backward_out_frameIN3c104HalfEfNS0_18upsample_antialias20BicubicFilterFunctorEEEvT0_S7_NS_27GenericPackedTensorAccessorIT_Lm4ENS_16DefaultPtrTraitsElEENS8_IKS9_Lm4ESA_lEERKT1_ --------------------------
	.section	.nv.shared._ZN2at6native54_GLOBAL__N__aa9a477a_21_UpSampleBilinear2d_cu_607db5e336upsample_gen2d_aa_backward_out_frameIN3c104HalfEfNS0_18upsample_antialias20BicubicFilterFunctorEEEvT0_S7_NS_27GenericPackedTensorAccessorIT_Lm4ENS_16DefaultPtrTraitsElEENS8_IKS9_Lm4ESA_lEERKT1_,"aw",@nobits
	.sectionflags	@""
	.align	16
	.zero		1024


//--------------------- .nv.shared._ZN2at6native54_GLOBAL__N__aa9a477a_21_UpSampleBilinear2d_cu_607db5e336upsample_gen2d_aa_backward_out_frameIffNS0_18upsample_antialias20BicubicFilterFunctorEEEvT0_S5_NS_27GenericPackedTensorAccessorIT_Lm4ENS_16DefaultPtrTraitsElEENS6_IKS7_Lm4ES8_lEERKT1_ --------------------------
	.section	.nv.shared._ZN2at6native54_GLOBAL__N__aa9a477a_21_UpSampleBilinear2d_cu_607db5e336upsample_gen2d_aa_backward_out_frameIffNS0_18upsample_antialias20BicubicFilterFunctorEEEvT0_S5_NS_27GenericPackedTensorAccessorIT_Lm4ENS_16DefaultPtrTraitsElEENS6_IKS7_Lm4ES8_lEERKT1_,"aw",@nobits
	.sectionflags	@""
	.align	16
	.zero		1024


//--------------------- .nv.shared._ZN2at6native54_GLOBAL__N__aa9a477a_21_UpSampleBilinear2d_cu_607db5e336upsample_gen2d_aa_backward_out_frameIddNS0_18upsample_antialias20BicubicFilterFunctorEEEvT0_S5_NS_27GenericPackedTensorAccessorIT_Lm4ENS_16DefaultPtrTraitsElEENS6_IKS7_Lm4ES8_lEERKT1_ --------------------------
	.section	.nv.shared._ZN2at6native54_GLOBAL__N__aa9a477a_21_UpSampleBilinear2d_cu_607db5e336upsample_gen2d_aa_backward_out_frameIddNS0_18upsample_antialias20BicubicFilterFunctorEEEvT0_S5_NS_27GenericPackedTensorAccessorIT_Lm4ENS_16DefaultPtrTraitsElEENS6_IKS7_Lm4ES8_lEERKT1_,"aw",@nobits
	.sectionflags	@""
	.align	16
	.zero		1024


//--------------------- .nv.shared._ZN2at6native54_GLOBAL__N__aa9a477a_21_UpSampleBilinear2d_cu_607db5e327upsample_gen2d_aa_out_frameIN3c108BFloat16EfNS0_18upsample_antialias20BicubicFilterFunctorEEEvT0_S7_NS_27GenericPackedTensorAccessorIKT_Lm4ENS_16DefaultPtrTraitsElEENS8_IS9_Lm4ESB_lEERKT1_ --------------------------
	.section	.nv.shared._ZN2at6native54_GLOBAL__N__aa9a477a_21_UpSampleBilinear2d_cu_607db5e327upsample_gen2d_aa_out_frameIN3c108BFloat16EfNS0_18upsample_antialias20BicubicFilterFunctorEEEvT0_S7_NS_27GenericPackedTensorAccessorIKT_Lm4ENS_16DefaultPtrTraitsElEENS8_IS9_Lm4ESB_lEERKT1_,"aw",@nobits
	.sectionflags	@""
	.align	16
	.zero		1024


//--------------------- .nv.shared._ZN2at6native54_GLOBAL__N__aa9a477a_21_UpSampleBilinear2d_cu_607db5e327upsample_gen2d_aa_out_frameIN3c104HalfEfNS0_18upsample_antialias20BicubicFilterFunctorEEEvT0_S7_NS_27GenericPackedTensorAccessorIKT_Lm4ENS_16DefaultPtrTraitsElEENS8_IS9_Lm4ESB_lEERKT1_ --------------------------
	.section	.nv.shared._ZN2at6native54_GLOBAL__N__aa9a477a_21_UpSampleBilinear2d_cu_607db5e327upsample_gen2d_aa_out_frameIN3c104HalfEfNS0_18upsample_antialias20BicubicFilterFunctorEEEvT0_S7_NS_27GenericPackedTensorAccessorIKT_Lm4ENS_16DefaultPtrTraitsElEENS8_IS9_Lm4ESB_lEERKT1_,"aw",@nobits
	.sectionflags	@""
	.align	16
	.zero		1024


//--------------------- .nv.shared._ZN2at6native54_GLOBAL__N__aa9a477a_21_UpSampleBilinear2d_cu_607db5e327upsample_gen2d_aa_out_frameIffNS0_18upsample_antialias20BicubicFilterFunctorEEEvT0_S5_NS_27GenericPackedTensorAccessorIKT_Lm4ENS_16DefaultPtrTraitsElEENS6_IS7_Lm4ES9_lEERKT1_ --------------------------
	.section	.nv.shared._ZN2at6native54_GLOBAL__N__aa9a477a_21_UpSampleBilinear2d_cu_607db5e327upsample_gen2d_aa_out_frameIffNS0_18upsample_antialias20BicubicFilterFunctorEEEvT0_S5_NS_27GenericPackedTensorAccessorIKT_Lm4ENS_16DefaultPtrTraitsElEENS6_IS7_Lm4ES9_lEERKT1_,"aw",@nobits
	.sectionflags	@""
	.align	16
	.zero		1024


//--------------------- .nv.shared._ZN2at6native54_GLOBAL__N__aa9a477a_21_UpSampleBilinear2d_cu_607db5e327upsample_gen2d_aa_out_frameIddNS0_18upsample_antialias20BicubicFilterFunctorEEEvT0_S5_NS_27GenericPackedTensorAccessorIKT_Lm4ENS_16DefaultPtrTraitsElEENS6_IS7_Lm4ES9_lEERKT1_ --------------------------
	.section	.nv.shared._ZN2at6native54_GLOBAL__N__aa9a477a_21_UpSampleBilinear2d_cu_607db5e327upsample_gen2d_aa_out_frameIddNS0_18upsample_antialias20BicubicFilterFunctorEEEvT0_S5_NS_27GenericPackedTensorAccessorIKT_Lm4ENS_16DefaultPtrTraitsElEENS6_IS7_Lm4ES9_lEERKT1_,"aw",@nobits
	.sectionflags	@""
	.align	16
	.zero		1024


//--------------------- .nv.shared._ZN2at6native54_GLOBAL__N__aa9a477a_21_UpSampleBilinear2d_cu_607db5e336upsample_gen2d_aa_backward_out_frameIN3c108BFloat16EfNS0_18upsample_antialias21BilinearFilterFunctorEEEvT0_S7_NS_27GenericPackedTensorAccessorIT_Lm4ENS_16DefaultPtrTraitsElEENS8_IKS9_Lm4ESA_lEERKT1_ --------------------------
	.section	.nv.shared._ZN2at6native54_GLOBAL__N__aa9a477a_21_UpSampleBilinear2d_cu_607db5e336upsample_gen2d_aa_backward_out_frameIN3c108BFloat16EfNS0_18upsample_antialias21BilinearFilterFunctorEEEvT0_S7_NS_27GenericPackedTensorAccessorIT_Lm4ENS_16DefaultPtrTraitsElEENS8_IKS9_Lm4ESA_lEERKT1_,"aw",@nobits
	.sectionflags	@""
	.align	16
	.zero		1024


//--------------------- .nv.shared._ZN2at6native54_GLOBAL__N__aa9a477a_21_UpSampleBilinear2d_cu_607db5e336upsample_gen2d_aa_backward_out_frameIN3c104HalfEfNS0_18upsample_antialias21BilinearFilterFunctorEEEvT0_S7_NS_27GenericPackedTensorAccessorIT_Lm4ENS_16DefaultPtrTraitsElEENS8_IKS9_Lm4ESA_lEERKT1_ --------------------------
	.section	.nv.shared._ZN2at6native54_GLOBAL__N__aa9a477a_21_UpSampleBilinear2d_cu_607db5e336upsample_gen2d_aa_backward_out_frameIN3c104HalfEfNS0_18upsample_antialias21BilinearFilterFunctorEEEvT0_S7_NS_27GenericPackedTensorAccessorIT_Lm4ENS_16DefaultPtrTraitsElEENS8_IKS9_Lm4ESA_lEERKT1_,"aw",@nobits
	.sectionflags	@""
	.align	16
	.zero		1024


//--------------------- .nv.shared._ZN2at6native54_GLOBAL__N__aa9a477a_21_UpSampleBilinear2d_cu_607db5e336upsample_gen2d_aa_backward_out_frameIffNS0_18upsample_antialias21BilinearFilterFunctorEEEvT0_S5_NS_27GenericPackedTensorAccessorIT_Lm4ENS_16DefaultPtrTraitsElEENS6_IKS7_Lm4ES8_lEERKT1_ --------------------------
	.section	.nv.shared._ZN2at6native54_GLOBAL__N__aa9a477a_21_UpSampleBilinear2d_cu_607db5e336upsample_gen2d_aa_backward_out_frameIffNS0_18upsample_antialias21BilinearFilterFunctorEEEvT0_S5_NS_27GenericPackedTensorAccessorIT_Lm4ENS_16DefaultPtrTraitsElEENS6_IKS7_Lm4ES8_lEERKT1_,"aw",@nobits
	.sectionflags	@""
	.align	16
	.zero		1024


//--------------------- .nv.shared._ZN2at6native54_GLOBAL__N__aa9a477a_21_UpSampleBilinear2d_cu_607db5e336upsample_gen2d_aa_backward_out_frameIddNS0_18upsample_antialias21BilinearFilterFunctorEEEvT0_S5_NS_27GenericPackedTensorAccessorIT_Lm4ENS_16DefaultPtrTraitsElEENS6_IKS7_Lm4ES8_lEERKT1_ --------------------------
	.section	.nv.shared._ZN2at6native54_GLOBAL__N__aa9a477a_21_UpSampleBilinear2d_cu_607db5e336upsample_gen2d_aa_backward_out_frameIddNS0_18upsample_antialias21BilinearFilterFunctorEEEvT0_S5_NS_27GenericPackedTensorAccessorIT_Lm4ENS_16DefaultPtrTraitsElEENS6_IKS7_Lm4ES8_lEERKT1_,"aw",@nobits
	.sectionflags	@""
	.align	16
	.zero		1024


//--------------------- .nv.shared._ZN2at6native54_GLOBAL__N__aa9a477a_21_UpSampleBilinear2d_cu_607db5e327upsample_gen2d_aa_out_frameIN3c108BFloat16EfNS0_18upsample_antialias21BilinearFilterFunctorEEEvT0_S7_NS_27GenericPackedTensorAccessorIKT_Lm4ENS_16DefaultPtrTraitsElEENS8_IS9_Lm4ESB_lEERKT1_ --------------------------
	.section	.nv.shared._ZN2at6native54_GLOBAL__N__aa9a477a_21_UpSampleBilinear2d_cu_607db5e327upsample_gen2d_aa_out_frameIN3c108BFloat16EfNS0_18upsample_antialias21BilinearFilterFunctorEEEvT0_S7_NS_27GenericPackedTensorAccessorIKT_Lm4ENS_16DefaultPtrTraitsElEENS8_IS9_Lm4ESB_lEERKT1_,"aw",@nobits
	.sectionflags	@""
	.align	16
	.zero		1024


//--------------------- .nv.shared._ZN2at6native54_GLOBAL__N__aa9a477a_21_UpSampleBilinear2d_cu_607db5e327upsample_gen2d_aa_out_frameIN3c104HalfEfNS0_18upsample_antialias21BilinearFilterFunctorEEEvT0_S7_NS_27GenericPackedTensorAccessorIKT_Lm4ENS_16DefaultPtrTraitsElEENS8_IS9_Lm4ESB_lEERKT1_ --------------------------
	.section	.nv.shared._ZN2at6native54_GLOBAL__N__aa9a477a_21_UpSampleBilinear2d_cu_607db5e327upsample_gen2d_aa_out_frameIN3c104HalfEfNS0_18upsample_antialias21BilinearFilterFunctorEEEvT0_S7_NS_27GenericPackedTensorAccessorIKT_Lm4ENS_16DefaultPtrTraitsElEENS8_IS9_Lm4ESB_lEERKT1_,"aw",@nobits
	.sectionflags	@""
	.align	16
	.zero		1024


//--------------------- .nv.shared._ZN2at6native54_GLOBAL__N__aa9a477a_21_UpSampleBilinear2d_cu_607db5e327upsample_gen2d_aa_out_frameIffNS0_18upsample_antialias21BilinearFilterFunctorEEEvT0_S5_NS_27GenericPackedTensorAccessorIKT_Lm4ENS_16DefaultPtrTraitsElEENS6_IS7_Lm4ES9_lEERKT1_ --------------------------
	.section	.nv.shared._ZN2at6native54_GLOBAL__N__aa9a477a_21_UpSampleBilinear2d_cu_607db5e327upsample_gen2d_aa_out_frameIffNS0_18upsample_antialias21BilinearFilterFunctorEEEvT0_S5_NS_27GenericPackedTensorAccessorIKT_Lm4ENS_16DefaultPtrTraitsElEENS6_IS7_Lm4ES9_lEERKT1_,"aw",@nobits
	.sectionflags	@""
	.align	16
	.zero		1024


//--------------------- .nv.shared._ZN2at6native54_GLOBAL__N__aa9a477a_21_UpSampleBilinear2d_cu_607db5e327upsample_gen2d_aa_out_frameIddNS0_18upsample_antialias21BilinearFilterFunctorEEEvT0_S5_NS_27GenericPackedTensorAccessorIKT_Lm4ENS_16DefaultPtrTraitsElEENS6_IS7_Lm4ES9_lEERKT1_ --------------------------
	.section	.nv.shared._ZN2at6native54_GLOBAL__N__aa9a477a_21_UpSampleBilinear2d_cu_607db5e327upsample_gen2d_aa_out_frameIddNS0_18upsample_antialias21BilinearFilterFunctorEEEvT0_S5_NS_27GenericPackedTensorAccessorIKT_Lm4ENS_16DefaultPtrTraitsElEENS6_IS7_Lm4ES9_lEERKT1_,"aw",@nobits
	.sectionflags	@""
	.align	16
	.zero		1024


//--------------------- .nv.shared._ZN2at6native54_GLOBAL__N__aa9a477a_21_UpSampleBilinear2d_cu_607db5e338upsample_bilinear2d_backward_out_frameIN3c108BFloat16EfEEvmiiiiT0_S5_bPT_PKS6_ --------------------------
	.section	.nv.shared._ZN2at6native54_GLOBAL__N__aa9a477a_21_UpSampleBilinear2d_cu_607db5e338upsample_bilinear2d_backward_out_frameIN3c108BFloat16EfEEvmiiiiT0_S5_bPT_PKS6_,"aw",@nobits
	.sectionflags	@""
	.align	16
	.zero		1024


//--------------------- .nv.shared._ZN2at6native54_GLOBAL__N__aa9a477a_21_UpSampleBilinear2d_cu_607db5e343upsample_bilinear2d_backward_nhwc_out_frameIN3c108BFloat16EfEEviiiiT0_S5_bPT_PKS6_imm --------------------------
	.section	.nv.shared._ZN2at6native54_GLOBAL__N__aa9a477a_21_UpSampleBilinear2d_cu_607db5e343upsample_bilinear2d_backward_nhwc_out_frameIN3c108BFloat16EfEEviiiiT0_S5_bPT_PKS6_imm,"aw",@nobits
	.sectionflags	@""
	.align	16
	.zero		1024


//--------------------- .nv.shared._ZN2at6native54_GLOBAL__N__aa9a477a_21_UpSampleBilinear2d_cu_607db5e338upsample_bilinear2d_backward_out_frameIN3c104HalfEfEEvmiiiiT0_S5_bPT_PKS6_ --------------------------
	.section	.nv.shared._ZN2at6native54_GLOBAL__N__aa9a477a_21_UpSampleBilinear2d_cu_607db5e338upsample_bilinear2d_backward_out_frameIN3c104HalfEfEEvmiiiiT0_S5_bPT_PKS6_,"aw",@nobits
	.sectionflags	@""
	.align	16
	.zero		1024


//--------------------- .nv.shared._ZN2at6native54_GLOBAL__N__aa9a477a_21_UpSampleBilinear2d_cu_607db5e343upsample_bilinear2d_backward_nhwc_out_frameIN3c104HalfEfEEviiiiT0_S5_bPT_PKS6_imm --------------------------
	.section	.nv.shared._ZN2at6native54_GLOBAL__N__aa9a477a_21_UpSampleBilinear2d_cu_607db5e343upsample_bilinear2d_backward_nhwc_out_frameIN3c104HalfEfEEviiiiT0_S5_bPT_PKS6_imm,"aw",@nobits
	.sectionflags	@""
	.align	16
	.zero		1024


//--------------------- .nv.shared._ZN2at6native54_GLOBAL__N__aa9a477a_21_UpSampleBilinear2d_cu_607db5e338upsample_bilinear2d_backward_out_frameIffEEvmiiiiT0_S3_bPT_PKS4_ --------------------------
	.section	.nv.shared._ZN2at6native54_GLOBAL__N__aa9a477a_21_UpSampleBilinear2d_cu_607db5e338upsample_bilinear2d_backward_out_frameIffEEvmiiiiT0_S3_bPT_PKS4_,"aw",@nobits
	.sectionflags	@""
	.align	16
	.zero		1024


//--------------------- .nv.shared._ZN2at6native54_GLOBAL__N__aa9a477a_21_UpSampleBilinear2d_cu_607db5e343upsample_bilinear2d_backward_nhwc_out_frameIffEEviiiiT0_S3_bPT_PKS4_imm --------------------------
	.section	.nv.shared._ZN2at6native54_GLOBAL__N__aa9a477a_21_UpSampleBilinear2d_cu_607db5e343upsample_bilinear2d_backward_nhwc_out_frameIffEEviiiiT0_S3_bPT_PKS4_imm,"aw",@nobits
	.sectionflags	@""
	.align	16
	.zero		1024


//--------------------- .nv.shared._ZN2at6native54_GLOBAL__N__aa9a477a_21_UpSampleBilinear2d_cu_607db5e338upsample_bilinear2d_backward_out_frameIddEEvmiiiiT0_S3_bPT_PKS4_ --------------------------
	.section	.nv.shared._ZN2at6native54_GLOBAL__N__aa9a477a_21_UpSampleBilinear2d_cu_607db5e338upsample_bilinear2d_backward_out_frameIddEEvmiiiiT0_S3_bPT_PKS4_,"aw",@nobits
	.sectionflags	@""
	.align	16
	.zero		1024


//--------------------- .nv.shared._ZN2at6native54_GLOBAL__N__aa9a477a_21_UpSampleBilinear2d_cu_607db5e343upsample_bilinear2d_backward_nhwc_out_frameIddEEviiiiT0_S3_bPT_PKS4_imm --------------------------
	.section	.nv.shared._ZN2at6native54_GLOBAL__N__aa9a477a_21_UpSampleBilinear2d_cu_607db5e343upsample_bilinear2d_backward_nhwc_out_frameIddEEviiiiT0_S3_bPT_PKS4_imm,"aw",@nobits
	.sectionflags	@""
	.align	16
	.zero		1024


//--------------------- .nv.shared._ZN2at6native54_GLOBAL__N__aa9a477a_21_UpSampleBilinear2d_cu_607db5e329upsample_bilinear2d_out_frameIN3c108BFloat16EfEEviT0_S5_bNS_27GenericPackedTensorAccessorIKT_Lm4ENS_16DefaultPtrTraitsElEENS6_IS7_Lm4ES9_lEE --------------------------
	.section	.nv.shared._ZN2at6native54_GLOBAL__N__aa9a477a_21_UpSampleBilinear2d_cu_607db5e329upsample_bilinear2d_out_frameIN3c108BFloat16EfEEviT0_S5_bNS_27GenericPackedTensorAccessorIKT_Lm4ENS_16DefaultPtrTraitsElEENS6_IS7_Lm4ES9_lEE,"aw",@nobits
	.sectionflags	@""
	.align	16
	.zero		1024


//--------------------- .nv.shared._ZN2at6native54_GLOBAL__N__aa9a477a_21_UpSampleBilinear2d_cu_607db5e334upsample_bilinear2d_nhwc_out_frameIN3c108BFloat16EfEEvT0_S5_biiiiiPKT_PS6_i --------------------------
	.section	.nv.shared._ZN2at6native54_GLOBAL__N__aa9a477a_21_UpSampleBilinear2d_cu_607db5e334upsample_bilinear2d_nhwc_out_frameIN3c108BFloat16EfEEvT0_S5_biiiiiPKT_PS6_i,"aw",@nobits
	.sectionflags	@""
	.align	16
	.zero		1024


//--------------------- .nv.shared._ZN2at6native54_GLOBAL__N__aa9a477a_21_UpSampleBilinear2d_cu_607db5e329upsample_bilinear2d_out_frameIN3c104HalfEfEEviT0_S5_bNS_27GenericPackedTensorAccessorIKT_Lm4ENS_16DefaultPtrTraitsElEENS6_IS7_Lm4ES9_lEE --------------------------
	.section	.nv.shared._ZN2at6native54_GLOBAL__N__aa9a477a_21_UpSampleBilinear2d_cu_607db5e329upsample_bilinear2d_out_frameIN3c104HalfEfEEviT0_S5_bNS_27GenericPackedTensorAccessorIKT_Lm4ENS_16DefaultPtrTraitsElEENS6_IS7_Lm4ES9_lEE,"aw",@nobits
	.sectionflags	@""
	.align	16
	.zero		1024


//--------------------- .nv.shared._ZN2at6native54_GLOBAL__N__aa9a477a_21_UpSampleBilinear2d_cu_607db5e334upsample_bilinear2d_nhwc_out_frameIN3c104HalfEfEEvT0_S5_biiiiiPKT_PS6_i --------------------------
	.section	.nv.shared._ZN2at6native54_GLOBAL__N__aa9a477a_21_UpSampleBilinear2d_cu_607db5e334upsample_bilinear2d_nhwc_out_frameIN3c104HalfEfEEvT0_S5_biiiiiPKT_PS6_i,"aw",@nobits
	.sectionflags	@""
	.align	16
	.zero		1024


//--------------------- .nv.shared._ZN2at6native54_GLOBAL__N__aa9a477a_21_UpSampleBilinear2d_cu_607db5e329upsample_bilinear2d_out_frameIffEEviT0_S3_bNS_27GenericPackedTensorAccessorIKT_Lm4ENS_16DefaultPtrTraitsElEENS4_IS5_Lm4ES7_lEE --------------------------
	.section	.nv.shared._ZN2at6native54_GLOBAL__N__aa9a477a_21_UpSampleBilinear2d_cu_607db5e329upsample_bilinear2d_out_frameIffEEviT0_S3_bNS_27GenericPackedTensorAccessorIKT_Lm4ENS_16DefaultPtrTraitsElEENS4_IS5_Lm4ES7_lEE,"aw",@nobits
	.sectionflags	@""
	.align	16
	.zero		1024


//--------------------- .nv.shared._ZN2at6native54_GLOBAL__N__aa9a477a_21_UpSampleBilinear2d_cu_607db5e334upsample_bilinear2d_nhwc_out_frameIffEEvT0_S3_biiiiiPKT_PS4_i --------------------------
	.section	.nv.shared._ZN2at6native54_GLOBAL__N__aa9a477a_21_UpSampleBilinear2d_cu_607db5e334upsample_bilinear2d_nhwc_out_frameIffEEvT0_S3_biiiiiPKT_PS4_i,"aw",@nobits
	.sectionflags	@""
	.align	16
	.zero		1024


//--------------------- .nv.shared._ZN2at6native54_GLOBAL__N__aa9a477a_21_UpSampleBilinear2d_cu_607db5e329upsample_bilinear2d_out_frameIddEEviT0_S3_bNS_27GenericPackedTensorAccessorIKT_Lm4ENS_16DefaultPtrTraitsElEENS4_IS5_Lm4ES7_lEE --------------------------
	.section	.nv.shared._ZN2at6native54_GLOBAL__N__aa9a477a_21_UpSampleBilinear2d_cu_607db5e329upsample_bilinear2d_out_frameIddEEviT0_S3_bNS_27GenericPackedTensorAccessorIKT_Lm4ENS_16DefaultPtrTraitsElEENS4_IS5_Lm4ES7_lEE,"aw",@nobits
	.sectionflags	@""
	.align	16
	.zero		1024


//--------------------- .nv.shared._ZN2at6native54_GLOBAL__N__aa9a477a_21_UpSampleBilinear2d_cu_607db5e334upsample_bilinear2d_nhwc_out_frameIddEEvT0_S3_biiiiiPKT_PS4_i --------------------------
	.section	.nv.shared._ZN2at6native54_GLOBAL__N__aa9a477a_21_UpSampleBilinear2d_cu_607db5e334upsample_bilinear2d_nhwc_out_frameIddEEvT0_S3_biiiiiPKT_PS4_i,"aw",@nobits
	.sectionflags	@""
	.align	16
	.zero		1024


//--------------------- .nv.constant0._ZN2at6native54_GLOBAL__N__aa9a477a_21_UpSampleBilinear2d_cu_607db5e336upsample_gen2d_aa_backward_out_frameIN3c108BFloat16EfNS0_18upsample_antialias20BicubicFilterFunctorEEEvT0_S7_NS_27GenericPackedTensorAccessorIT_Lm4ENS_16DefaultPtrTraitsElEENS8_IKS9_Lm4ESA_lEERKT1_ --------------------------
	.section	.nv.constant0._ZN2at6native54_GLOBAL__N__aa9a477a_21_UpSampleBilinear2d_cu_607db5e336upsample_gen2d_aa_backward_out_frameIN3c108BFloat16EfNS0_18upsample_antialias20BicubicFilterFunctorEEEvT0_S7_NS_27GenericPackedTensorAccessorIT_Lm4ENS_16DefaultPtrTraitsElEENS8_IKS9_Lm4ESA_lEERKT1_,"a",@progbits
	.sectionflags	@""
	.align	4
.nv.constant0._ZN2at6native54_GLOBAL__N__aa9a477a_21_UpSampleBilinear2d_cu_607db5e336upsample_gen2d_aa_backward_out_frameIN3c108BFloat16EfNS0_18upsample_antialias20BicubicFilterFunctorEEEvT0_S7_NS_27GenericPackedTensorAccessorIT_Lm4ENS_16DefaultPtrTraitsElEENS8_IKS9_Lm4ESA_lEERKT1_:
	.zero		688


//--------------------- .nv.constant0._ZN2at6native54_GLOBAL__N__aa9a477a_21_UpSampleBilinear2d_cu_607db5e336upsample_gen2d_aa_backward_out_frameIN3c104HalfEfNS0_18upsample_antialias20BicubicFilterFunctorEEEvT0_S7_NS_27GenericPackedTensorAccessorIT_Lm4ENS_16DefaultPtrTraitsElEENS8_IKS9_Lm4ESA_lEERKT1_ --------------------------
	.section	.nv.constant0._ZN2at6native54_GLOBAL__N__aa9a477a_21_UpSampleBilinear2d_cu_607db5e336upsample_gen2d_aa_backward_out_frameIN3c104HalfEfNS0_18upsample_antialias20BicubicFilterFunctorEEEvT0_S7_NS_27GenericPackedTensorAccessorIT_Lm4ENS_16DefaultPtrTraitsElEENS8_IKS9_Lm4ESA_lEERKT1_,"a",@progbits
	.sectionflags	@""
	.align	4
.nv.constant0._ZN2at6native54_GLOBAL__N__aa9a477a_21_UpSampleBilinear2d_cu_607db5e336upsample_gen2d_aa_backward_out_frameIN3c104HalfEfNS0_18upsample_antialias20BicubicFilterFunctorEEEvT0_S7_NS_27GenericPackedTensorAccessorIT_Lm4ENS_16DefaultPtrTraitsElEENS8_IKS9_Lm4ESA_lEERKT1_:
	.zero		688


//--------------------- .nv.constant0._ZN2at6native54_GLOBAL__N__aa9a477a_21_UpSampleBilinear2d_cu_607db5e336upsample_gen2d_aa_backward_out_frameIffNS0_18upsample_antialias20BicubicFilterFunctorEEEvT0_S5_NS_27GenericPackedTensorAccessorIT_Lm4ENS_16DefaultPtrTraitsElEENS6_IKS7_Lm4ES8_lEERKT1_ --------------------------
	.section	.nv.constant0._ZN2at6native54_GLOBAL__N__aa9a477a_21_UpSampleBilinear2d_cu_607db5e336upsample_gen2d_aa_backward_out_frameIffNS0_18upsample_antialias20BicubicFilterFunctorEEEvT0_S5_NS_27GenericPackedTensorAccessorIT_Lm4ENS_16DefaultPtrTraitsElEENS6_IKS7_Lm4ES8_lEERKT1_,"a",@progbits
	.sectionflags	@""
	.align	4
.nv.constant0._ZN2at6native54_GLOBAL__N__aa9a477a_21_UpSampleBilinear2d_cu_607db5e336upsample_gen2d_aa_backward_out_frameIffNS0_18upsample_antialias20BicubicFilterFunctorEEEvT0_S5_NS_27GenericPackedTensorAccessorIT_Lm4ENS_16DefaultPtrTraitsElEENS6_IKS7_Lm4ES8_lEERKT1_:
	.zero		688


//--------------------- .nv.constant0._ZN2at6native54_GLOBAL__N__aa9a477a_21_UpSampleBilinear2d_cu_607db5e336upsample_gen2d_aa_backward_out_frameIddNS0_18upsample_antialias20BicubicFilterFunctorEEEvT0_S5_NS_27GenericPackedTensorAccessorIT_Lm4ENS_16DefaultPtrTraitsElEENS6_IKS7_Lm4ES8_lEERKT1_ --------------------------
	.section	.nv.constant0._ZN2at6native54_GLOBAL__N__aa9a477a_21_UpSampleBilinear2d_cu_607db5e336upsample_gen2d_aa_backward_out_frameIddNS0_18upsample_antialias20BicubicFilterFunctorEEEvT0_S5_NS_27GenericPackedTensorAccessorIT_Lm4ENS_16DefaultPtrTraitsElEENS6_IKS7_Lm4ES8_lEERKT1_,"a",@progbits
	.sectionflags	@""
	.align	4
.nv.constant0._ZN2at6native54_GLOBAL__N__aa9a477a_21_UpSampleBilinear2d_cu_607db5e336upsample_gen2d_aa_backward_out_frameIddNS0_18upsample_antialias20BicubicFilterFunctorEEEvT0_S5_NS_27GenericPackedTensorAccessorIT_Lm4ENS_16DefaultPtrTraitsElEENS6_IKS7_Lm4ES8_lEERKT1_:
	.zero		696


//--------------------- .nv.constant0._ZN2at6native54_GLOBAL__N__aa9a477a_21_UpSampleBilinear2d_cu_607db5e327upsample_gen2d_aa_out_frameIN3c108BFloat16EfNS0_18upsample_antialias20BicubicFilterFunctorEEEvT0_S7_NS_27GenericPackedTensorAccessorIKT_Lm4ENS_16DefaultPtrTraitsElEENS8_IS9_Lm4ESB_lEERKT1_ --------------------------
	.section	.nv.constant0._ZN2at6native54_GLOBAL__N__aa9a477a_21_UpSampleBilinear2d_cu_607db5e327upsample_gen2d_aa_out_frameIN3c108BFloat16EfNS0_18upsample_antialias20BicubicFilterFunctorEEEvT0_S7_NS_27GenericPackedTensorAccessorIKT_Lm4ENS_16DefaultPtrTraitsElEENS8_IS9_Lm4ESB_lEERKT1_,"a",@progbits
	.sectionflags	@""
	.align	4
.nv.constant0._ZN2at6native54_GLOBAL__N__aa9a477a_21_UpSampleBilinear2d_cu_607db5e327upsample_gen2d_aa_out_frameIN3c108BFloat16EfNS0_18upsample_antialias20BicubicFilterFunctorEEEvT0_S7_NS_27GenericPackedTensorAccessorIKT_Lm4ENS_16DefaultPtrTraitsElEENS8_IS9_Lm4ESB_lEERKT1_:
	.zero		688


//--------------------- .nv.constant0._ZN2at6native54_GLOBAL__N__aa9a477a_21_UpSampleBilinear2d_cu_607db5e327upsample_gen2d_aa_out_frameIN3c104HalfEfNS0_18upsample_antialias20BicubicFilterFunctorEEEvT0_S7_NS_27GenericPackedTensorAccessorIKT_Lm4ENS_16DefaultPtrTraitsElEENS8_IS9_Lm4ESB_lEERKT1_ --------------------------
	.section	.nv.constant0._ZN2at6native54_GLOBAL__N__aa9a477a_21_UpSampleBilinear2d_cu_607db5e327upsample_gen2d_aa_out_frameIN3c104HalfEfNS0_18upsample_antialias20BicubicFilterFunctorEEEvT0_S7_NS_27GenericPackedTensorAccessorIKT_Lm4ENS_16DefaultPtrTraitsElEENS8_IS9_Lm4ESB_lEERKT1_,"a",@progbits
	.sectionflags	@""
	.align	4
.nv.constant0._ZN2at6native54_GLOBAL__N__aa9a477a_21_UpSampleBilinear2d_cu_607db5e327upsample_gen2d_aa_out_frameIN3c104HalfEfNS0_18upsample_antialias20BicubicFilterFunctorEEEvT0_S7_NS_27GenericPackedTensorAccessorIKT_Lm4ENS_16DefaultPtrTraitsElEENS8_IS9_Lm4ESB_lEERKT1_:
	.zero		688


//--------------------- .nv.constant0._ZN2at6native54_GLOBAL__N__aa9a477a_21_UpSampleBilinear2d_cu_607db5e327upsample_gen2d_aa_out_frameIffNS0_18upsample_antialias20BicubicFilterFunctorEEEvT0_S5_NS_27GenericPackedTensorAccessorIKT_Lm4ENS_16DefaultPtrTraitsElEENS6_IS7_Lm4ES9_lEERKT1_ --------------------------
	.section	.nv.constant0._ZN2at6native54_GLOBAL__N__aa9a477a_21_UpSampleBilinear2d_cu_607db5e327upsample_gen2d_aa_out_frameIffNS0_18upsample_antialias20BicubicFilterFunctorEEEvT0_S5_NS_27GenericPackedTensorAccessorIKT_Lm4ENS_16DefaultPtrTraitsElEENS6_IS7_Lm4ES9_lEERKT1_,"a",@progbits
	.sectionflags	@""
	.align	4
.nv.constant0._ZN2at6native54_GLOBAL__N__aa9a477a_21_UpSampleBilinear2d_cu_607db5e327upsample_gen2d_aa_out_frameIffNS0_18upsample_antialias20BicubicFilterFunctorEEEvT0_S5_NS_27GenericPackedTensorAccessorIKT_Lm4ENS_16DefaultPtrTraitsElEENS6_IS7_Lm4ES9_lEERKT1_:
	.zero		688


//--------------------- .nv.constant0._ZN2at6native54_GLOBAL__N__aa9a477a_21_UpSampleBilinear2d_cu_607db5e327upsample_gen2d_aa_out_frameIddNS0_18upsample_antialias20BicubicFilterFunctorEEEvT0_S5_NS_27GenericPackedTensorAccessorIKT_Lm4ENS_16DefaultPtrTraitsElEENS6_IS7_Lm4ES9_lEERKT1_ --------------------------
	.section	.nv.constant0._ZN2at6native54_GLOBAL__N__aa9a477a_21_UpSampleBilinear2d_cu_607db5e327upsample_gen2d_aa_out_frameIddNS0_18upsample_antialias20BicubicFilterFunctorEEEvT0_S5_NS_27GenericPackedTensorAccessorIKT_Lm4ENS_16DefaultPtrTraitsElEENS6_IS7_Lm4ES9_lEERKT1_,"a",@progbits
	.sectionflags	@""
	.align	4
.nv.constant0._ZN2at6native54_GLOBAL__N__aa9a477a_21_UpSampleBilinear2d_cu_607db5e327upsample_gen2d_aa_out_frameIddNS0_18upsample_antialias20BicubicFilterFunctorEEEvT0_S5_NS_27GenericPackedTensorAccessorIKT_Lm4ENS_16DefaultPtrTraitsElEENS6_IS7_Lm4ES9_lEERKT1_:
	.zero		696


//--------------------- .nv.constant0._ZN2at6native54_GLOBAL__N__aa9a477a_21_UpSampleBilinear2d_cu_607db5e336upsample_gen2d_aa_backward_out_frameIN3c108BFloat16EfNS0_18upsample_antialias21BilinearFilterFunctorEEEvT0_S7_NS_27GenericPackedTensorAccessorIT_Lm4ENS_16DefaultPtrTraitsElEENS8_IKS9_Lm4ESA_lEERKT1_ --------------------------
	.section	.nv.constant0._ZN2at6native54_GLOBAL__N__aa9a477a_21_UpSampleBilinear2d_cu_607db5e336upsample_gen2d_aa_backward_out_frameIN3c108BFloat16EfNS0_18upsample_antialias21BilinearFilterFunctorEEEvT0_S7_NS_27GenericPackedTensorAccessorIT_Lm4ENS_16DefaultPtrTraitsElEENS8_IKS9_Lm4ESA_lEERKT1_,"a",@progbits
	.sectionflags	@""
	.align	4
.nv.constant0._ZN2at6native54_GLOBAL__N__aa9a477a_21_UpSampleBilinear2d_cu_607db5e336upsample_gen2d_aa_backward_out_frameIN3c108BFloat16EfNS0_18upsample_antialias21BilinearFilterFunctorEEEvT0_S7_NS_27GenericPackedTensorAccessorIT_Lm4ENS_16DefaultPtrTraitsElEENS8_IKS9_Lm4ESA_lEERKT1_:
	.zero		688


//--------------------- .nv.constant0._ZN2at6native54_GLOBAL__N__aa9a477a_21_UpSampleBilinear2d_cu_607db5e336upsample_gen2d_aa_backward_out_frameIN3c104HalfEfNS0_18upsample_antialias21BilinearFilterFunctorEEEvT0_S7_NS_27GenericPackedTensorAccessorIT_Lm4ENS_16DefaultPtrTraitsElEENS8_IKS9_Lm4ESA_lEERKT1_ --------------------------
	.section	.nv.constant0._ZN2at6native54_GLOBAL__N__aa9a477a_21_UpSampleBilinear2d_cu_607db5e336upsample_gen2d_aa_backward_out_frameIN3c104HalfEfNS0_18upsample_antialias21BilinearFilterFunctorEEEvT0_S7_NS_27GenericPackedTensorAccessorIT_Lm4ENS_16DefaultPtrTraitsElEENS8_IKS9_Lm4ESA_lEERKT1_,"a",@progbits
	.sectionflags	@""
	.align	4
.nv.constant0._ZN2at6native54_GLOBAL__N__aa9a477a_21_UpSampleBilinear2d_cu_607db5e336upsample_gen2d_aa_backward_out_frameIN3c104HalfEfNS0_18upsample_antialias21BilinearFilterFunctorEEEvT0_S7_NS_27GenericPackedTensorAccessorIT_Lm4ENS_16DefaultPtrTraitsElEENS8_IKS9_Lm4ESA_lEERKT1_:
	.zero		688


//--------------------- .nv.constant0._ZN2at6native54_GLOBAL__N__aa9a477a_21_UpSampleBilinear2d_cu_607db5e336upsample_gen2d_aa_backward_out_frameIffNS0_18upsample_antialias21BilinearFilterFunctorEEEvT0_S5_NS_27GenericPackedTensorAccessorIT_Lm4ENS_16DefaultPtrTraitsElEENS6_IKS7_Lm4ES8_lEERKT1_ --------------------------
	.section	.nv.constant0._ZN2at6native54_GLOBAL__N__aa9a477a_21_UpSampleBilinear2d_cu_607db5e336upsample_gen2d_aa_backward_out_frameIffNS0_18upsample_antialias21BilinearFilterFunctorEEEvT0_S5_NS_27GenericPackedTensorAccessorIT_Lm4ENS_16DefaultPtrTraitsElEENS6_IKS7_Lm4ES8_lEERKT1_,"a",@progbits
	.sectionflags	@""
	.align	4
.nv.constant0._ZN2at6native54_GLOBAL__N__aa9a477a_21_UpSampleBilinear2d_cu_607db5e336upsample_gen2d_aa_backward_out_frameIffNS0_18upsample_antialias21BilinearFilterFunctorEEEvT0_S5_NS_27GenericPackedTensorAccessorIT_Lm4ENS_16DefaultPtrTraitsElEENS6_IKS7_Lm4ES8_lEERKT1_:
	.zero		688


//--------------------- .nv.constant0._ZN2at6native54_GLOBAL__N__aa9a477a_21_UpSampleBilinear2d_cu_607db5e336upsample_gen2d_aa_backward_out_frameIddNS0_18upsample_antialias21BilinearFilterFunctorEEEvT0_S5_NS_27GenericPackedTensorAccessorIT_Lm4ENS_16DefaultPtrTraitsElEENS6_IKS7_Lm4ES8_lEERKT1_ --------------------------
	.section	.nv.constant0._ZN2at6native54_GLOBAL__N__aa9a477a_21_UpSampleBilinear2d_cu_607db5e336upsample_gen2d_aa_backward_out_frameIddNS0_18upsample_antialias21BilinearFilterFunctorEEEvT0_S5_NS_27GenericPackedTensorAccessorIT_Lm4ENS_16DefaultPtrTraitsElEENS6_IKS7_Lm4ES8_lEERKT1_,"a",@progbits
	.sectionflags	@""
	.align	4
.nv.constant0._ZN2at6native54_GLOBAL__N__aa9a477a_21_UpSampleBilinear2d_cu_607db5e336upsample_gen2d_aa_backward_out_frameIddNS0_18upsample_antialias21BilinearFilterFunctorEEEvT0_S5_NS_27GenericPackedTensorAccessorIT_Lm4ENS_16DefaultPtrTraitsElEENS6_IKS7_Lm4ES8_lEERKT1_:
	.zero		696


//--------------------- .nv.constant0._ZN2at6native54_GLOBAL__N__aa9a477a_21_UpSampleBilinear2d_cu_607db5e327upsample_gen2d_aa_out_frameIN3c108BFloat16EfNS0_18upsample_antialias21BilinearFilterFunctorEEEvT0_S7_NS_27GenericPackedTensorAccessorIKT_Lm4ENS_16DefaultPtrTraitsElEENS8_IS9_Lm4ESB_lEERKT1_ --------------------------
	.section	.nv.constant0._ZN2at6native54_GLOBAL__N__aa9a477a_21_UpSampleBilinear2d_cu_607db5e327upsample_gen2d_aa_out_frameIN3c108BFloat16EfNS0_18upsample_antialias21BilinearFilterFunctorEEEvT0_S7_NS_27GenericPackedTensorAccessorIKT_Lm4ENS_16DefaultPtrTraitsElEENS8_IS9_Lm4ESB_lEERKT1_,"a",@progbits
	.sectionflags	@""
	.align	4
.nv.constant0._ZN2at6native54_GLOBAL__N__aa9a477a_21_UpSampleBilinear2d_cu_607db5e327upsample_gen2d_aa_out_frameIN3c108BFloat16EfNS0_18upsample_antialias21BilinearFilterFunctorEEEvT0_S7_NS_27GenericPackedTensorAccessorIKT_Lm4ENS_16DefaultPtrTraitsElEENS8_IS9_Lm4ESB_lEERKT1_:
	.zero		688


//--------------------- .nv.constant0._ZN2at6native54_GLOBAL__N__aa9a477a_21_UpSampleBilinear2d_cu_607db5e327upsample_gen2d_aa_out_frameIN3c104HalfEfNS0_18upsample_antialias21BilinearFilterFunctorEEEvT0_S7_NS_27GenericPackedTensorAccessorIKT_Lm4ENS_16DefaultPtrTraitsElEENS8_IS9_Lm4ESB_lEERKT1_ --------------------------
	.section	.nv.constant0._ZN2at6native54_GLOBAL__N__aa9a477a_21_UpSampleBilinear2d_cu_607db5e327upsample_gen2d_aa_out_frameIN3c104HalfEfNS0_18upsample_antialias21BilinearFilterFunctorEEEvT0_S7_NS_27GenericPackedTensorAccessorIKT_Lm4ENS_16DefaultPtrTraitsElEENS8_IS9_Lm4ESB_lEERKT1_,"a",@progbits
	.sectionflags	@""
	.align	4
.nv.constant0._ZN2at6native54_GLOBAL__N__aa9a477a_21_UpSampleBilinear2d_cu_607db5e327upsample_gen2d_aa_out_frameIN3c104HalfEfNS0_18upsample_antialias21BilinearFilterFunctorEEEvT0_S7_NS_27GenericPackedTensorAccessorIKT_Lm4ENS_16DefaultPtrTraitsElEENS8_IS9_Lm4ESB_lEERKT1_:
	.zero		688


//--------------------- .nv.constant0._ZN2at6native54_GLOBAL__N__aa9a477a_21_UpSampleBilinear2d_cu_607db5e327upsample_gen2d_aa_out_frameIffNS0_18upsample_antialias21BilinearFilterFunctorEEEvT0_S5_NS_27GenericPackedTensorAccessorIKT_Lm4ENS_16DefaultPtrTraitsElEENS6_IS7_Lm4ES9_lEERKT1_ --------------------------
	.section	.nv.constant0._ZN2at6native54_GLOBAL__N__aa9a477a_21_UpSampleBilinear2d_cu_607db5e327upsample_gen2d_aa_out_frameIffNS0_18upsample_antialias21BilinearFilterFunctorEEEvT0_S5_NS_27GenericPackedTensorAccessorIKT_Lm4ENS_16DefaultPtrTraitsElEENS6_IS7_Lm4ES9_lEERKT1_,"a",@progbits
	.sectionflags	@""
	.align	4
.nv.constant0._ZN2at6native54_GLOBAL__N__aa9a477a_21_UpSampleBilinear2d_cu_607db5e327upsample_gen2d_aa_out_frameIffNS0_18upsample_antialias21BilinearFilterFunctorEEEvT0_S5_NS_27GenericPackedTensorAccessorIKT_Lm4ENS_16DefaultPtrTraitsElEENS6_IS7_Lm4ES9_lEERKT1_:
	.zero		688


//--------------------- .nv.constant0._ZN2at6native54_GLOBAL__N__aa9a477a_21_UpSampleBilinear2d_cu_607db5e327upsample_gen2d_aa_out_frameIddNS0_18upsample_antialias21BilinearFilterFunctorEEEvT0_S5_NS_27GenericPackedTensorAccessorIKT_Lm4ENS_16DefaultPtrTraitsElEENS6_IS7_Lm4ES9_lEERKT1_ --------------------------
	.section	.nv.constant0._ZN2at6native54_GLOBAL__N__aa9a477a_21_UpSampleBilinear2d_cu_607db5e327upsample_gen2d_aa_out_frameIddNS0_18upsample_antialias21BilinearFilterFunctorEEEvT0_S5_NS_27GenericPackedTensorAccessorIKT_Lm4ENS_16DefaultPtrTraitsElEENS6_IS7_Lm4ES9_lEERKT1_,"a",@progbits
	.sectionflags	@""
	.align	4
.nv.constant0._ZN2at6native54_GLOBAL__N__aa9a477a_21_UpSampleBilinear2d_cu_607db5e327upsample_gen2d_aa_out_frameIddNS0_18upsample_antialias21BilinearFilterFunctorEEEvT0_S5_NS_27GenericPackedTensorAccessorIKT_Lm4ENS_16DefaultPtrTraitsElEENS6_IS7_Lm4ES9_lEERKT1_:
	.zero		696


//--------------------- .nv.constant0._ZN2at6native54_GLOBAL__N__aa9a477a_21_UpSampleBilinear2d_cu_607db5e338upsample_bilinear2d_backward_out_frameIN3c108BFloat16EfEEvmiiiiT0_S5_bPT_PKS6_ --------------------------
	.section	.nv.constant0._ZN2at6native54_GLOBAL__N__aa9a477a_21_UpSampleBilinear2d_cu_607db5e338upsample_bilinear2d_backward_out_frameIN3c108BFloat16EfEEvmiiiiT0_S5_bPT_PKS6_,"a",@progbits
	.sectionflags	@""
	.align	4
.nv.constant0._ZN2at6native54_GLOBAL__N__aa9a477a_21_UpSampleBilinear2d_cu_607db5e338upsample_bilinear2d_backward_out_frameIN3c108BFloat16EfEEvmiiiiT0_S5_bPT_PKS6_:
	.zero		584


//--------------------- .nv.constant0._ZN2at6native54_GLOBAL__N__aa9a477a_21_UpSampleBilinear2d_cu_607db5e343upsample_bilinear2d_backward_nhwc_out_frameIN3c108BFloat16EfEEviiiiT0_S5_bPT_PKS6_imm --------------------------
	.section	.nv.constant0._ZN2at6native54_GLOBAL__N__aa9a477a_21_UpSampleBilinear2d_cu_607db5e343upsample_bilinear2d_backward_nhwc_out_frameIN3c108BFloat16EfEEviiiiT0_S5_bPT_PKS6_imm,"a",@progbits
	.sectionflags	@""
	.align	4
.nv.constant0._ZN2at6native54_GLOBAL__N__aa9a477a_21_UpSampleBilinear2d_cu_607db5e343upsample_bilinear2d_backward_nhwc_out_frameIN3c108BFloat16EfEEviiiiT0_S5_bPT_PKS6_imm:
	.zero		600


//--------------------- .nv.constant0._ZN2at6native54_GLOBAL__N__aa9a477a_21_UpSampleBilinear2d_cu_607db5e338upsample_bilinear2d_backward_out_frameIN3c104HalfEfEEvmiiiiT0_S5_bPT_PKS6_ --------------------------
	.section	.nv.constant0._ZN2at6native54_GLOBAL__N__aa9a477a_21_UpSampleBilinear2d_cu_607db5e338upsample_bilinear2d_backward_out_frameIN3c104HalfEfEEvmiiiiT0_S5_bPT_PKS6_,"a",@progbits
	.sectionflags	@""
	.align	4
.nv.constant0._ZN2at6native54_GLOBAL__N__aa9a477a_21_UpSampleBilinear2d_cu_607db5e338upsample_bilinear2d_backward_out_frameIN3c104HalfEfEEvmiiiiT0_S5_bPT_PKS6_:
	.zero		584


//--------------------- .nv.constant0._ZN2at6native54_GLOBAL__N__aa9a477a_21_UpSampleBilinear2d_cu_607db5e343upsample_bilinear2d_backward_nhwc_out_frameIN3c104HalfEfEEviiiiT0_S5_bPT_PKS6_imm --------------------------
	.section	.nv.constant0._ZN2at6native54_GLOBAL__N__aa9a477a_21_UpSampleBilinear2d_cu_607db5e343upsample_bilinear2d_backward_nhwc_out_frameIN3c104HalfEfEEviiiiT0_S5_bPT_PKS6_imm,"a",@progbits
	.sectionflags	@""
	.align	4
.nv.constant0._ZN2at6native54_GLOBAL__N__aa9a477a_21_UpSampleBilinear2d_cu_607db5e343upsample_bilinear2d_backward_nhwc_out_frameIN3c104HalfEfEEviiiiT0_S5_bPT_PKS6_imm:
	.zero		600


//--------------------- .nv.constant0._ZN2at6native54_GLOBAL__N__aa9a477a_21_UpSampleBilinear2d_cu_607db5e338upsample_bilinear2d_backward_out_frameIffEEvmiiiiT0_S3_bPT_PKS4_ --------------------------
	.section	.nv.constant0._ZN2at6native54_GLOBAL__N__aa9a477a_21_UpSampleBilinear2d_cu_607db5e338upsample_bilinear2d_backward_out_frameIffEEvmiiiiT0_S3_bPT_PKS4_,"a",@progbits
	.sectionflags	@""
	.align	4
.nv.constant0._ZN2at6native54_GLOBAL__N__aa9a477a_21_UpSampleBilinear2d_cu_607db5e338upsample_bilinear2d_backward_out_frameIffEEvmiiiiT0_S3_bPT_PKS4_:
	.zero		584


//--------------------- .nv.constant0._ZN2at6native54_GLOBAL__N__aa9a477a_21_UpSampleBilinear2d_cu_607db5e343upsample_bilinear2d_backward_nhwc_out_frameIffEEviiiiT0_S3_bPT_PKS4_imm --------------------------
	.section	.nv.constant0._ZN2at6native54_GLOBAL__N__aa9a477a_21_UpSampleBilinear2d_cu_607db5e343upsample_bilinear2d_backward_nhwc_out_frameIffEEviiiiT0_S3_bPT_PKS4_imm,"a",@progbits
	.sectionflags	@""
	.align	4
.nv.constant0._ZN2at6native54_GLOBAL__N__aa9a477a_21_UpSampleBilinear2d_cu_607db5e343upsample_bilinear2d_backward_nhwc_out_frameIffEEviiiiT0_S3_bPT_PKS4_imm:
	.zero		600


//--------------------- .nv.constant0._ZN2at6native54_GLOBAL__N__aa9a477a_21_UpSampleBilinear2d_cu_607db5e338upsample_bilinear2d_backward_out_frameIddEEvmiiiiT0_S3_bPT_PKS4_ --------------------------
	.section	.nv.constant0._ZN2at6native54_GLOBAL__N__aa9a477a_21_UpSampleBilinear2d_cu_607db5e338upsample_bilinear2d_backward_out_frameIddEEvmiiiiT0_S3_bPT_PKS4_,"a",@progbits
	.sectionflags	@""
	.align	4
.nv.constant0._ZN2at6native54_GLOBAL__N__aa9a477a_21_UpSampleBilinear2d_cu_607db5e338upsample_bilinear2d_backward_out_frameIddEEvmiiiiT0_S3_bPT_PKS4_:
	.zero		592


//--------------------- .nv.constant0._ZN2at6native54_GLOBAL__N__aa9a477a_21_UpSampleBilinear2d_cu_607db5e343upsample_bilinear2d_backward_nhwc_out_frameIddEEviiiiT0_S3_bPT_PKS4_imm --------------------------
	.section	.nv.constant0._ZN2at6native54_GLOBAL__N__aa9a477a_21_UpSampleBilinear2d_cu_607db5e343upsample_bilinear2d_backward_nhwc_out_frameIddEEviiiiT0_S3_bPT_PKS4_imm,"a",@progbits
	.sectionflags	@""
	.align	4
.nv.constant0._ZN2at6native54_GLOBAL__N__aa9a477a_21_UpSampleBilinear2d_cu_607db5e343upsample_bilinear2d_backward_nhwc_out_frameIddEEviiiiT0_S3_bPT_PKS4_imm:
	.zero		608


//--------------------- .nv.constant0._ZN2at6native54_GLOBAL__N__aa9a477a_21_UpSampleBilinear2d_cu_607db5e329upsample_bilinear2d_out_frameIN3c108BFloat16EfEEviT0_S5_bNS_27GenericPackedTensorAccessorIKT_Lm4ENS_16DefaultPtrTraitsElEENS6_IS7_Lm4ES9_lEE --------------------------
	.section	.nv.constant0._ZN2at6native54_GLOBAL__N__aa9a477a_21_UpSampleBilinear2d_cu_607db5e329upsample_bilinear2d_out_frameIN3c108BFloat16EfEEviT0_S5_bNS_27GenericPackedTensorAccessorIKT_Lm4ENS_16DefaultPtrTraitsElEENS6_IS7_Lm4ES9_lEE,"a",@progbits
	.sectionflags	@""
	.align	4
.nv.constant0._ZN2at6native54_GLOBAL__N__aa9a477a_21_UpSampleBilinear2d_cu_607db5e329upsample_bilinear2d_out_frameIN3c108BFloat16EfEEviT0_S5_bNS_27GenericPackedTensorAccessorIKT_Lm4ENS_16DefaultPtrTraitsElEENS6_IS7_Lm4ES9_lEE:
	.zero		688


//--------------------- .nv.constant0._ZN2at6native54_GLOBAL__N__aa9a477a_21_UpSampleBilinear2d_cu_607db5e334upsample_bilinear2d_nhwc_out_frameIN3c108BFloat16EfEEvT0_S5_biiiiiPKT_PS6_i --------------------------
	.section	.nv.constant0._ZN2at6native54_GLOBAL__N__aa9a477a_21_UpSampleBilinear2d_cu_607db5e334upsample_bilinear2d_nhwc_out_frameIN3c108BFloat16EfEEvT0_S5_biiiiiPKT_PS6_i,"a",@progbits
	.sectionflags	@""
	.align	4
.nv.constant0._ZN2at6native54_GLOBAL__N__aa9a477a_21_UpSampleBilinear2d_cu_607db5e334upsample_bilinear2d_nhwc_out_frameIN3c108BFloat16EfEEvT0_S5_biiiiiPKT_PS6_i:
	.zero		580


//--------------------- .nv.constant0._ZN2at6native54_GLOBAL__N__aa9a477a_21_UpSampleBilinear2d_cu_607db5e329upsample_bilinear2d_out_frameIN3c104HalfEfEEviT0_S5_bNS_27GenericPackedTensorAccessorIKT_Lm4ENS_16DefaultPtrTraitsElEENS6_IS7_Lm4ES9_lEE --------------------------
	.section	.nv.constant0._ZN2at6native54_GLOBAL__N__aa9a477a_21_UpSampleBilinear2d_cu_607db5e329upsample_bilinear2d_out_frameIN3c104HalfEfEEviT0_S5_bNS_27GenericPackedTensorAccessorIKT_Lm4ENS_16DefaultPtrTraitsElEENS6_IS7_Lm4ES9_lEE,"a",@progbits
	.sectionflags	@""
	.align	4
.nv.constant0._ZN2at6native54_GLOBAL__N__aa9a477a_21_UpSampleBilinear2d_cu_607db5e329upsample_bilinear2d_out_frameIN3c104HalfEfEEviT0_S5_bNS_27GenericPackedTensorAccessorIKT_Lm4ENS_16DefaultPtrTraitsElEENS6_IS7_Lm4ES9_lEE:
	.zero		688


//--------------------- .nv.constant0._ZN2at6native54_GLOBAL__N__aa9a477a_21_UpSampleBilinear2d_cu_607db5e334upsample_bilinear2d_nhwc_out_frameIN3c104HalfEfEEvT0_S5_biiiiiPKT_PS6_i --------------------------
	.section	.nv.constant0._ZN2at6native54_GLOBAL__N__aa9a477a_21_UpSampleBilinear2d_cu_607db5e334upsample_bilinear2d_nhwc_out_frameIN3c104HalfEfEEvT0_S5_biiiiiPKT_PS6_i,"a",@progbits
	.sectionflags	@""
	.align	4
.nv.constant0._ZN2at6native54_GLOBAL__N__aa9a477a_21_UpSampleBilinear2d_cu_607db5e334upsample_bilinear2d_nhwc_out_frameIN3c104HalfEfEEvT0_S5_biiiiiPKT_PS6_i:
	.zero		580


//--------------------- .nv.constant0._ZN2at6native54_GLOBAL__N__aa9a477a_21_UpSampleBilinear2d_cu_607db5e329upsample_bilinear2d_out_frameIffEEviT0_S3_bNS_27GenericPackedTensorAccessorIKT_Lm4ENS_16DefaultPtrTraitsElEENS4_IS5_Lm4ES7_lEE --------------------------
	.section	.nv.constant0._ZN2at6native54_GLOBAL__N__aa9a477a_21_UpSampleBilinear2d_cu_607db5e329upsample_bilinear2d_out_frameIffEEviT0_S3_bNS_27GenericPackedTensorAccessorIKT_Lm4ENS_16DefaultPtrTraitsElEENS4_IS5_Lm4ES7_lEE,"a",@progbits
	.sectionflags	@""
	.align	4
.nv.constant0._ZN2at6native54_GLOBAL__N__aa9a477a_21_UpSampleBilinear2d_cu_607db5e329upsample_bilinear2d_out_frameIffEEviT0_S3_bNS_27GenericPackedTensorAccessorIKT_Lm4ENS_16DefaultPtrTraitsElEENS4_IS5_Lm4ES7_lEE:
	.zero		688


//--------------------- .nv.constant0._ZN2at6native54_GLOBAL__N__aa9a477a_21_UpSampleBilinear2d_cu_607db5e334upsample_bilinear2d_nhwc_out_frameIffEEvT0_S3_biiiiiPKT_PS4_i --------------------------
	.section	.nv.constant0._ZN2at6native54_GLOBAL__N__aa9a477a_21_UpSampleBilinear2d_cu_607db5e334upsample_bilinear2d_nhwc_out_frameIffEEvT0_S3_biiiiiPKT_PS4_i,"a",@progbits
	.sectionflags	@""
	.align	4
.nv.constant0._ZN2at6native54_GLOBAL__N__aa9a477a_21_UpSampleBilinear2d_cu_607db5e334upsample_bilinear2d_nhwc_out_frameIffEEvT0_S3_biiiiiPKT_PS4_i:
	.zero		580


//--------------------- .nv.constant0._ZN2at6native54_GLOBAL__N__aa9a477a_21_UpSampleBilinear2d_cu_607db5e329upsample_bilinear2d_out_frameIddEEviT0_S3_bNS_27GenericPackedTensorAccessorIKT_Lm4ENS_16DefaultPtrTraitsElEENS4_IS5_Lm4ES7_lEE --------------------------
	.section	.nv.constant0._ZN2at6native54_GLOBAL__N__aa9a477a_21_UpSampleBilinear2d_cu_607db5e329upsample_bilinear2d_out_frameIddEEviT0_S3_bNS_27GenericPackedTensorAccessorIKT_Lm4ENS_16DefaultPtrTraitsElEENS4_IS5_Lm4ES7_lEE,"a",@progbits
	.sectionflags	@""
	.align	4
.nv.constant0._ZN2at6native54_GLOBAL__N__aa9a477a_21_UpSampleBilinear2d_cu_607db5e329upsample_bilinear2d_out_frameIddEEviT0_S3_bNS_27GenericPackedTensorAccessorIKT_Lm4ENS_16DefaultPtrTraitsElEENS4_IS5_Lm4ES7_lEE:
	.zero		704


//--------------------- .nv.constant0._ZN2at6native54_GLOBAL__N__aa9a477a_21_UpSampleBilinear2d_cu_607db5e334upsample_bilinear2d_nhwc_out_frameIddEEvT0_S3_biiiiiPKT_PS4_i --------------------------
	.section	.nv.constant0._ZN2at6native54_GLOBAL__N__aa9a477a_21_UpSampleBilinear2d_cu_607db5e334upsample_bilinear2d_nhwc_out_frameIddEEvT0_S3_biiiiiPKT_PS4_i,"a",@progbits
	.sectionflags	@""
	.align	4
.nv.constant0._ZN2at6native54_GLOBAL__N__aa9a477a_21_UpSampleBilinear2d_cu_607db5e334upsample_bilinear2d_nhwc_out_frameIddEEvT0_S3_biiiiiPKT_PS4_i:
	.zero		588


//--------------------- SYMBOLS --------------------------

	.type		.nv.reservedSmem.offset0,@object
	.size		.nv.reservedSmem.offset0,0x4
